//
// Generated by NVIDIA NVVM Compiler
//
// Compiler Build ID: CL-36424714
// Cuda compilation tools, release 13.0, V13.0.88
// Based on NVVM 20.0.0
//

.version 9.0
.target sm_100
.address_size 64

	// .globl	project_depth
.extern .func  (.param .b32 func_retval0) vprintf
(
	.param .b64 vprintf_param_0,
	.param .b64 vprintf_param_1
)
;
.func  (.param .b64 func_retval0) __internal_accurate_pow
(
	.param .b64 __internal_accurate_pow_param_0
)
;
.const .align 4 .b8 project[64];
.const .align 4 .b8 project_inv[64];
// _ZZ28projective_one_sided_chamferE16shared_best_dist has been demoted
// _ZZ28projective_one_sided_chamferE17shared_best_index has been demoted
// _ZZ22one_sided_chamfer_axisE16shared_best_dist has been demoted
// _ZZ22one_sided_chamfer_axisE17shared_best_index has been demoted
// _ZZ33projective_one_sided_chamfer_axisE16shared_best_dist has been demoted
// _ZZ33projective_one_sided_chamfer_axisE17shared_best_index has been demoted
.global .align 1 .b8 $str[10] = {109, 97, 115, 107, 58, 32, 37, 117, 10};

.visible .entry project_depth(
	.param .u64 .ptr .align 1 project_depth_param_0,
	.param .u32 project_depth_param_1,
	.param .u32 project_depth_param_2,
	.param .u32 project_depth_param_3,
	.param .u64 .ptr .align 1 project_depth_param_4,
	.param .u64 .ptr .align 1 project_depth_param_5
)
{
	.local .align 8 .b8 	__local_depot0[8];
	.reg .b64 	%SP;
	.reg .b64 	%SPL;
	.reg .pred 	%p<11>;
	.reg .b16 	%rs<3>;
	.reg .b32 	%r<16>;
	.reg .b32 	%f<41>;
	.reg .b64 	%rd<19>;

	mov.u64 	%SPL, __local_depot0;
	cvta.local.u64 	%SP, %SPL;
	ld.param.u64 	%rd2, [project_depth_param_0];
	ld.param.u32 	%r7, [project_depth_param_1];
	ld.param.u32 	%r5, [project_depth_param_2];
	ld.param.u32 	%r6, [project_depth_param_3];
	ld.param.u64 	%rd4, [project_depth_param_4];
	ld.param.u64 	%rd3, [project_depth_param_5];
	cvta.to.global.u64 	%rd1, %rd4;
	mov.u32 	%r8, %tid.x;
	mov.u32 	%r9, %ctaid.x;
	mov.u32 	%r10, %ntid.x;
	mad.lo.s32 	%r1, %r9, %r10, %r8;
	setp.ge.s32 	%p1, %r1, %r7;
	@%p1 bra 	$L__BB0_6;
	cvta.to.global.u64 	%rd5, %rd2;
	mul.wide.s32 	%rd6, %r1, 16;
	add.s64 	%rd7, %rd5, %rd6;
	.pragma "used_bytes_mask 4095";
	ld.global.v4.f32 	{%f2, %f3, %f4, %f5}, [%rd7];
	ld.const.f32 	%f6, [project];
	ld.const.f32 	%f7, [project+4];
	mul.f32 	%f8, %f3, %f7;
	fma.rn.f32 	%f9, %f2, %f6, %f8;
	ld.const.f32 	%f10, [project+8];
	fma.rn.f32 	%f11, %f4, %f10, %f9;
	ld.const.f32 	%f12, [project+12];
	add.f32 	%f13, %f12, %f11;
	ld.const.f32 	%f14, [project+16];
	ld.const.f32 	%f15, [project+20];
	mul.f32 	%f16, %f3, %f15;
	fma.rn.f32 	%f17, %f2, %f14, %f16;
	ld.const.f32 	%f18, [project+24];
	fma.rn.f32 	%f19, %f4, %f18, %f17;
	ld.const.f32 	%f20, [project+28];
	add.f32 	%f21, %f20, %f19;
	ld.const.f32 	%f22, [project+32];
	ld.const.f32 	%f23, [project+36];
	mul.f32 	%f24, %f3, %f23;
	fma.rn.f32 	%f25, %f2, %f22, %f24;
	ld.const.f32 	%f26, [project+40];
	fma.rn.f32 	%f1, %f4, %f26, %f25;
	ld.const.f32 	%f27, [project+48];
	ld.const.f32 	%f28, [project+52];
	mul.f32 	%f29, %f3, %f28;
	fma.rn.f32 	%f30, %f2, %f27, %f29;
	ld.const.f32 	%f31, [project+56];
	fma.rn.f32 	%f32, %f4, %f31, %f30;
	ld.const.f32 	%f33, [project+60];
	add.f32 	%f34, %f33, %f32;
	div.rn.f32 	%f35, %f13, %f34;
	cvt.rmi.f32.f32 	%f36, %f35;
	cvt.rzi.s32.f32 	%r2, %f36;
	div.rn.f32 	%f37, %f21, %f34;
	cvt.rmi.f32.f32 	%f38, %f37;
	cvt.rzi.s32.f32 	%r11, %f38;
	setp.ge.s32 	%p2, %r2, %r5;
	setp.ge.s32 	%p3, %r11, %r6;
	or.pred  	%p4, %p2, %p3;
	setp.lt.s32 	%p5, %r2, 0;
	or.pred  	%p6, %p5, %p4;
	setp.lt.s32 	%p7, %r11, 0;
	or.pred  	%p8, %p6, %p7;
	@%p8 bra 	$L__BB0_4;
	mad.lo.s32 	%r4, %r11, %r5, %r2;
	cvt.s64.s32 	%rd8, %r4;
	add.s64 	%rd9, %rd1, %rd8;
	ld.global.u8 	%rs2, [%rd9];
	setp.eq.s16 	%p9, %rs2, 0;
	@%p9 bra 	$L__BB0_4;
	ld.const.f32 	%f39, [project+44];
	cvta.to.global.u64 	%rd10, %rd3;
	mul.wide.s32 	%rd11, %r4, 4;
	add.s64 	%rd12, %rd10, %rd11;
	add.f32 	%f40, %f39, %f1;
	st.global.f32 	[%rd12], %f40;
	bra.uni 	$L__BB0_6;
$L__BB0_4:
	mad.lo.s32 	%r12, %r11, %r5, %r2;
	cvt.s64.s32 	%rd13, %r12;
	add.s64 	%rd14, %rd1, %rd13;
	ld.global.u8 	%rs1, [%rd14];
	setp.eq.s16 	%p10, %rs1, 0;
	@%p10 bra 	$L__BB0_6;
	add.u64 	%rd15, %SP, 0;
	add.u64 	%rd16, %SPL, 0;
	cvt.u32.u16 	%r13, %rs1;
	st.local.u32 	[%rd16], %r13;
	mov.u64 	%rd17, $str;
	cvta.global.u64 	%rd18, %rd17;
	{ // callseq 0, 0
	.param .b64 param0;
	st.param.b64 	[param0], %rd18;
	.param .b64 param1;
	st.param.b64 	[param1], %rd15;
	.param .b32 retval0;
	call.uni (retval0), 
	vprintf, 
	(
	param0, 
	param1
	);
	ld.param.b32 	%r14, [retval0];
	} // callseq 0
$L__BB0_6:
	ret;

}
	// .globl	project_depth_color
.visible .entry project_depth_color(
	.param .u64 .ptr .align 1 project_depth_color_param_0,
	.param .u32 project_depth_color_param_1,
	.param .u64 .ptr .align 1 project_depth_color_param_2,
	.param .u32 project_depth_color_param_3,
	.param .u32 project_depth_color_param_4,
	.param .u64 .ptr .align 1 project_depth_color_param_5,
	.param .u64 .ptr .align 1 project_depth_color_param_6,
	.param .u64 .ptr .align 1 project_depth_color_param_7
)
{
	.reg .pred 	%p<10>;
	.reg .b16 	%rs<2>;
	.reg .b32 	%r<12>;
	.reg .b32 	%f<44>;
	.reg .b64 	%rd<21>;

	ld.param.u64 	%rd1, [project_depth_color_param_0];
	ld.param.u32 	%r7, [project_depth_color_param_1];
	ld.param.u64 	%rd2, [project_depth_color_param_2];
	ld.param.u32 	%r5, [project_depth_color_param_3];
	ld.param.u32 	%r6, [project_depth_color_param_4];
	ld.param.u64 	%rd3, [project_depth_color_param_5];
	ld.param.u64 	%rd4, [project_depth_color_param_6];
	ld.param.u64 	%rd5, [project_depth_color_param_7];
	mov.u32 	%r8, %tid.x;
	mov.u32 	%r9, %ctaid.x;
	mov.u32 	%r10, %ntid.x;
	mad.lo.s32 	%r1, %r9, %r10, %r8;
	setp.ge.s32 	%p1, %r1, %r7;
	@%p1 bra 	$L__BB1_4;
	cvta.to.global.u64 	%rd6, %rd1;
	mul.wide.s32 	%rd7, %r1, 16;
	add.s64 	%rd8, %rd6, %rd7;
	.pragma "used_bytes_mask 4095";
	ld.global.v4.f32 	{%f2, %f3, %f4, %f5}, [%rd8];
	ld.const.f32 	%f6, [project];
	ld.const.f32 	%f7, [project+4];
	mul.f32 	%f8, %f3, %f7;
	fma.rn.f32 	%f9, %f2, %f6, %f8;
	ld.const.f32 	%f10, [project+8];
	fma.rn.f32 	%f11, %f4, %f10, %f9;
	ld.const.f32 	%f12, [project+12];
	add.f32 	%f13, %f12, %f11;
	ld.const.f32 	%f14, [project+16];
	ld.const.f32 	%f15, [project+20];
	mul.f32 	%f16, %f3, %f15;
	fma.rn.f32 	%f17, %f2, %f14, %f16;
	ld.const.f32 	%f18, [project+24];
	fma.rn.f32 	%f19, %f4, %f18, %f17;
	ld.const.f32 	%f20, [project+28];
	add.f32 	%f21, %f20, %f19;
	ld.const.f32 	%f22, [project+32];
	ld.const.f32 	%f23, [project+36];
	mul.f32 	%f24, %f3, %f23;
	fma.rn.f32 	%f25, %f2, %f22, %f24;
	ld.const.f32 	%f26, [project+40];
	fma.rn.f32 	%f1, %f4, %f26, %f25;
	ld.const.f32 	%f27, [project+48];
	ld.const.f32 	%f28, [project+52];
	mul.f32 	%f29, %f3, %f28;
	fma.rn.f32 	%f30, %f2, %f27, %f29;
	ld.const.f32 	%f31, [project+56];
	fma.rn.f32 	%f32, %f4, %f31, %f30;
	ld.const.f32 	%f33, [project+60];
	add.f32 	%f34, %f33, %f32;
	div.rn.f32 	%f35, %f13, %f34;
	cvt.rmi.f32.f32 	%f36, %f35;
	cvt.rzi.s32.f32 	%r2, %f36;
	div.rn.f32 	%f37, %f21, %f34;
	cvt.rmi.f32.f32 	%f38, %f37;
	cvt.rzi.s32.f32 	%r11, %f38;
	setp.ge.s32 	%p2, %r2, %r5;
	setp.ge.s32 	%p3, %r11, %r6;
	or.pred  	%p4, %p2, %p3;
	setp.lt.s32 	%p5, %r2, 0;
	or.pred  	%p6, %p5, %p4;
	setp.lt.s32 	%p7, %r11, 0;
	or.pred  	%p8, %p6, %p7;
	@%p8 bra 	$L__BB1_4;
	mad.lo.s32 	%r4, %r11, %r5, %r2;
	cvt.s64.s32 	%rd9, %r4;
	cvta.to.global.u64 	%rd10, %rd3;
	add.s64 	%rd11, %rd10, %rd9;
	ld.global.u8 	%rs1, [%rd11];
	setp.eq.s16 	%p9, %rs1, 0;
	@%p9 bra 	$L__BB1_4;
	ld.const.f32 	%f39, [project+44];
	cvta.to.global.u64 	%rd12, %rd4;
	mul.wide.s32 	%rd13, %r4, 4;
	add.s64 	%rd14, %rd12, %rd13;
	add.f32 	%f40, %f39, %f1;
	st.global.f32 	[%rd14], %f40;
	cvta.to.global.u64 	%rd15, %rd5;
	mul.wide.s32 	%rd16, %r4, 12;
	add.s64 	%rd17, %rd15, %rd16;
	cvta.to.global.u64 	%rd18, %rd2;
	mul.wide.s32 	%rd19, %r1, 12;
	add.s64 	%rd20, %rd18, %rd19;
	ld.global.f32 	%f41, [%rd20];
	ld.global.f32 	%f42, [%rd20+4];
	ld.global.f32 	%f43, [%rd20+8];
	st.global.f32 	[%rd17], %f41;
	st.global.f32 	[%rd17+4], %f42;
	st.global.f32 	[%rd17+8], %f43;
$L__BB1_4:
	ret;

}
	// .globl	view_dependence
.visible .entry view_dependence(
	.param .u64 .ptr .align 1 view_dependence_param_0,
	.param .u32 view_dependence_param_1,
	.param .u64 .ptr .align 1 view_dependence_param_2,
	.param .u32 view_dependence_param_3,
	.param .u32 view_dependence_param_4,
	.param .u64 .ptr .align 1 view_dependence_param_5
)
{
	.reg .pred 	%p<11>;
	.reg .b32 	%r<11>;
	.reg .b32 	%f<81>;
	.reg .b64 	%rd<13>;
	.reg .b64 	%fd<2>;

	ld.param.u64 	%rd2, [view_dependence_param_0];
	ld.param.u32 	%r4, [view_dependence_param_1];
	ld.param.u64 	%rd3, [view_dependence_param_2];
	ld.param.u32 	%r2, [view_dependence_param_3];
	ld.param.u32 	%r3, [view_dependence_param_4];
	ld.param.u64 	%rd4, [view_dependence_param_5];
	mov.u32 	%r5, %tid.x;
	mov.u32 	%r6, %ctaid.x;
	mov.u32 	%r7, %ntid.x;
	mad.lo.s32 	%r1, %r6, %r7, %r5;
	setp.ge.s32 	%p1, %r1, %r4;
	@%p1 bra 	$L__BB2_3;
	cvta.to.global.u64 	%rd5, %rd2;
	cvta.to.global.u64 	%rd6, %rd3;
	mul.wide.s32 	%rd7, %r1, 16;
	add.s64 	%rd8, %rd5, %rd7;
	.pragma "used_bytes_mask 4095";
	ld.global.v4.f32 	{%f4, %f5, %f6, %f7}, [%rd8];
	mul.wide.s32 	%rd9, %r1, 12;
	add.s64 	%rd1, %rd6, %rd9;
	ld.const.f32 	%f8, [project];
	ld.const.f32 	%f9, [project+4];
	mul.f32 	%f10, %f5, %f9;
	fma.rn.f32 	%f11, %f4, %f8, %f10;
	ld.const.f32 	%f12, [project+8];
	fma.rn.f32 	%f13, %f6, %f12, %f11;
	ld.const.f32 	%f14, [project+12];
	add.f32 	%f1, %f14, %f13;
	ld.const.f32 	%f15, [project+16];
	ld.const.f32 	%f16, [project+20];
	mul.f32 	%f17, %f5, %f16;
	fma.rn.f32 	%f18, %f4, %f15, %f17;
	ld.const.f32 	%f19, [project+24];
	fma.rn.f32 	%f20, %f6, %f19, %f18;
	ld.const.f32 	%f21, [project+28];
	add.f32 	%f2, %f21, %f20;
	ld.const.f32 	%f22, [project+32];
	ld.const.f32 	%f23, [project+36];
	mul.f32 	%f24, %f5, %f23;
	fma.rn.f32 	%f25, %f4, %f22, %f24;
	ld.const.f32 	%f26, [project+40];
	fma.rn.f32 	%f3, %f6, %f26, %f25;
	ld.const.f32 	%f27, [project+48];
	ld.const.f32 	%f28, [project+52];
	mul.f32 	%f29, %f5, %f28;
	fma.rn.f32 	%f30, %f4, %f27, %f29;
	ld.const.f32 	%f31, [project+56];
	fma.rn.f32 	%f32, %f6, %f31, %f30;
	ld.const.f32 	%f33, [project+60];
	add.f32 	%f34, %f33, %f32;
	div.rn.f32 	%f35, %f1, %f34;
	cvt.rmi.f32.f32 	%f36, %f35;
	cvt.rzi.s32.f32 	%r8, %f36;
	div.rn.f32 	%f37, %f2, %f34;
	cvt.rmi.f32.f32 	%f38, %f37;
	cvt.rzi.s32.f32 	%r9, %f38;
	setp.ge.s32 	%p2, %r8, %r2;
	setp.ge.s32 	%p3, %r9, %r3;
	or.pred  	%p4, %p2, %p3;
	setp.lt.s32 	%p5, %r8, 0;
	or.pred  	%p6, %p5, %p4;
	setp.lt.s32 	%p7, %r9, 0;
	or.pred  	%p8, %p6, %p7;
	@%p8 bra 	$L__BB2_3;
	ld.const.f32 	%f39, [project+44];
	add.f32 	%f40, %f39, %f3;
	ld.global.f32 	%f41, [%rd1+8];
	ld.global.f32 	%f42, [%rd1+4];
	ld.global.f32 	%f43, [%rd1];
	ld.const.f32 	%f44, [project_inv];
	ld.const.f32 	%f45, [project_inv+4];
	mul.f32 	%f46, %f2, %f45;
	fma.rn.f32 	%f47, %f1, %f44, %f46;
	ld.const.f32 	%f48, [project_inv+8];
	fma.rn.f32 	%f49, %f40, %f48, %f47;
	ld.const.f32 	%f50, [project_inv+12];
	add.f32 	%f51, %f50, %f49;
	ld.const.f32 	%f52, [project_inv+16];
	ld.const.f32 	%f53, [project_inv+20];
	mul.f32 	%f54, %f2, %f53;
	fma.rn.f32 	%f55, %f1, %f52, %f54;
	ld.const.f32 	%f56, [project_inv+24];
	fma.rn.f32 	%f57, %f40, %f56, %f55;
	ld.const.f32 	%f58, [project_inv+28];
	add.f32 	%f59, %f58, %f57;
	ld.const.f32 	%f60, [project_inv+32];
	ld.const.f32 	%f61, [project_inv+36];
	mul.f32 	%f62, %f2, %f61;
	fma.rn.f32 	%f63, %f1, %f60, %f62;
	ld.const.f32 	%f64, [project_inv+40];
	fma.rn.f32 	%f65, %f40, %f64, %f63;
	ld.const.f32 	%f66, [project_inv+44];
	add.f32 	%f67, %f66, %f65;
	mul.f32 	%f68, %f59, %f59;
	fma.rn.f32 	%f69, %f51, %f51, %f68;
	fma.rn.f32 	%f70, %f67, %f67, %f69;
	sqrt.rn.f32 	%f71, %f70;
	div.rn.f32 	%f72, %f51, %f71;
	div.rn.f32 	%f73, %f59, %f71;
	div.rn.f32 	%f74, %f67, %f71;
	mul.f32 	%f75, %f42, %f73;
	fma.rn.f32 	%f76, %f43, %f72, %f75;
	fma.rn.f32 	%f77, %f41, %f74, %f76;
	abs.f32 	%f78, %f77;
	cvta.to.global.u64 	%rd10, %rd4;
	add.s64 	%rd12, %rd10, %rd9;
	st.global.f32 	[%rd12], %f78;
	setp.gt.f32 	%p9, %f78, 0f3F400000;
	selp.f32 	%f79, 0f3F800000, 0f00000000, %p9;
	st.global.f32 	[%rd12+4], %f79;
	cvt.f64.f32 	%fd1, %f78;
	setp.gt.f64 	%p10, %fd1, 0d3FE199999999999A;
	selp.f32 	%f80, 0f3F800000, 0f00000000, %p10;
	st.global.f32 	[%rd12+8], %f80;
$L__BB2_3:
	ret;

}
	// .globl	compute_pixels
.visible .entry compute_pixels(
	.param .u64 .ptr .align 1 compute_pixels_param_0,
	.param .u32 compute_pixels_param_1,
	.param .u32 compute_pixels_param_2,
	.param .u32 compute_pixels_param_3,
	.param .u64 .ptr .align 1 compute_pixels_param_4
)
{
	.reg .pred 	%p<2>;
	.reg .b32 	%r<6>;
	.reg .b32 	%f<31>;
	.reg .b64 	%rd<9>;

	ld.param.u64 	%rd1, [compute_pixels_param_0];
	ld.param.u32 	%r2, [compute_pixels_param_1];
	ld.param.u64 	%rd2, [compute_pixels_param_4];
	mov.u32 	%r3, %tid.x;
	mov.u32 	%r4, %ctaid.x;
	mov.u32 	%r5, %ntid.x;
	mad.lo.s32 	%r1, %r4, %r5, %r3;
	setp.ge.s32 	%p1, %r1, %r2;
	@%p1 bra 	$L__BB3_2;
	cvta.to.global.u64 	%rd3, %rd1;
	cvta.to.global.u64 	%rd4, %rd2;
	mul.wide.s32 	%rd5, %r1, 16;
	add.s64 	%rd6, %rd3, %rd5;
	.pragma "used_bytes_mask 4095";
	ld.global.v4.f32 	{%f1, %f2, %f3, %f4}, [%rd6];
	ld.const.f32 	%f5, [project];
	ld.const.f32 	%f6, [project+4];
	mul.f32 	%f7, %f2, %f6;
	fma.rn.f32 	%f8, %f1, %f5, %f7;
	ld.const.f32 	%f9, [project+8];
	fma.rn.f32 	%f10, %f3, %f9, %f8;
	ld.const.f32 	%f11, [project+12];
	add.f32 	%f12, %f11, %f10;
	ld.const.f32 	%f13, [project+16];
	ld.const.f32 	%f14, [project+20];
	mul.f32 	%f15, %f2, %f14;
	fma.rn.f32 	%f16, %f1, %f13, %f15;
	ld.const.f32 	%f17, [project+24];
	fma.rn.f32 	%f18, %f3, %f17, %f16;
	ld.const.f32 	%f19, [project+28];
	add.f32 	%f20, %f19, %f18;
	ld.const.f32 	%f21, [project+48];
	ld.const.f32 	%f22, [project+52];
	mul.f32 	%f23, %f2, %f22;
	fma.rn.f32 	%f24, %f1, %f21, %f23;
	ld.const.f32 	%f25, [project+56];
	fma.rn.f32 	%f26, %f3, %f25, %f24;
	ld.const.f32 	%f27, [project+60];
	add.f32 	%f28, %f27, %f26;
	div.rn.f32 	%f29, %f12, %f28;
	div.rn.f32 	%f30, %f20, %f28;
	mul.wide.s32 	%rd7, %r1, 8;
	add.s64 	%rd8, %rd4, %rd7;
	st.global.v2.f32 	[%rd8], {%f29, %f30};
$L__BB3_2:
	ret;

}
	// .globl	compute_fragments_per_triangle
.visible .entry compute_fragments_per_triangle(
	.param .u64 .ptr .align 1 compute_fragments_per_triangle_param_0,
	.param .u32 compute_fragments_per_triangle_param_1,
	.param .u64 .ptr .align 1 compute_fragments_per_triangle_param_2,
	.param .u32 compute_fragments_per_triangle_param_3,
	.param .u32 compute_fragments_per_triangle_param_4,
	.param .u32 compute_fragments_per_triangle_param_5,
	.param .u64 .ptr .align 1 compute_fragments_per_triangle_param_6
)
{
	.reg .pred 	%p<21>;
	.reg .b32 	%r<51>;
	.reg .b32 	%f<11>;
	.reg .b64 	%rd<19>;

	ld.param.u64 	%rd2, [compute_fragments_per_triangle_param_0];
	ld.param.u64 	%rd3, [compute_fragments_per_triangle_param_2];
	ld.param.u32 	%r11, [compute_fragments_per_triangle_param_3];
	ld.param.u32 	%r9, [compute_fragments_per_triangle_param_4];
	ld.param.u32 	%r10, [compute_fragments_per_triangle_param_5];
	ld.param.u64 	%rd4, [compute_fragments_per_triangle_param_6];
	cvta.to.global.u64 	%rd1, %rd4;
	mov.u32 	%r12, %tid.x;
	mov.u32 	%r13, %ctaid.x;
	mov.u32 	%r14, %ntid.x;
	mad.lo.s32 	%r1, %r13, %r14, %r12;
	setp.ge.s32 	%p1, %r1, %r11;
	@%p1 bra 	$L__BB4_10;
	cvta.to.global.u64 	%rd5, %rd3;
	cvta.to.global.u64 	%rd6, %rd2;
	mul.lo.s32 	%r16, %r1, 3;
	mul.wide.s32 	%rd7, %r16, 4;
	add.s64 	%rd8, %rd5, %rd7;
	ld.global.u32 	%r17, [%rd8];
	ld.global.u32 	%r18, [%rd8+4];
	ld.global.u32 	%r19, [%rd8+8];
	mul.wide.u32 	%rd9, %r17, 8;
	add.s64 	%rd10, %rd6, %rd9;
	ld.global.v2.f32 	{%f1, %f2}, [%rd10];
	mul.wide.u32 	%rd11, %r18, 8;
	add.s64 	%rd12, %rd6, %rd11;
	ld.global.v2.f32 	{%f3, %f4}, [%rd12];
	mul.wide.u32 	%rd13, %r19, 8;
	add.s64 	%rd14, %rd6, %rd13;
	ld.global.v2.f32 	{%f5, %f6}, [%rd14];
	setp.lt.f32 	%p2, %f1, 0f00000000;
	cvt.rn.f32.s32 	%f7, %r9;
	setp.ge.f32 	%p3, %f1, %f7;
	or.pred  	%p4, %p2, %p3;
	mov.b32 	%r48, 0;
	@%p4 bra 	$L__BB4_3;
	setp.geu.f32 	%p5, %f2, 0f00000000;
	cvt.rn.f32.s32 	%f8, %r10;
	setp.ltu.f32 	%p6, %f2, %f8;
	and.pred  	%p7, %p5, %p6;
	selp.u32 	%r48, 1, 0, %p7;
$L__BB4_3:
	setp.lt.f32 	%p8, %f3, 0f00000000;
	setp.ge.f32 	%p9, %f3, %f7;
	or.pred  	%p10, %p8, %p9;
	mov.b32 	%r49, 0;
	@%p10 bra 	$L__BB4_5;
	setp.geu.f32 	%p11, %f4, 0f00000000;
	cvt.rn.f32.s32 	%f9, %r10;
	setp.ltu.f32 	%p12, %f4, %f9;
	and.pred  	%p13, %p11, %p12;
	selp.u32 	%r49, 1, 0, %p13;
$L__BB4_5:
	add.s32 	%r6, %r49, %r48;
	setp.lt.f32 	%p14, %f5, 0f00000000;
	setp.ge.f32 	%p15, %f5, %f7;
	or.pred  	%p16, %p14, %p15;
	mov.b32 	%r50, 0;
	@%p16 bra 	$L__BB4_7;
	setp.geu.f32 	%p17, %f6, 0f00000000;
	cvt.rn.f32.s32 	%f10, %r10;
	setp.ltu.f32 	%p18, %f6, %f10;
	and.pred  	%p19, %p17, %p18;
	selp.s32 	%r50, -1, 0, %p19;
$L__BB4_7:
	setp.ne.s32 	%p20, %r6, %r50;
	@%p20 bra 	$L__BB4_9;
	mul.wide.s32 	%rd17, %r1, 4;
	add.s64 	%rd18, %rd1, %rd17;
	mov.b32 	%r47, 0;
	st.global.u32 	[%rd18], %r47;
	bra.uni 	$L__BB4_10;
$L__BB4_9:
	cvt.rzi.s32.f32 	%r22, %f1;
	min.u32 	%r23, %r9, %r22;
	cvt.rzi.s32.f32 	%r24, %f3;
	min.u32 	%r25, %r23, %r24;
	cvt.rzi.s32.f32 	%r26, %f5;
	min.u32 	%r27, %r25, %r26;
	max.u32 	%r28, %r22, %r24;
	max.u32 	%r29, %r28, %r26;
	cvt.rzi.s32.f32 	%r30, %f2;
	min.u32 	%r31, %r10, %r30;
	cvt.rzi.s32.f32 	%r32, %f4;
	min.u32 	%r33, %r31, %r32;
	cvt.rzi.s32.f32 	%r34, %f6;
	min.u32 	%r35, %r33, %r34;
	max.u32 	%r36, %r30, %r32;
	max.u32 	%r37, %r36, %r34;
	add.s32 	%r38, %r9, -1;
	min.u32 	%r39, %r29, %r38;
	add.s32 	%r40, %r10, -1;
	min.u32 	%r41, %r37, %r40;
	sub.s32 	%r42, %r39, %r27;
	sub.s32 	%r43, %r41, %r35;
	mad.lo.s32 	%r44, %r42, %r43, %r42;
	add.s32 	%r45, %r43, %r44;
	add.s32 	%r46, %r45, 1;
	mul.wide.s32 	%rd15, %r1, 4;
	add.s64 	%rd16, %rd1, %rd15;
	st.global.u32 	[%rd16], %r46;
$L__BB4_10:
	ret;

}
	// .globl	interpolate_points
.visible .entry interpolate_points(
	.param .u64 .ptr .align 1 interpolate_points_param_0,
	.param .u64 .ptr .align 1 interpolate_points_param_1,
	.param .u64 .ptr .align 1 interpolate_points_param_2,
	.param .u32 interpolate_points_param_3,
	.param .u32 interpolate_points_param_4,
	.param .u32 interpolate_points_param_5,
	.param .u64 .ptr .align 1 interpolate_points_param_6,
	.param .u64 .ptr .align 1 interpolate_points_param_7,
	.param .u64 .ptr .align 1 interpolate_points_param_8
)
{
	.reg .pred 	%p<30>;
	.reg .b32 	%r<77>;
	.reg .b32 	%f<123>;
	.reg .b64 	%rd<52>;
	.reg .b64 	%fd<9>;

	ld.param.u64 	%rd3, [interpolate_points_param_0];
	ld.param.u64 	%rd4, [interpolate_points_param_1];
	ld.param.u64 	%rd5, [interpolate_points_param_2];
	ld.param.u32 	%r28, [interpolate_points_param_3];
	ld.param.u32 	%r26, [interpolate_points_param_4];
	ld.param.u32 	%r27, [interpolate_points_param_5];
	ld.param.u64 	%rd6, [interpolate_points_param_6];
	ld.param.u64 	%rd7, [interpolate_points_param_7];
	ld.param.u64 	%rd8, [interpolate_points_param_8];
	cvta.to.global.u64 	%rd1, %rd8;
	cvta.to.global.u64 	%rd2, %rd7;
	mov.u32 	%r29, %tid.x;
	mov.u32 	%r30, %ctaid.x;
	mov.u32 	%r31, %ntid.x;
	mad.lo.s32 	%r1, %r30, %r31, %r29;
	setp.ge.s32 	%p1, %r1, %r28;
	@%p1 bra 	$L__BB5_19;
	cvta.to.global.u64 	%rd9, %rd5;
	cvta.to.global.u64 	%rd10, %rd3;
	cvta.to.global.u64 	%rd11, %rd6;
	mul.lo.s32 	%r32, %r1, 3;
	mul.wide.s32 	%rd12, %r32, 4;
	add.s64 	%rd13, %rd9, %rd12;
	ld.global.u32 	%r2, [%rd13];
	ld.global.u32 	%r3, [%rd13+4];
	ld.global.u32 	%r4, [%rd13+8];
	mul.wide.u32 	%rd14, %r2, 8;
	add.s64 	%rd15, %rd10, %rd14;
	ld.global.v2.f32 	{%f1, %f2}, [%rd15];
	mul.wide.u32 	%rd16, %r3, 8;
	add.s64 	%rd17, %rd10, %rd16;
	ld.global.v2.f32 	{%f3, %f4}, [%rd17];
	mul.wide.u32 	%rd18, %r4, 8;
	add.s64 	%rd19, %rd10, %rd18;
	ld.global.v2.f32 	{%f5, %f6}, [%rd19];
	mul.wide.s32 	%rd20, %r1, 4;
	add.s64 	%rd21, %rd11, %rd20;
	ld.global.u32 	%r5, [%rd21];
	ld.global.u32 	%r33, [%rd21+4];
	setp.eq.s32 	%p2, %r33, %r5;
	@%p2 bra 	$L__BB5_19;
	cvta.to.global.u64 	%rd22, %rd4;
	mul.wide.u32 	%rd23, %r2, 16;
	add.s64 	%rd24, %rd22, %rd23;
	.pragma "used_bytes_mask 4095";
	ld.global.v4.f32 	{%f7, %f8, %f9, %f34}, [%rd24];
	mul.wide.u32 	%rd25, %r3, 16;
	add.s64 	%rd26, %rd22, %rd25;
	.pragma "used_bytes_mask 4095";
	ld.global.v4.f32 	{%f10, %f11, %f12, %f35}, [%rd26];
	mul.wide.u32 	%rd27, %r4, 16;
	add.s64 	%rd28, %rd22, %rd27;
	.pragma "used_bytes_mask 4095";
	ld.global.v4.f32 	{%f13, %f14, %f15, %f36}, [%rd28];
	cvt.rzi.s32.f32 	%r34, %f1;
	min.u32 	%r35, %r26, %r34;
	cvt.rzi.s32.f32 	%r36, %f3;
	min.u32 	%r37, %r35, %r36;
	cvt.rzi.s32.f32 	%r38, %f5;
	min.u32 	%r6, %r37, %r38;
	max.u32 	%r39, %r34, %r36;
	max.u32 	%r40, %r39, %r38;
	cvt.rzi.s32.f32 	%r41, %f2;
	min.u32 	%r42, %r27, %r41;
	cvt.rzi.s32.f32 	%r43, %f4;
	min.u32 	%r44, %r42, %r43;
	cvt.rzi.s32.f32 	%r45, %f6;
	min.u32 	%r7, %r44, %r45;
	max.u32 	%r46, %r41, %r43;
	max.u32 	%r47, %r46, %r45;
	add.s32 	%r48, %r26, -1;
	min.u32 	%r49, %r40, %r48;
	add.s32 	%r50, %r27, -1;
	min.u32 	%r51, %r47, %r50;
	sub.s32 	%r8, %r49, %r6;
	sub.s32 	%r9, %r51, %r7;
	setp.gt.u32 	%p3, %r9, 2147483646;
	@%p3 bra 	$L__BB5_19;
	sub.f32 	%f16, %f4, %f6;
	sub.f32 	%f17, %f5, %f3;
	sub.f32 	%f18, %f1, %f5;
	sub.f32 	%f37, %f2, %f6;
	mul.f32 	%f38, %f17, %f37;
	fma.rn.f32 	%f19, %f18, %f16, %f38;
	sub.f32 	%f20, %f6, %f2;
	mov.b32 	%r71, 0;
$L__BB5_4:
	mov.u32 	%r10, %r71;
	setp.gt.u32 	%p4, %r8, 2147483646;
	@%p4 bra 	$L__BB5_18;
	setp.eq.s32 	%p5, %r8, 0;
	add.s32 	%r54, %r10, %r7;
	cvt.rn.f64.u32 	%fd1, %r54;
	add.f64 	%fd2, %fd1, 0d3FE0000000000000;
	cvt.rn.f32.f64 	%f21, %fd2;
	add.s32 	%r11, %r8, 1;
	mad.lo.s32 	%r55, %r10, %r8, %r10;
	add.s32 	%r73, %r55, %r5;
	mov.b32 	%r76, 0;
	@%p5 bra 	$L__BB5_14;
	and.b32  	%r57, %r11, -2;
	neg.s32 	%r75, %r57;
	mov.b32 	%r74, 1;
	mov.u32 	%r72, %r6;
$L__BB5_7:
	cvt.rn.f64.u32 	%fd3, %r72;
	add.f64 	%fd4, %fd3, 0d3FE0000000000000;
	cvt.rn.f32.f64 	%f22, %fd4;
	sub.f32 	%f39, %f22, %f5;
	mul.f32 	%f40, %f16, %f39;
	sub.f32 	%f41, %f21, %f6;
	fma.rn.f32 	%f42, %f17, %f41, %f40;
	div.rn.f32 	%f23, %f42, %f19;
	mul.f32 	%f43, %f20, %f39;
	fma.rn.f32 	%f44, %f18, %f41, %f43;
	div.rn.f32 	%f45, %f44, %f19;
	mov.f32 	%f46, 0f3F800000;
	sub.f32 	%f47, %f46, %f45;
	sub.f32 	%f48, %f47, %f23;
	min.f32 	%f49, %f23, %f45;
	min.f32 	%f50, %f49, %f48;
	setp.geu.f32 	%p6, %f50, 0f00000000;
	abs.f32 	%f51, %f23;
	setp.num.f32 	%p7, %f51, %f51;
	abs.f32 	%f53, %f45;
	setp.num.f32 	%p8, %f53, %f53;
	and.pred  	%p9, %p7, %p8;
	and.pred  	%p10, %p9, %p6;
	abs.f32 	%f55, %f48;
	setp.num.f32 	%p11, %f55, %f55;
	and.pred  	%p12, %p10, %p11;
	@%p12 bra 	$L__BB5_9;
	mul.wide.s32 	%rd29, %r73, 8;
	add.s64 	%rd30, %rd2, %rd29;
	mov.f32 	%f57, 0fBF800000;
	st.global.v2.f32 	[%rd30], {%f57, %f57};
	bra.uni 	$L__BB5_10;
$L__BB5_9:
	mul.wide.s32 	%rd31, %r73, 8;
	add.s64 	%rd32, %rd2, %rd31;
	st.global.v2.f32 	[%rd32], {%f22, %f21};
	mul.f32 	%f58, %f10, %f45;
	fma.rn.f32 	%f59, %f7, %f23, %f58;
	fma.rn.f32 	%f60, %f13, %f48, %f59;
	mul.wide.s32 	%rd33, %r73, 12;
	add.s64 	%rd34, %rd1, %rd33;
	st.global.f32 	[%rd34], %f60;
	mul.f32 	%f61, %f11, %f45;
	fma.rn.f32 	%f62, %f8, %f23, %f61;
	fma.rn.f32 	%f63, %f14, %f48, %f62;
	st.global.f32 	[%rd34+4], %f63;
	mul.f32 	%f64, %f12, %f45;
	fma.rn.f32 	%f65, %f9, %f23, %f64;
	fma.rn.f32 	%f66, %f15, %f48, %f65;
	st.global.f32 	[%rd34+8], %f66;
$L__BB5_10:
	add.s32 	%r58, %r72, 1;
	cvt.rn.f64.u32 	%fd5, %r58;
	add.f64 	%fd6, %fd5, 0d3FE0000000000000;
	cvt.rn.f32.f64 	%f26, %fd6;
	sub.f32 	%f67, %f26, %f5;
	mul.f32 	%f68, %f16, %f67;
	sub.f32 	%f69, %f21, %f6;
	fma.rn.f32 	%f70, %f17, %f69, %f68;
	div.rn.f32 	%f27, %f70, %f19;
	mul.f32 	%f71, %f20, %f67;
	fma.rn.f32 	%f72, %f18, %f69, %f71;
	div.rn.f32 	%f73, %f72, %f19;
	mov.f32 	%f74, 0f3F800000;
	sub.f32 	%f75, %f74, %f73;
	sub.f32 	%f76, %f75, %f27;
	min.f32 	%f77, %f27, %f73;
	min.f32 	%f78, %f77, %f76;
	setp.geu.f32 	%p13, %f78, 0f00000000;
	abs.f32 	%f79, %f27;
	setp.num.f32 	%p14, %f79, %f79;
	abs.f32 	%f81, %f73;
	setp.num.f32 	%p15, %f81, %f81;
	and.pred  	%p16, %p14, %p15;
	and.pred  	%p17, %p16, %p13;
	abs.f32 	%f83, %f76;
	setp.num.f32 	%p18, %f83, %f83;
	and.pred  	%p19, %p17, %p18;
	@%p19 bra 	$L__BB5_12;
	mad.lo.s32 	%r59, %r10, %r8, %r10;
	add.s32 	%r60, %r59, %r5;
	cvt.s64.s32 	%rd35, %r60;
	add.s32 	%r61, %r74, -1;
	cvt.s64.s32 	%rd36, %r61;
	add.s64 	%rd37, %rd35, %rd36;
	shl.b64 	%rd38, %rd37, 3;
	add.s64 	%rd39, %rd2, %rd38;
	mov.f32 	%f85, 0fBF800000;
	st.global.v2.f32 	[%rd39+8], {%f85, %f85};
	bra.uni 	$L__BB5_13;
$L__BB5_12:
	mad.lo.s32 	%r62, %r10, %r8, %r10;
	add.s32 	%r63, %r62, %r5;
	cvt.s64.s32 	%rd40, %r63;
	add.s32 	%r64, %r74, -1;
	cvt.s64.s32 	%rd41, %r64;
	add.s64 	%rd42, %rd40, %rd41;
	shl.b64 	%rd43, %rd42, 3;
	add.s64 	%rd44, %rd2, %rd43;
	st.global.v2.f32 	[%rd44+8], {%f26, %f21};
	mul.f32 	%f86, %f10, %f73;
	fma.rn.f32 	%f87, %f7, %f27, %f86;
	fma.rn.f32 	%f88, %f13, %f76, %f87;
	mad.lo.s64 	%rd45, %rd42, 12, %rd1;
	st.global.f32 	[%rd45+12], %f88;
	mul.f32 	%f89, %f11, %f73;
	fma.rn.f32 	%f90, %f8, %f27, %f89;
	fma.rn.f32 	%f91, %f14, %f76, %f90;
	st.global.f32 	[%rd45+16], %f91;
	mul.f32 	%f92, %f12, %f73;
	fma.rn.f32 	%f93, %f9, %f27, %f92;
	fma.rn.f32 	%f94, %f15, %f76, %f93;
	st.global.f32 	[%rd45+20], %f94;
$L__BB5_13:
	add.s32 	%r65, %r8, 1;
	and.b32  	%r76, %r65, -2;
	add.s32 	%r75, %r75, 2;
	add.s32 	%r74, %r74, 2;
	add.s32 	%r73, %r73, 2;
	add.s32 	%r72, %r72, 2;
	setp.ne.s32 	%p20, %r75, 0;
	@%p20 bra 	$L__BB5_7;
$L__BB5_14:
	and.b32  	%r66, %r8, 1;
	setp.eq.b32 	%p21, %r66, 1;
	@%p21 bra 	$L__BB5_18;
	mad.lo.s32 	%r67, %r10, %r8, %r10;
	add.s32 	%r24, %r67, %r5;
	add.s32 	%r68, %r76, %r6;
	cvt.rn.f64.u32 	%fd7, %r68;
	add.f64 	%fd8, %fd7, 0d3FE0000000000000;
	cvt.rn.f32.f64 	%f30, %fd8;
	sub.f32 	%f95, %f30, %f5;
	mul.f32 	%f96, %f16, %f95;
	sub.f32 	%f97, %f21, %f6;
	fma.rn.f32 	%f98, %f17, %f97, %f96;
	div.rn.f32 	%f31, %f98, %f19;
	mul.f32 	%f99, %f20, %f95;
	fma.rn.f32 	%f100, %f18, %f97, %f99;
	div.rn.f32 	%f101, %f100, %f19;
	mov.f32 	%f102, 0f3F800000;
	sub.f32 	%f103, %f102, %f101;
	sub.f32 	%f104, %f103, %f31;
	min.f32 	%f105, %f31, %f101;
	min.f32 	%f106, %f105, %f104;
	setp.geu.f32 	%p22, %f106, 0f00000000;
	abs.f32 	%f107, %f31;
	setp.num.f32 	%p23, %f107, %f107;
	abs.f32 	%f109, %f101;
	setp.num.f32 	%p24, %f109, %f109;
	and.pred  	%p25, %p23, %p24;
	and.pred  	%p26, %p25, %p22;
	abs.f32 	%f111, %f104;
	setp.num.f32 	%p27, %f111, %f111;
	and.pred  	%p28, %p26, %p27;
	@%p28 bra 	$L__BB5_17;
	add.s32 	%r69, %r24, %r76;
	mul.wide.s32 	%rd46, %r69, 8;
	add.s64 	%rd47, %rd2, %rd46;
	mov.f32 	%f113, 0fBF800000;
	st.global.v2.f32 	[%rd47], {%f113, %f113};
	bra.uni 	$L__BB5_18;
$L__BB5_17:
	add.s32 	%r70, %r24, %r76;
	mul.wide.s32 	%rd48, %r70, 8;
	add.s64 	%rd49, %rd2, %rd48;
	st.global.v2.f32 	[%rd49], {%f30, %f21};
	mul.f32 	%f114, %f10, %f101;
	fma.rn.f32 	%f115, %f7, %f31, %f114;
	fma.rn.f32 	%f116, %f13, %f104, %f115;
	mul.wide.s32 	%rd50, %r70, 12;
	add.s64 	%rd51, %rd1, %rd50;
	st.global.f32 	[%rd51], %f116;
	mul.f32 	%f117, %f11, %f101;
	fma.rn.f32 	%f118, %f8, %f31, %f117;
	fma.rn.f32 	%f119, %f14, %f104, %f118;
	st.global.f32 	[%rd51+4], %f119;
	mul.f32 	%f120, %f12, %f101;
	fma.rn.f32 	%f121, %f9, %f31, %f120;
	fma.rn.f32 	%f122, %f15, %f104, %f121;
	st.global.f32 	[%rd51+8], %f122;
$L__BB5_18:
	add.s32 	%r71, %r10, 1;
	setp.ne.s32 	%p29, %r10, %r9;
	@%p29 bra 	$L__BB5_4;
$L__BB5_19:
	ret;

}
	// .globl	interpolate_attr1
.visible .entry interpolate_attr1(
	.param .u64 .ptr .align 1 interpolate_attr1_param_0,
	.param .u64 .ptr .align 1 interpolate_attr1_param_1,
	.param .u64 .ptr .align 1 interpolate_attr1_param_2,
	.param .u32 interpolate_attr1_param_3,
	.param .u32 interpolate_attr1_param_4,
	.param .u32 interpolate_attr1_param_5,
	.param .u64 .ptr .align 1 interpolate_attr1_param_6,
	.param .u64 .ptr .align 1 interpolate_attr1_param_7,
	.param .u64 .ptr .align 1 interpolate_attr1_param_8,
	.param .u64 .ptr .align 1 interpolate_attr1_param_9,
	.param .u64 .ptr .align 1 interpolate_attr1_param_10
)
{
	.reg .pred 	%p<30>;
	.reg .b32 	%r<71>;
	.reg .b32 	%f<134>;
	.reg .b64 	%rd<68>;
	.reg .b64 	%fd<9>;

	ld.param.u64 	%rd4, [interpolate_attr1_param_0];
	ld.param.u64 	%rd5, [interpolate_attr1_param_1];
	ld.param.u64 	%rd6, [interpolate_attr1_param_2];
	ld.param.u32 	%r27, [interpolate_attr1_param_3];
	ld.param.u32 	%r25, [interpolate_attr1_param_4];
	ld.param.u32 	%r26, [interpolate_attr1_param_5];
	ld.param.u64 	%rd7, [interpolate_attr1_param_6];
	ld.param.u64 	%rd8, [interpolate_attr1_param_7];
	ld.param.u64 	%rd9, [interpolate_attr1_param_8];
	ld.param.u64 	%rd10, [interpolate_attr1_param_9];
	ld.param.u64 	%rd11, [interpolate_attr1_param_10];
	cvta.to.global.u64 	%rd1, %rd11;
	cvta.to.global.u64 	%rd2, %rd10;
	cvta.to.global.u64 	%rd3, %rd9;
	mov.u32 	%r28, %tid.x;
	mov.u32 	%r29, %ctaid.x;
	mov.u32 	%r30, %ntid.x;
	mad.lo.s32 	%r1, %r29, %r30, %r28;
	setp.ge.s32 	%p1, %r1, %r27;
	@%p1 bra 	$L__BB6_19;
	cvta.to.global.u64 	%rd12, %rd6;
	cvta.to.global.u64 	%rd13, %rd4;
	cvta.to.global.u64 	%rd14, %rd8;
	mul.lo.s32 	%r31, %r1, 3;
	mul.wide.s32 	%rd15, %r31, 4;
	add.s64 	%rd16, %rd12, %rd15;
	ld.global.u32 	%r2, [%rd16];
	ld.global.u32 	%r3, [%rd16+4];
	ld.global.u32 	%r4, [%rd16+8];
	mul.wide.u32 	%rd17, %r2, 8;
	add.s64 	%rd18, %rd13, %rd17;
	ld.global.v2.f32 	{%f1, %f2}, [%rd18];
	mul.wide.u32 	%rd19, %r3, 8;
	add.s64 	%rd20, %rd13, %rd19;
	ld.global.v2.f32 	{%f3, %f4}, [%rd20];
	mul.wide.u32 	%rd21, %r4, 8;
	add.s64 	%rd22, %rd13, %rd21;
	ld.global.v2.f32 	{%f5, %f6}, [%rd22];
	mul.wide.s32 	%rd23, %r1, 4;
	add.s64 	%rd24, %rd14, %rd23;
	ld.global.u32 	%r5, [%rd24];
	ld.global.u32 	%r32, [%rd24+4];
	setp.eq.s32 	%p2, %r32, %r5;
	@%p2 bra 	$L__BB6_19;
	cvta.to.global.u64 	%rd25, %rd7;
	cvta.to.global.u64 	%rd26, %rd5;
	mul.wide.u32 	%rd27, %r2, 16;
	add.s64 	%rd28, %rd26, %rd27;
	.pragma "used_bytes_mask 4095";
	ld.global.v4.f32 	{%f7, %f8, %f9, %f38}, [%rd28];
	mul.wide.u32 	%rd29, %r3, 16;
	add.s64 	%rd30, %rd26, %rd29;
	.pragma "used_bytes_mask 4095";
	ld.global.v4.f32 	{%f10, %f11, %f12, %f39}, [%rd30];
	mul.wide.u32 	%rd31, %r4, 16;
	add.s64 	%rd32, %rd26, %rd31;
	.pragma "used_bytes_mask 4095";
	ld.global.v4.f32 	{%f13, %f14, %f15, %f40}, [%rd32];
	mul.wide.u32 	%rd33, %r2, 4;
	add.s64 	%rd34, %rd25, %rd33;
	ld.global.f32 	%f16, [%rd34];
	mul.wide.u32 	%rd35, %r3, 4;
	add.s64 	%rd36, %rd25, %rd35;
	ld.global.f32 	%f17, [%rd36];
	mul.wide.u32 	%rd37, %r4, 4;
	add.s64 	%rd38, %rd25, %rd37;
	ld.global.f32 	%f18, [%rd38];
	cvt.rzi.s32.f32 	%r33, %f1;
	min.u32 	%r34, %r25, %r33;
	cvt.rzi.s32.f32 	%r35, %f3;
	min.u32 	%r36, %r34, %r35;
	cvt.rzi.s32.f32 	%r37, %f5;
	min.u32 	%r6, %r36, %r37;
	max.u32 	%r38, %r33, %r35;
	max.u32 	%r39, %r38, %r37;
	cvt.rzi.s32.f32 	%r40, %f2;
	min.u32 	%r41, %r26, %r40;
	cvt.rzi.s32.f32 	%r42, %f4;
	min.u32 	%r43, %r41, %r42;
	cvt.rzi.s32.f32 	%r44, %f6;
	min.u32 	%r7, %r43, %r44;
	max.u32 	%r45, %r40, %r42;
	max.u32 	%r46, %r45, %r44;
	add.s32 	%r47, %r25, -1;
	min.u32 	%r48, %r39, %r47;
	add.s32 	%r49, %r26, -1;
	min.u32 	%r50, %r46, %r49;
	sub.s32 	%r8, %r48, %r6;
	sub.s32 	%r9, %r50, %r7;
	setp.gt.u32 	%p3, %r9, 2147483646;
	@%p3 bra 	$L__BB6_19;
	sub.f32 	%f19, %f4, %f6;
	sub.f32 	%f20, %f5, %f3;
	sub.f32 	%f21, %f1, %f5;
	sub.f32 	%f41, %f2, %f6;
	mul.f32 	%f42, %f20, %f41;
	fma.rn.f32 	%f22, %f21, %f19, %f42;
	sub.f32 	%f23, %f6, %f2;
	mov.b32 	%r65, 0;
$L__BB6_4:
	mov.u32 	%r10, %r65;
	setp.gt.u32 	%p4, %r8, 2147483646;
	@%p4 bra 	$L__BB6_18;
	setp.eq.s32 	%p5, %r8, 0;
	add.s32 	%r53, %r10, %r7;
	cvt.rn.f64.u32 	%fd1, %r53;
	add.f64 	%fd2, %fd1, 0d3FE0000000000000;
	cvt.rn.f32.f64 	%f24, %fd2;
	sub.f32 	%f43, %f24, %f6;
	mul.f32 	%f25, %f20, %f43;
	add.s32 	%r11, %r8, 1;
	mad.lo.s32 	%r54, %r10, %r8, %r10;
	add.s32 	%r12, %r54, %r5;
	mov.b32 	%r70, 0;
	@%p5 bra 	$L__BB6_14;
	and.b32  	%r56, %r11, -2;
	neg.s32 	%r69, %r56;
	mov.b32 	%r68, 1;
	cvt.s64.s32 	%rd52, %r12;
	mov.u32 	%r66, %r6;
	mov.u32 	%r67, %r12;
$L__BB6_7:
	cvt.rn.f64.u32 	%fd3, %r66;
	add.f64 	%fd4, %fd3, 0d3FE0000000000000;
	cvt.rn.f32.f64 	%f26, %fd4;
	sub.f32 	%f44, %f26, %f5;
	fma.rn.f32 	%f45, %f19, %f44, %f25;
	div.rn.f32 	%f27, %f45, %f22;
	mul.f32 	%f46, %f23, %f44;
	sub.f32 	%f47, %f24, %f6;
	fma.rn.f32 	%f48, %f21, %f47, %f46;
	div.rn.f32 	%f49, %f48, %f22;
	mov.f32 	%f50, 0f3F800000;
	sub.f32 	%f51, %f50, %f49;
	sub.f32 	%f52, %f51, %f27;
	min.f32 	%f53, %f27, %f49;
	min.f32 	%f54, %f53, %f52;
	setp.geu.f32 	%p6, %f54, 0f00000000;
	abs.f32 	%f55, %f27;
	setp.num.f32 	%p7, %f55, %f55;
	abs.f32 	%f57, %f49;
	setp.num.f32 	%p8, %f57, %f57;
	and.pred  	%p9, %p7, %p8;
	and.pred  	%p10, %p9, %p6;
	abs.f32 	%f59, %f52;
	setp.num.f32 	%p11, %f59, %f59;
	and.pred  	%p12, %p10, %p11;
	@%p12 bra 	$L__BB6_9;
	mul.wide.s32 	%rd39, %r67, 8;
	add.s64 	%rd40, %rd3, %rd39;
	mov.f32 	%f61, 0fBF800000;
	st.global.v2.f32 	[%rd40], {%f61, %f61};
	bra.uni 	$L__BB6_10;
$L__BB6_9:
	mul.wide.s32 	%rd41, %r67, 8;
	add.s64 	%rd42, %rd3, %rd41;
	st.global.v2.f32 	[%rd42], {%f26, %f24};
	mul.f32 	%f62, %f10, %f49;
	fma.rn.f32 	%f63, %f7, %f27, %f62;
	fma.rn.f32 	%f64, %f13, %f52, %f63;
	mul.wide.s32 	%rd43, %r67, 12;
	add.s64 	%rd44, %rd2, %rd43;
	st.global.f32 	[%rd44], %f64;
	mul.f32 	%f65, %f11, %f49;
	fma.rn.f32 	%f66, %f8, %f27, %f65;
	fma.rn.f32 	%f67, %f14, %f52, %f66;
	st.global.f32 	[%rd44+4], %f67;
	mul.f32 	%f68, %f12, %f49;
	fma.rn.f32 	%f69, %f9, %f27, %f68;
	fma.rn.f32 	%f70, %f15, %f52, %f69;
	st.global.f32 	[%rd44+8], %f70;
	mul.f32 	%f71, %f17, %f49;
	fma.rn.f32 	%f72, %f16, %f27, %f71;
	fma.rn.f32 	%f73, %f18, %f52, %f72;
	mul.wide.s32 	%rd45, %r67, 4;
	add.s64 	%rd46, %rd1, %rd45;
	st.global.f32 	[%rd46], %f73;
$L__BB6_10:
	add.s32 	%r57, %r66, 1;
	cvt.rn.f64.u32 	%fd5, %r57;
	add.f64 	%fd6, %fd5, 0d3FE0000000000000;
	cvt.rn.f32.f64 	%f30, %fd6;
	sub.f32 	%f74, %f30, %f5;
	fma.rn.f32 	%f75, %f19, %f74, %f25;
	div.rn.f32 	%f31, %f75, %f22;
	mul.f32 	%f76, %f23, %f74;
	sub.f32 	%f77, %f24, %f6;
	fma.rn.f32 	%f78, %f21, %f77, %f76;
	div.rn.f32 	%f79, %f78, %f22;
	mov.f32 	%f80, 0f3F800000;
	sub.f32 	%f81, %f80, %f79;
	sub.f32 	%f82, %f81, %f31;
	min.f32 	%f83, %f31, %f79;
	min.f32 	%f84, %f83, %f82;
	setp.geu.f32 	%p13, %f84, 0f00000000;
	abs.f32 	%f85, %f31;
	setp.num.f32 	%p14, %f85, %f85;
	abs.f32 	%f87, %f79;
	setp.num.f32 	%p15, %f87, %f87;
	and.pred  	%p16, %p14, %p15;
	and.pred  	%p17, %p16, %p13;
	abs.f32 	%f89, %f82;
	setp.num.f32 	%p18, %f89, %f89;
	and.pred  	%p19, %p17, %p18;
	@%p19 bra 	$L__BB6_12;
	cvt.s64.s32 	%rd47, %r12;
	add.s32 	%r58, %r68, -1;
	cvt.s64.s32 	%rd48, %r58;
	add.s64 	%rd49, %rd47, %rd48;
	shl.b64 	%rd50, %rd49, 3;
	add.s64 	%rd51, %rd3, %rd50;
	mov.f32 	%f91, 0fBF800000;
	st.global.v2.f32 	[%rd51+8], {%f91, %f91};
	bra.uni 	$L__BB6_13;
$L__BB6_12:
	add.s32 	%r59, %r68, -1;
	cvt.s64.s32 	%rd53, %r59;
	add.s64 	%rd54, %rd52, %rd53;
	shl.b64 	%rd55, %rd54, 3;
	add.s64 	%rd56, %rd3, %rd55;
	st.global.v2.f32 	[%rd56+8], {%f30, %f24};
	mul.f32 	%f92, %f10, %f79;
	fma.rn.f32 	%f93, %f7, %f31, %f92;
	fma.rn.f32 	%f94, %f13, %f82, %f93;
	mad.lo.s64 	%rd57, %rd54, 12, %rd2;
	st.global.f32 	[%rd57+12], %f94;
	mul.f32 	%f95, %f11, %f79;
	fma.rn.f32 	%f96, %f8, %f31, %f95;
	fma.rn.f32 	%f97, %f14, %f82, %f96;
	st.global.f32 	[%rd57+16], %f97;
	mul.f32 	%f98, %f12, %f79;
	fma.rn.f32 	%f99, %f9, %f31, %f98;
	fma.rn.f32 	%f100, %f15, %f82, %f99;
	st.global.f32 	[%rd57+20], %f100;
	mul.f32 	%f101, %f17, %f79;
	fma.rn.f32 	%f102, %f16, %f31, %f101;
	fma.rn.f32 	%f103, %f18, %f82, %f102;
	shl.b64 	%rd58, %rd54, 2;
	add.s64 	%rd59, %rd1, %rd58;
	st.global.f32 	[%rd59+4], %f103;
$L__BB6_13:
	add.s32 	%r60, %r8, 1;
	and.b32  	%r70, %r60, -2;
	add.s32 	%r69, %r69, 2;
	add.s32 	%r68, %r68, 2;
	add.s32 	%r67, %r67, 2;
	add.s32 	%r66, %r66, 2;
	setp.ne.s32 	%p20, %r69, 0;
	@%p20 bra 	$L__BB6_7;
$L__BB6_14:
	and.b32  	%r61, %r8, 1;
	setp.eq.b32 	%p21, %r61, 1;
	@%p21 bra 	$L__BB6_18;
	add.s32 	%r62, %r70, %r6;
	cvt.rn.f64.u32 	%fd7, %r62;
	add.f64 	%fd8, %fd7, 0d3FE0000000000000;
	cvt.rn.f32.f64 	%f34, %fd8;
	sub.f32 	%f104, %f34, %f5;
	fma.rn.f32 	%f105, %f19, %f104, %f25;
	div.rn.f32 	%f35, %f105, %f22;
	mul.f32 	%f106, %f23, %f104;
	sub.f32 	%f107, %f24, %f6;
	fma.rn.f32 	%f108, %f21, %f107, %f106;
	div.rn.f32 	%f109, %f108, %f22;
	mov.f32 	%f110, 0f3F800000;
	sub.f32 	%f111, %f110, %f109;
	sub.f32 	%f112, %f111, %f35;
	min.f32 	%f113, %f35, %f109;
	min.f32 	%f114, %f113, %f112;
	setp.geu.f32 	%p22, %f114, 0f00000000;
	abs.f32 	%f115, %f35;
	setp.num.f32 	%p23, %f115, %f115;
	abs.f32 	%f117, %f109;
	setp.num.f32 	%p24, %f117, %f117;
	and.pred  	%p25, %p23, %p24;
	and.pred  	%p26, %p25, %p22;
	abs.f32 	%f119, %f112;
	setp.num.f32 	%p27, %f119, %f119;
	and.pred  	%p28, %p26, %p27;
	@%p28 bra 	$L__BB6_17;
	add.s32 	%r63, %r12, %r70;
	mul.wide.s32 	%rd60, %r63, 8;
	add.s64 	%rd61, %rd3, %rd60;
	mov.f32 	%f121, 0fBF800000;
	st.global.v2.f32 	[%rd61], {%f121, %f121};
	bra.uni 	$L__BB6_18;
$L__BB6_17:
	add.s32 	%r64, %r12, %r70;
	mul.wide.s32 	%rd62, %r64, 8;
	add.s64 	%rd63, %rd3, %rd62;
	st.global.v2.f32 	[%rd63], {%f34, %f24};
	mul.f32 	%f122, %f10, %f109;
	fma.rn.f32 	%f123, %f7, %f35, %f122;
	fma.rn.f32 	%f124, %f13, %f112, %f123;
	mul.wide.s32 	%rd64, %r64, 12;
	add.s64 	%rd65, %rd2, %rd64;
	st.global.f32 	[%rd65], %f124;
	mul.f32 	%f125, %f11, %f109;
	fma.rn.f32 	%f126, %f8, %f35, %f125;
	fma.rn.f32 	%f127, %f14, %f112, %f126;
	st.global.f32 	[%rd65+4], %f127;
	mul.f32 	%f128, %f12, %f109;
	fma.rn.f32 	%f129, %f9, %f35, %f128;
	fma.rn.f32 	%f130, %f15, %f112, %f129;
	st.global.f32 	[%rd65+8], %f130;
	mul.f32 	%f131, %f17, %f109;
	fma.rn.f32 	%f132, %f16, %f35, %f131;
	fma.rn.f32 	%f133, %f18, %f112, %f132;
	mul.wide.s32 	%rd66, %r64, 4;
	add.s64 	%rd67, %rd1, %rd66;
	st.global.f32 	[%rd67], %f133;
$L__BB6_18:
	add.s32 	%r65, %r10, 1;
	setp.ne.s32 	%p29, %r10, %r9;
	@%p29 bra 	$L__BB6_4;
$L__BB6_19:
	ret;

}
	// .globl	interpolate_attr3
.visible .entry interpolate_attr3(
	.param .u64 .ptr .align 1 interpolate_attr3_param_0,
	.param .u64 .ptr .align 1 interpolate_attr3_param_1,
	.param .u64 .ptr .align 1 interpolate_attr3_param_2,
	.param .u32 interpolate_attr3_param_3,
	.param .u32 interpolate_attr3_param_4,
	.param .u32 interpolate_attr3_param_5,
	.param .u64 .ptr .align 1 interpolate_attr3_param_6,
	.param .u64 .ptr .align 1 interpolate_attr3_param_7,
	.param .u64 .ptr .align 1 interpolate_attr3_param_8,
	.param .u64 .ptr .align 1 interpolate_attr3_param_9,
	.param .u64 .ptr .align 1 interpolate_attr3_param_10
)
{
	.reg .pred 	%p<30>;
	.reg .b32 	%r<79>;
	.reg .b32 	%f<159>;
	.reg .b64 	%rd<76>;
	.reg .b64 	%fd<9>;

	ld.param.u64 	%rd2, [interpolate_attr3_param_0];
	ld.param.u64 	%rd3, [interpolate_attr3_param_1];
	ld.param.u64 	%rd4, [interpolate_attr3_param_2];
	ld.param.u32 	%r27, [interpolate_attr3_param_3];
	ld.param.u32 	%r25, [interpolate_attr3_param_4];
	ld.param.u32 	%r26, [interpolate_attr3_param_5];
	ld.param.u64 	%rd5, [interpolate_attr3_param_6];
	ld.param.u64 	%rd6, [interpolate_attr3_param_7];
	ld.param.u64 	%rd9, [interpolate_attr3_param_8];
	cvta.to.global.u64 	%rd1, %rd9;
	mov.u32 	%r28, %tid.x;
	mov.u32 	%r29, %ctaid.x;
	mov.u32 	%r30, %ntid.x;
	mad.lo.s32 	%r1, %r29, %r30, %r28;
	setp.ge.s32 	%p1, %r1, %r27;
	@%p1 bra 	$L__BB7_19;
	cvta.to.global.u64 	%rd10, %rd4;
	cvta.to.global.u64 	%rd11, %rd2;
	cvta.to.global.u64 	%rd12, %rd6;
	mul.lo.s32 	%r31, %r1, 3;
	mul.wide.s32 	%rd13, %r31, 4;
	add.s64 	%rd14, %rd10, %rd13;
	ld.global.u32 	%r2, [%rd14];
	ld.global.u32 	%r3, [%rd14+4];
	ld.global.u32 	%r4, [%rd14+8];
	mul.wide.u32 	%rd15, %r2, 8;
	add.s64 	%rd16, %rd11, %rd15;
	ld.global.v2.f32 	{%f1, %f2}, [%rd16];
	mul.wide.u32 	%rd17, %r3, 8;
	add.s64 	%rd18, %rd11, %rd17;
	ld.global.v2.f32 	{%f3, %f4}, [%rd18];
	mul.wide.u32 	%rd19, %r4, 8;
	add.s64 	%rd20, %rd11, %rd19;
	ld.global.v2.f32 	{%f5, %f6}, [%rd20];
	mul.wide.s32 	%rd21, %r1, 4;
	add.s64 	%rd22, %rd12, %rd21;
	ld.global.u32 	%r5, [%rd22];
	ld.global.u32 	%r32, [%rd22+4];
	setp.eq.s32 	%p2, %r32, %r5;
	@%p2 bra 	$L__BB7_19;
	cvta.to.global.u64 	%rd23, %rd5;
	cvta.to.global.u64 	%rd24, %rd3;
	mul.wide.u32 	%rd25, %r2, 16;
	add.s64 	%rd26, %rd24, %rd25;
	.pragma "used_bytes_mask 4095";
	ld.global.v4.f32 	{%f7, %f8, %f9, %f43}, [%rd26];
	mul.wide.u32 	%rd27, %r3, 16;
	add.s64 	%rd28, %rd24, %rd27;
	.pragma "used_bytes_mask 4095";
	ld.global.v4.f32 	{%f10, %f11, %f12, %f44}, [%rd28];
	mul.wide.u32 	%rd29, %r4, 16;
	add.s64 	%rd30, %rd24, %rd29;
	.pragma "used_bytes_mask 4095";
	ld.global.v4.f32 	{%f13, %f14, %f15, %f45}, [%rd30];
	mul.wide.u32 	%rd31, %r2, 12;
	add.s64 	%rd32, %rd23, %rd31;
	ld.global.f32 	%f16, [%rd32];
	ld.global.f32 	%f17, [%rd32+4];
	ld.global.f32 	%f18, [%rd32+8];
	mul.wide.u32 	%rd33, %r3, 12;
	add.s64 	%rd34, %rd23, %rd33;
	ld.global.f32 	%f19, [%rd34];
	ld.global.f32 	%f20, [%rd34+4];
	ld.global.f32 	%f21, [%rd34+8];
	mul.wide.u32 	%rd35, %r4, 12;
	add.s64 	%rd36, %rd23, %rd35;
	ld.global.f32 	%f22, [%rd36];
	ld.global.f32 	%f23, [%rd36+4];
	ld.global.f32 	%f24, [%rd36+8];
	cvt.rzi.s32.f32 	%r33, %f1;
	min.u32 	%r34, %r25, %r33;
	cvt.rzi.s32.f32 	%r35, %f3;
	min.u32 	%r36, %r34, %r35;
	cvt.rzi.s32.f32 	%r37, %f5;
	min.u32 	%r6, %r36, %r37;
	max.u32 	%r38, %r33, %r35;
	max.u32 	%r39, %r38, %r37;
	cvt.rzi.s32.f32 	%r40, %f2;
	min.u32 	%r41, %r26, %r40;
	cvt.rzi.s32.f32 	%r42, %f4;
	min.u32 	%r43, %r41, %r42;
	cvt.rzi.s32.f32 	%r44, %f6;
	min.u32 	%r7, %r43, %r44;
	max.u32 	%r45, %r40, %r42;
	max.u32 	%r46, %r45, %r44;
	add.s32 	%r47, %r25, -1;
	min.u32 	%r48, %r39, %r47;
	add.s32 	%r49, %r26, -1;
	min.u32 	%r50, %r46, %r49;
	sub.s32 	%r8, %r48, %r6;
	sub.s32 	%r9, %r50, %r7;
	setp.gt.u32 	%p3, %r9, 2147483646;
	@%p3 bra 	$L__BB7_19;
	sub.f32 	%f25, %f4, %f6;
	sub.f32 	%f26, %f5, %f3;
	sub.f32 	%f27, %f1, %f5;
	sub.f32 	%f46, %f2, %f6;
	mul.f32 	%f47, %f26, %f46;
	fma.rn.f32 	%f28, %f27, %f25, %f47;
	sub.f32 	%f29, %f6, %f2;
	mov.b32 	%r73, 0;
$L__BB7_4:
	mov.u32 	%r10, %r73;
	setp.gt.u32 	%p4, %r8, 2147483646;
	@%p4 bra 	$L__BB7_18;
	setp.eq.s32 	%p5, %r8, 0;
	add.s32 	%r53, %r10, %r7;
	cvt.rn.f64.u32 	%fd1, %r53;
	add.f64 	%fd2, %fd1, 0d3FE0000000000000;
	cvt.rn.f32.f64 	%f30, %fd2;
	add.s32 	%r11, %r8, 1;
	mad.lo.s32 	%r54, %r10, %r8, %r10;
	add.s32 	%r75, %r54, %r5;
	mov.b32 	%r78, 0;
	@%p5 bra 	$L__BB7_14;
	and.b32  	%r56, %r11, -2;
	neg.s32 	%r77, %r56;
	mov.b32 	%r76, 1;
	mov.u32 	%r74, %r6;
$L__BB7_7:
	cvt.rn.f64.u32 	%fd3, %r74;
	add.f64 	%fd4, %fd3, 0d3FE0000000000000;
	cvt.rn.f32.f64 	%f31, %fd4;
	sub.f32 	%f48, %f31, %f5;
	mul.f32 	%f49, %f25, %f48;
	sub.f32 	%f50, %f30, %f6;
	fma.rn.f32 	%f51, %f26, %f50, %f49;
	div.rn.f32 	%f32, %f51, %f28;
	mul.f32 	%f52, %f29, %f48;
	fma.rn.f32 	%f53, %f27, %f50, %f52;
	div.rn.f32 	%f54, %f53, %f28;
	mov.f32 	%f55, 0f3F800000;
	sub.f32 	%f56, %f55, %f54;
	sub.f32 	%f57, %f56, %f32;
	min.f32 	%f58, %f32, %f54;
	min.f32 	%f59, %f58, %f57;
	setp.geu.f32 	%p6, %f59, 0f00000000;
	abs.f32 	%f60, %f32;
	setp.num.f32 	%p7, %f60, %f60;
	abs.f32 	%f62, %f54;
	setp.num.f32 	%p8, %f62, %f62;
	and.pred  	%p9, %p7, %p8;
	and.pred  	%p10, %p9, %p6;
	abs.f32 	%f64, %f57;
	setp.num.f32 	%p11, %f64, %f64;
	and.pred  	%p12, %p10, %p11;
	@%p12 bra 	$L__BB7_9;
	mul.wide.s32 	%rd37, %r75, 8;
	add.s64 	%rd38, %rd1, %rd37;
	mov.f32 	%f66, 0fBF800000;
	st.global.v2.f32 	[%rd38], {%f66, %f66};
	bra.uni 	$L__BB7_10;
$L__BB7_9:
	ld.param.u64 	%rd73, [interpolate_attr3_param_10];
	ld.param.u64 	%rd70, [interpolate_attr3_param_9];
	mul.wide.s32 	%rd39, %r75, 8;
	add.s64 	%rd40, %rd1, %rd39;
	st.global.v2.f32 	[%rd40], {%f31, %f30};
	mul.f32 	%f67, %f10, %f54;
	fma.rn.f32 	%f68, %f7, %f32, %f67;
	fma.rn.f32 	%f69, %f13, %f57, %f68;
	cvta.to.global.u64 	%rd41, %rd70;
	mul.wide.s32 	%rd42, %r75, 12;
	add.s64 	%rd43, %rd41, %rd42;
	st.global.f32 	[%rd43], %f69;
	mul.f32 	%f70, %f11, %f54;
	fma.rn.f32 	%f71, %f8, %f32, %f70;
	fma.rn.f32 	%f72, %f14, %f57, %f71;
	st.global.f32 	[%rd43+4], %f72;
	mul.f32 	%f73, %f12, %f54;
	fma.rn.f32 	%f74, %f9, %f32, %f73;
	fma.rn.f32 	%f75, %f15, %f57, %f74;
	st.global.f32 	[%rd43+8], %f75;
	mul.f32 	%f76, %f19, %f54;
	fma.rn.f32 	%f77, %f16, %f32, %f76;
	fma.rn.f32 	%f78, %f22, %f57, %f77;
	cvta.to.global.u64 	%rd44, %rd73;
	add.s64 	%rd45, %rd44, %rd42;
	st.global.f32 	[%rd45], %f78;
	mul.f32 	%f79, %f20, %f54;
	fma.rn.f32 	%f80, %f17, %f32, %f79;
	fma.rn.f32 	%f81, %f23, %f57, %f80;
	st.global.f32 	[%rd45+4], %f81;
	mul.f32 	%f82, %f21, %f54;
	fma.rn.f32 	%f83, %f18, %f32, %f82;
	fma.rn.f32 	%f84, %f24, %f57, %f83;
	st.global.f32 	[%rd45+8], %f84;
$L__BB7_10:
	add.s32 	%r57, %r74, 1;
	cvt.rn.f64.u32 	%fd5, %r57;
	add.f64 	%fd6, %fd5, 0d3FE0000000000000;
	cvt.rn.f32.f64 	%f35, %fd6;
	sub.f32 	%f85, %f35, %f5;
	mul.f32 	%f86, %f25, %f85;
	sub.f32 	%f87, %f30, %f6;
	fma.rn.f32 	%f88, %f26, %f87, %f86;
	div.rn.f32 	%f36, %f88, %f28;
	mul.f32 	%f89, %f29, %f85;
	fma.rn.f32 	%f90, %f27, %f87, %f89;
	div.rn.f32 	%f91, %f90, %f28;
	mov.f32 	%f92, 0f3F800000;
	sub.f32 	%f93, %f92, %f91;
	sub.f32 	%f94, %f93, %f36;
	min.f32 	%f95, %f36, %f91;
	min.f32 	%f96, %f95, %f94;
	setp.geu.f32 	%p13, %f96, 0f00000000;
	abs.f32 	%f97, %f36;
	setp.num.f32 	%p14, %f97, %f97;
	abs.f32 	%f99, %f91;
	setp.num.f32 	%p15, %f99, %f99;
	and.pred  	%p16, %p14, %p15;
	and.pred  	%p17, %p16, %p13;
	abs.f32 	%f101, %f94;
	setp.num.f32 	%p18, %f101, %f101;
	and.pred  	%p19, %p17, %p18;
	@%p19 bra 	$L__BB7_12;
	mad.lo.s32 	%r58, %r10, %r8, %r10;
	add.s32 	%r59, %r58, %r5;
	cvt.s64.s32 	%rd46, %r59;
	add.s32 	%r60, %r76, -1;
	cvt.s64.s32 	%rd47, %r60;
	add.s64 	%rd48, %rd46, %rd47;
	shl.b64 	%rd49, %rd48, 3;
	add.s64 	%rd50, %rd1, %rd49;
	mov.f32 	%f103, 0fBF800000;
	st.global.v2.f32 	[%rd50+8], {%f103, %f103};
	bra.uni 	$L__BB7_13;
$L__BB7_12:
	ld.param.u64 	%rd74, [interpolate_attr3_param_10];
	ld.param.u64 	%rd71, [interpolate_attr3_param_9];
	mad.lo.s32 	%r61, %r10, %r8, %r10;
	add.s32 	%r62, %r61, %r5;
	cvt.s64.s32 	%rd51, %r62;
	add.s32 	%r63, %r76, -1;
	cvt.s64.s32 	%rd52, %r63;
	add.s64 	%rd53, %rd51, %rd52;
	shl.b64 	%rd54, %rd53, 3;
	add.s64 	%rd55, %rd1, %rd54;
	st.global.v2.f32 	[%rd55+8], {%f35, %f30};
	mul.f32 	%f104, %f10, %f91;
	fma.rn.f32 	%f105, %f7, %f36, %f104;
	fma.rn.f32 	%f106, %f13, %f94, %f105;
	cvta.to.global.u64 	%rd56, %rd71;
	mul.lo.s64 	%rd57, %rd53, 12;
	add.s64 	%rd58, %rd56, %rd57;
	st.global.f32 	[%rd58+12], %f106;
	mul.f32 	%f107, %f11, %f91;
	fma.rn.f32 	%f108, %f8, %f36, %f107;
	fma.rn.f32 	%f109, %f14, %f94, %f108;
	st.global.f32 	[%rd58+16], %f109;
	mul.f32 	%f110, %f12, %f91;
	fma.rn.f32 	%f111, %f9, %f36, %f110;
	fma.rn.f32 	%f112, %f15, %f94, %f111;
	st.global.f32 	[%rd58+20], %f112;
	mul.f32 	%f113, %f19, %f91;
	fma.rn.f32 	%f114, %f16, %f36, %f113;
	fma.rn.f32 	%f115, %f22, %f94, %f114;
	cvta.to.global.u64 	%rd59, %rd74;
	add.s64 	%rd60, %rd59, %rd57;
	st.global.f32 	[%rd60+12], %f115;
	mul.f32 	%f116, %f20, %f91;
	fma.rn.f32 	%f117, %f17, %f36, %f116;
	fma.rn.f32 	%f118, %f23, %f94, %f117;
	st.global.f32 	[%rd60+16], %f118;
	mul.f32 	%f119, %f21, %f91;
	fma.rn.f32 	%f120, %f18, %f36, %f119;
	fma.rn.f32 	%f121, %f24, %f94, %f120;
	st.global.f32 	[%rd60+20], %f121;
$L__BB7_13:
	add.s32 	%r64, %r8, 1;
	and.b32  	%r78, %r64, -2;
	add.s32 	%r77, %r77, 2;
	add.s32 	%r76, %r76, 2;
	add.s32 	%r75, %r75, 2;
	add.s32 	%r74, %r74, 2;
	setp.ne.s32 	%p20, %r77, 0;
	@%p20 bra 	$L__BB7_7;
$L__BB7_14:
	and.b32  	%r65, %r8, 1;
	setp.eq.b32 	%p21, %r65, 1;
	@%p21 bra 	$L__BB7_18;
	add.s32 	%r66, %r78, %r6;
	cvt.rn.f64.u32 	%fd7, %r66;
	add.f64 	%fd8, %fd7, 0d3FE0000000000000;
	cvt.rn.f32.f64 	%f39, %fd8;
	sub.f32 	%f122, %f39, %f5;
	mul.f32 	%f123, %f25, %f122;
	sub.f32 	%f124, %f30, %f6;
	fma.rn.f32 	%f125, %f26, %f124, %f123;
	div.rn.f32 	%f40, %f125, %f28;
	mul.f32 	%f126, %f29, %f122;
	fma.rn.f32 	%f127, %f27, %f124, %f126;
	div.rn.f32 	%f128, %f127, %f28;
	mov.f32 	%f129, 0f3F800000;
	sub.f32 	%f130, %f129, %f128;
	sub.f32 	%f131, %f130, %f40;
	min.f32 	%f132, %f40, %f128;
	min.f32 	%f133, %f132, %f131;
	setp.geu.f32 	%p22, %f133, 0f00000000;
	abs.f32 	%f134, %f40;
	setp.num.f32 	%p23, %f134, %f134;
	abs.f32 	%f136, %f128;
	setp.num.f32 	%p24, %f136, %f136;
	and.pred  	%p25, %p23, %p24;
	and.pred  	%p26, %p25, %p22;
	abs.f32 	%f138, %f131;
	setp.num.f32 	%p27, %f138, %f138;
	and.pred  	%p28, %p26, %p27;
	@%p28 bra 	$L__BB7_17;
	mad.lo.s32 	%r67, %r10, %r8, %r10;
	add.s32 	%r68, %r67, %r5;
	add.s32 	%r69, %r68, %r78;
	mul.wide.s32 	%rd61, %r69, 8;
	add.s64 	%rd62, %rd1, %rd61;
	mov.f32 	%f140, 0fBF800000;
	st.global.v2.f32 	[%rd62], {%f140, %f140};
	bra.uni 	$L__BB7_18;
$L__BB7_17:
	ld.param.u64 	%rd75, [interpolate_attr3_param_10];
	ld.param.u64 	%rd72, [interpolate_attr3_param_9];
	mad.lo.s32 	%r70, %r10, %r8, %r10;
	add.s32 	%r71, %r70, %r5;
	add.s32 	%r72, %r71, %r78;
	mul.wide.s32 	%rd63, %r72, 8;
	add.s64 	%rd64, %rd1, %rd63;
	st.global.v2.f32 	[%rd64], {%f39, %f30};
	mul.f32 	%f141, %f10, %f128;
	fma.rn.f32 	%f142, %f7, %f40, %f141;
	fma.rn.f32 	%f143, %f13, %f131, %f142;
	cvta.to.global.u64 	%rd65, %rd72;
	mul.wide.s32 	%rd66, %r72, 12;
	add.s64 	%rd67, %rd65, %rd66;
	st.global.f32 	[%rd67], %f143;
	mul.f32 	%f144, %f11, %f128;
	fma.rn.f32 	%f145, %f8, %f40, %f144;
	fma.rn.f32 	%f146, %f14, %f131, %f145;
	st.global.f32 	[%rd67+4], %f146;
	mul.f32 	%f147, %f12, %f128;
	fma.rn.f32 	%f148, %f9, %f40, %f147;
	fma.rn.f32 	%f149, %f15, %f131, %f148;
	st.global.f32 	[%rd67+8], %f149;
	mul.f32 	%f150, %f19, %f128;
	fma.rn.f32 	%f151, %f16, %f40, %f150;
	fma.rn.f32 	%f152, %f22, %f131, %f151;
	cvta.to.global.u64 	%rd68, %rd75;
	add.s64 	%rd69, %rd68, %rd66;
	st.global.f32 	[%rd69], %f152;
	mul.f32 	%f153, %f20, %f128;
	fma.rn.f32 	%f154, %f17, %f40, %f153;
	fma.rn.f32 	%f155, %f23, %f131, %f154;
	st.global.f32 	[%rd69+4], %f155;
	mul.f32 	%f156, %f21, %f128;
	fma.rn.f32 	%f157, %f18, %f40, %f156;
	fma.rn.f32 	%f158, %f24, %f131, %f157;
	st.global.f32 	[%rd69+8], %f158;
$L__BB7_18:
	add.s32 	%r73, %r10, 1;
	setp.ne.s32 	%p29, %r10, %r9;
	@%p29 bra 	$L__BB7_4;
$L__BB7_19:
	ret;

}
	// .globl	projective_error
.visible .entry projective_error(
	.param .u64 .ptr .align 1 projective_error_param_0,
	.param .u32 projective_error_param_1,
	.param .u64 .ptr .align 1 projective_error_param_2,
	.param .u64 .ptr .align 1 projective_error_param_3,
	.param .u32 projective_error_param_4,
	.param .u32 projective_error_param_5,
	.param .u64 .ptr .align 1 projective_error_param_6,
	.param .u64 .ptr .align 1 projective_error_param_7
)
{
	.reg .pred 	%p<11>;
	.reg .b16 	%rs<3>;
	.reg .b32 	%r<13>;
	.reg .b32 	%f<43>;
	.reg .b64 	%rd<23>;

	ld.param.u64 	%rd2, [projective_error_param_0];
	ld.param.u32 	%r7, [projective_error_param_1];
	ld.param.u64 	%rd3, [projective_error_param_2];
	ld.param.u64 	%rd4, [projective_error_param_3];
	ld.param.u32 	%r5, [projective_error_param_4];
	ld.param.u32 	%r6, [projective_error_param_5];
	ld.param.u64 	%rd5, [projective_error_param_6];
	ld.param.u64 	%rd6, [projective_error_param_7];
	cvta.to.global.u64 	%rd1, %rd6;
	mov.u32 	%r8, %tid.x;
	mov.u32 	%r9, %ctaid.x;
	mov.u32 	%r10, %ntid.x;
	mad.lo.s32 	%r1, %r9, %r10, %r8;
	setp.ge.s32 	%p1, %r1, %r7;
	@%p1 bra 	$L__BB8_6;
	cvta.to.global.u64 	%rd7, %rd2;
	mul.wide.s32 	%rd8, %r1, 16;
	add.s64 	%rd9, %rd7, %rd8;
	.pragma "used_bytes_mask 4095";
	ld.global.v4.f32 	{%f3, %f4, %f5, %f6}, [%rd9];
	ld.const.f32 	%f7, [project];
	ld.const.f32 	%f8, [project+4];
	mul.f32 	%f9, %f4, %f8;
	fma.rn.f32 	%f10, %f3, %f7, %f9;
	ld.const.f32 	%f11, [project+8];
	fma.rn.f32 	%f12, %f5, %f11, %f10;
	ld.const.f32 	%f13, [project+12];
	add.f32 	%f14, %f13, %f12;
	ld.const.f32 	%f15, [project+16];
	ld.const.f32 	%f16, [project+20];
	mul.f32 	%f17, %f4, %f16;
	fma.rn.f32 	%f18, %f3, %f15, %f17;
	ld.const.f32 	%f19, [project+24];
	fma.rn.f32 	%f20, %f5, %f19, %f18;
	ld.const.f32 	%f21, [project+28];
	add.f32 	%f22, %f21, %f20;
	ld.const.f32 	%f23, [project+32];
	ld.const.f32 	%f24, [project+36];
	mul.f32 	%f25, %f4, %f24;
	fma.rn.f32 	%f26, %f3, %f23, %f25;
	ld.const.f32 	%f27, [project+40];
	fma.rn.f32 	%f1, %f5, %f27, %f26;
	ld.const.f32 	%f28, [project+48];
	ld.const.f32 	%f29, [project+52];
	mul.f32 	%f30, %f4, %f29;
	fma.rn.f32 	%f31, %f3, %f28, %f30;
	ld.const.f32 	%f32, [project+56];
	fma.rn.f32 	%f33, %f5, %f32, %f31;
	ld.const.f32 	%f34, [project+60];
	add.f32 	%f35, %f34, %f33;
	div.rn.f32 	%f36, %f14, %f35;
	cvt.rmi.f32.f32 	%f37, %f36;
	cvt.rzi.s32.f32 	%r2, %f37;
	div.rn.f32 	%f38, %f22, %f35;
	cvt.rmi.f32.f32 	%f39, %f38;
	cvt.rzi.s32.f32 	%r11, %f39;
	setp.ge.s32 	%p2, %r2, %r5;
	setp.ge.s32 	%p3, %r11, %r6;
	or.pred  	%p4, %p2, %p3;
	setp.lt.s32 	%p5, %r2, 0;
	or.pred  	%p6, %p5, %p4;
	setp.lt.s32 	%p7, %r11, 0;
	or.pred  	%p8, %p6, %p7;
	@%p8 bra 	$L__BB8_6;
	ld.const.f32 	%f40, [project+44];
	cvt.s64.s32 	%rd10, %r1;
	mad.lo.s32 	%r4, %r11, %r5, %r2;
	cvta.to.global.u64 	%rd11, %rd4;
	mul.wide.s32 	%rd12, %r4, 4;
	add.s64 	%rd13, %rd11, %rd12;
	ld.global.f32 	%f41, [%rd13];
	add.f32 	%f42, %f40, %f1;
	sub.f32 	%f2, %f42, %f41;
	cvta.to.global.u64 	%rd14, %rd3;
	add.s64 	%rd15, %rd14, %rd10;
	ld.global.u8 	%rs1, [%rd15];
	setp.eq.s16 	%p9, %rs1, 0;
	@%p9 bra 	$L__BB8_5;
	cvt.s64.s32 	%rd16, %r4;
	cvta.to.global.u64 	%rd17, %rd5;
	add.s64 	%rd18, %rd17, %rd16;
	ld.global.u8 	%rs2, [%rd18];
	setp.eq.s16 	%p10, %rs2, 0;
	@%p10 bra 	$L__BB8_5;
	mul.wide.s32 	%rd19, %r1, 4;
	add.s64 	%rd20, %rd1, %rd19;
	st.global.f32 	[%rd20], %f2;
	bra.uni 	$L__BB8_6;
$L__BB8_5:
	mul.wide.s32 	%rd21, %r1, 4;
	add.s64 	%rd22, %rd1, %rd21;
	mov.b32 	%r12, 1325400064;
	st.global.u32 	[%rd22], %r12;
$L__BB8_6:
	ret;

}
	// .globl	projective_error_attribute
.visible .entry projective_error_attribute(
	.param .u64 .ptr .align 1 projective_error_attribute_param_0,
	.param .u32 projective_error_attribute_param_1,
	.param .u64 .ptr .align 1 projective_error_attribute_param_2,
	.param .u64 .ptr .align 1 projective_error_attribute_param_3,
	.param .u64 .ptr .align 1 projective_error_attribute_param_4,
	.param .u64 .ptr .align 1 projective_error_attribute_param_5,
	.param .u32 projective_error_attribute_param_6,
	.param .u32 projective_error_attribute_param_7,
	.param .u64 .ptr .align 1 projective_error_attribute_param_8
)
{
	.reg .pred 	%p<11>;
	.reg .b16 	%rs<3>;
	.reg .b32 	%r<13>;
	.reg .b32 	%f<36>;
	.reg .b64 	%rd<27>;

	ld.param.u64 	%rd2, [projective_error_attribute_param_0];
	ld.param.u32 	%r7, [projective_error_attribute_param_1];
	ld.param.u64 	%rd3, [projective_error_attribute_param_2];
	ld.param.u64 	%rd4, [projective_error_attribute_param_3];
	ld.param.u64 	%rd5, [projective_error_attribute_param_4];
	ld.param.u64 	%rd6, [projective_error_attribute_param_5];
	ld.param.u32 	%r5, [projective_error_attribute_param_6];
	ld.param.u32 	%r6, [projective_error_attribute_param_7];
	ld.param.u64 	%rd7, [projective_error_attribute_param_8];
	cvta.to.global.u64 	%rd1, %rd7;
	mov.u32 	%r8, %tid.x;
	mov.u32 	%r9, %ctaid.x;
	mov.u32 	%r10, %ntid.x;
	mad.lo.s32 	%r1, %r9, %r10, %r8;
	setp.ge.s32 	%p1, %r1, %r7;
	@%p1 bra 	$L__BB9_6;
	cvta.to.global.u64 	%rd8, %rd2;
	mul.wide.s32 	%rd9, %r1, 16;
	add.s64 	%rd10, %rd8, %rd9;
	.pragma "used_bytes_mask 4095";
	ld.global.v4.f32 	{%f2, %f3, %f4, %f5}, [%rd10];
	ld.const.f32 	%f6, [project];
	ld.const.f32 	%f7, [project+4];
	mul.f32 	%f8, %f3, %f7;
	fma.rn.f32 	%f9, %f2, %f6, %f8;
	ld.const.f32 	%f10, [project+8];
	fma.rn.f32 	%f11, %f4, %f10, %f9;
	ld.const.f32 	%f12, [project+12];
	add.f32 	%f13, %f12, %f11;
	ld.const.f32 	%f14, [project+16];
	ld.const.f32 	%f15, [project+20];
	mul.f32 	%f16, %f3, %f15;
	fma.rn.f32 	%f17, %f2, %f14, %f16;
	ld.const.f32 	%f18, [project+24];
	fma.rn.f32 	%f19, %f4, %f18, %f17;
	ld.const.f32 	%f20, [project+28];
	add.f32 	%f21, %f20, %f19;
	ld.const.f32 	%f22, [project+48];
	ld.const.f32 	%f23, [project+52];
	mul.f32 	%f24, %f3, %f23;
	fma.rn.f32 	%f25, %f2, %f22, %f24;
	ld.const.f32 	%f26, [project+56];
	fma.rn.f32 	%f27, %f4, %f26, %f25;
	ld.const.f32 	%f28, [project+60];
	add.f32 	%f29, %f28, %f27;
	div.rn.f32 	%f30, %f13, %f29;
	cvt.rmi.f32.f32 	%f31, %f30;
	cvt.rzi.s32.f32 	%r2, %f31;
	div.rn.f32 	%f32, %f21, %f29;
	cvt.rmi.f32.f32 	%f33, %f32;
	cvt.rzi.s32.f32 	%r11, %f33;
	setp.ge.s32 	%p2, %r2, %r5;
	setp.ge.s32 	%p3, %r11, %r6;
	or.pred  	%p4, %p2, %p3;
	setp.lt.s32 	%p5, %r2, 0;
	or.pred  	%p6, %p5, %p4;
	setp.lt.s32 	%p7, %r11, 0;
	or.pred  	%p8, %p6, %p7;
	@%p8 bra 	$L__BB9_6;
	cvt.s64.s32 	%rd11, %r1;
	cvta.to.global.u64 	%rd12, %rd3;
	mul.wide.s32 	%rd13, %r1, 4;
	add.s64 	%rd14, %rd12, %rd13;
	ld.global.f32 	%f34, [%rd14];
	mad.lo.s32 	%r4, %r11, %r5, %r2;
	cvta.to.global.u64 	%rd15, %rd5;
	mul.wide.s32 	%rd16, %r4, 4;
	add.s64 	%rd17, %rd15, %rd16;
	ld.global.f32 	%f35, [%rd17];
	sub.f32 	%f1, %f34, %f35;
	cvta.to.global.u64 	%rd18, %rd4;
	add.s64 	%rd19, %rd18, %rd11;
	ld.global.u8 	%rs1, [%rd19];
	setp.eq.s16 	%p9, %rs1, 0;
	@%p9 bra 	$L__BB9_5;
	cvt.s64.s32 	%rd20, %r4;
	cvta.to.global.u64 	%rd21, %rd6;
	add.s64 	%rd22, %rd21, %rd20;
	ld.global.u8 	%rs2, [%rd22];
	setp.eq.s16 	%p10, %rs2, 0;
	@%p10 bra 	$L__BB9_5;
	add.s64 	%rd24, %rd1, %rd13;
	st.global.f32 	[%rd24], %f1;
	bra.uni 	$L__BB9_6;
$L__BB9_5:
	add.s64 	%rd26, %rd1, %rd13;
	mov.b32 	%r12, 1325400064;
	st.global.u32 	[%rd26], %r12;
$L__BB9_6:
	ret;

}
	// .globl	one_sided_chamfer
.visible .entry one_sided_chamfer(
	.param .u64 .ptr .align 1 one_sided_chamfer_param_0,
	.param .u32 one_sided_chamfer_param_1,
	.param .u64 .ptr .align 1 one_sided_chamfer_param_2,
	.param .u64 .ptr .align 1 one_sided_chamfer_param_3,
	.param .u32 one_sided_chamfer_param_4,
	.param .u64 .ptr .align 1 one_sided_chamfer_param_5,
	.param .u64 .ptr .align 1 one_sided_chamfer_param_6
)
{
	.reg .pred 	%p<54>;
	.reg .b16 	%rs<17>;
	.reg .b32 	%r<63>;
	.reg .b32 	%f<242>;
	.reg .b64 	%rd<44>;
	.reg .b64 	%fd<35>;

	ld.param.u64 	%rd10, [one_sided_chamfer_param_0];
	ld.param.u32 	%r18, [one_sided_chamfer_param_1];
	ld.param.u64 	%rd11, [one_sided_chamfer_param_2];
	ld.param.u64 	%rd12, [one_sided_chamfer_param_3];
	ld.param.u32 	%r17, [one_sided_chamfer_param_4];
	ld.param.u64 	%rd13, [one_sided_chamfer_param_5];
	ld.param.u64 	%rd14, [one_sided_chamfer_param_6];
	cvta.to.global.u64 	%rd1, %rd13;
	cvta.to.global.u64 	%rd2, %rd12;
	cvta.to.global.u64 	%rd3, %rd14;
	mov.u32 	%r1, %tid.x;
	and.b32  	%r2, %r1, 31;
	mov.u32 	%r19, %ctaid.x;
	mov.u32 	%r20, %ntid.x;
	mad.lo.s32 	%r21, %r19, %r20, %r1;
	shr.u32 	%r3, %r21, 5;
	setp.ge.s32 	%p1, %r3, %r18;
	@%p1 bra 	$L__BB10_18;
	cvta.to.global.u64 	%rd15, %rd10;
	cvta.to.global.u64 	%rd16, %rd11;
	cvt.u64.u32 	%rd17, %r3;
	mul.wide.u32 	%rd18, %r3, 12;
	add.s64 	%rd19, %rd15, %rd18;
	ld.global.f32 	%f1, [%rd19];
	ld.global.f32 	%f2, [%rd19+4];
	ld.global.f32 	%f3, [%rd19+8];
	add.s64 	%rd20, %rd16, %rd17;
	ld.global.u8 	%rs1, [%rd20];
	setp.eq.s16 	%p2, %rs1, 0;
	@%p2 bra 	$L__BB10_16;
	setp.ge.u32 	%p3, %r2, %r17;
	mov.f32 	%f241, 0f4F000000;
	@%p3 bra 	$L__BB10_14;
	not.b32 	%r22, %r2;
	add.s32 	%r4, %r17, %r22;
	shr.u32 	%r23, %r4, 5;
	add.s32 	%r5, %r23, 1;
	and.b32  	%r6, %r5, 7;
	setp.lt.u32 	%p4, %r4, 224;
	mov.f32 	%f241, 0f4F000000;
	mov.u32 	%r62, %r2;
	@%p4 bra 	$L__BB10_6;
	and.b32  	%r24, %r5, 268435448;
	neg.s32 	%r61, %r24;
	cvt.u64.u32 	%rd21, %r1;
	and.b64  	%rd22, %rd21, 31;
	and.b32  	%r25, %r1, 31;
	mul.wide.u32 	%rd23, %r25, 12;
	add.s64 	%rd24, %rd23, %rd2;
	add.s64 	%rd43, %rd24, 1536;
	add.s64 	%rd25, %rd22, %rd1;
	add.s64 	%rd42, %rd25, 128;
	mov.f32 	%f241, 0f4F000000;
	mov.u32 	%r62, %r2;
$L__BB10_5:
	.pragma "nounroll";
	ld.global.f32 	%f21, [%rd43+-1536];
	ld.global.f32 	%f22, [%rd43+-1532];
	ld.global.f32 	%f23, [%rd43+-1528];
	sub.f32 	%f24, %f1, %f21;
	sub.f32 	%f25, %f2, %f22;
	sub.f32 	%f26, %f3, %f23;
	mul.f32 	%f27, %f25, %f25;
	fma.rn.f32 	%f28, %f24, %f24, %f27;
	fma.rn.f32 	%f29, %f26, %f26, %f28;
	sqrt.rn.f32 	%f30, %f29;
	ld.global.u8 	%rs2, [%rd42+-128];
	setp.ne.s16 	%p5, %rs2, 0;
	setp.lt.f32 	%p6, %f30, %f241;
	selp.f32 	%f32, %f30, %f241, %p6;
	selp.f32 	%f33, %f32, %f241, %p5;
	ld.global.f32 	%f35, [%rd43+-1152];
	ld.global.f32 	%f36, [%rd43+-1148];
	ld.global.f32 	%f37, [%rd43+-1144];
	sub.f32 	%f38, %f1, %f35;
	sub.f32 	%f39, %f2, %f36;
	sub.f32 	%f40, %f3, %f37;
	mul.f32 	%f41, %f39, %f39;
	fma.rn.f32 	%f42, %f38, %f38, %f41;
	fma.rn.f32 	%f43, %f40, %f40, %f42;
	sqrt.rn.f32 	%f44, %f43;
	ld.global.u8 	%rs3, [%rd42+-96];
	setp.ne.s16 	%p7, %rs3, 0;
	setp.lt.f32 	%p8, %f44, %f33;
	selp.f32 	%f46, %f44, %f33, %p8;
	selp.f32 	%f47, %f46, %f33, %p7;
	ld.global.f32 	%f49, [%rd43+-768];
	ld.global.f32 	%f50, [%rd43+-764];
	ld.global.f32 	%f51, [%rd43+-760];
	sub.f32 	%f52, %f1, %f49;
	sub.f32 	%f53, %f2, %f50;
	sub.f32 	%f54, %f3, %f51;
	mul.f32 	%f55, %f53, %f53;
	fma.rn.f32 	%f56, %f52, %f52, %f55;
	fma.rn.f32 	%f57, %f54, %f54, %f56;
	sqrt.rn.f32 	%f58, %f57;
	ld.global.u8 	%rs4, [%rd42+-64];
	setp.ne.s16 	%p9, %rs4, 0;
	setp.lt.f32 	%p10, %f58, %f47;
	selp.f32 	%f60, %f58, %f47, %p10;
	selp.f32 	%f61, %f60, %f47, %p9;
	ld.global.f32 	%f63, [%rd43+-384];
	ld.global.f32 	%f64, [%rd43+-380];
	ld.global.f32 	%f65, [%rd43+-376];
	sub.f32 	%f66, %f1, %f63;
	sub.f32 	%f67, %f2, %f64;
	sub.f32 	%f68, %f3, %f65;
	mul.f32 	%f69, %f67, %f67;
	fma.rn.f32 	%f70, %f66, %f66, %f69;
	fma.rn.f32 	%f71, %f68, %f68, %f70;
	sqrt.rn.f32 	%f72, %f71;
	ld.global.u8 	%rs5, [%rd42+-32];
	setp.ne.s16 	%p11, %rs5, 0;
	setp.lt.f32 	%p12, %f72, %f61;
	selp.f32 	%f74, %f72, %f61, %p12;
	selp.f32 	%f75, %f74, %f61, %p11;
	ld.global.f32 	%f77, [%rd43];
	ld.global.f32 	%f78, [%rd43+4];
	ld.global.f32 	%f79, [%rd43+8];
	sub.f32 	%f80, %f1, %f77;
	sub.f32 	%f81, %f2, %f78;
	sub.f32 	%f82, %f3, %f79;
	mul.f32 	%f83, %f81, %f81;
	fma.rn.f32 	%f84, %f80, %f80, %f83;
	fma.rn.f32 	%f85, %f82, %f82, %f84;
	sqrt.rn.f32 	%f86, %f85;
	ld.global.u8 	%rs6, [%rd42];
	setp.ne.s16 	%p13, %rs6, 0;
	setp.lt.f32 	%p14, %f86, %f75;
	selp.f32 	%f88, %f86, %f75, %p14;
	selp.f32 	%f89, %f88, %f75, %p13;
	ld.global.f32 	%f91, [%rd43+384];
	ld.global.f32 	%f92, [%rd43+388];
	ld.global.f32 	%f93, [%rd43+392];
	sub.f32 	%f94, %f1, %f91;
	sub.f32 	%f95, %f2, %f92;
	sub.f32 	%f96, %f3, %f93;
	mul.f32 	%f97, %f95, %f95;
	fma.rn.f32 	%f98, %f94, %f94, %f97;
	fma.rn.f32 	%f99, %f96, %f96, %f98;
	sqrt.rn.f32 	%f100, %f99;
	ld.global.u8 	%rs7, [%rd42+32];
	setp.ne.s16 	%p15, %rs7, 0;
	setp.lt.f32 	%p16, %f100, %f89;
	selp.f32 	%f102, %f100, %f89, %p16;
	selp.f32 	%f103, %f102, %f89, %p15;
	ld.global.f32 	%f105, [%rd43+768];
	ld.global.f32 	%f106, [%rd43+772];
	ld.global.f32 	%f107, [%rd43+776];
	sub.f32 	%f108, %f1, %f105;
	sub.f32 	%f109, %f2, %f106;
	sub.f32 	%f110, %f3, %f107;
	mul.f32 	%f111, %f109, %f109;
	fma.rn.f32 	%f112, %f108, %f108, %f111;
	fma.rn.f32 	%f113, %f110, %f110, %f112;
	sqrt.rn.f32 	%f114, %f113;
	ld.global.u8 	%rs8, [%rd42+64];
	setp.ne.s16 	%p17, %rs8, 0;
	setp.lt.f32 	%p18, %f114, %f103;
	selp.f32 	%f116, %f114, %f103, %p18;
	selp.f32 	%f117, %f116, %f103, %p17;
	ld.global.f32 	%f119, [%rd43+1152];
	ld.global.f32 	%f120, [%rd43+1156];
	ld.global.f32 	%f121, [%rd43+1160];
	sub.f32 	%f122, %f1, %f119;
	sub.f32 	%f123, %f2, %f120;
	sub.f32 	%f124, %f3, %f121;
	mul.f32 	%f125, %f123, %f123;
	fma.rn.f32 	%f126, %f122, %f122, %f125;
	fma.rn.f32 	%f127, %f124, %f124, %f126;
	sqrt.rn.f32 	%f128, %f127;
	ld.global.u8 	%rs9, [%rd42+96];
	setp.ne.s16 	%p19, %rs9, 0;
	setp.lt.f32 	%p20, %f128, %f117;
	selp.f32 	%f130, %f128, %f117, %p20;
	selp.f32 	%f241, %f130, %f117, %p19;
	add.s32 	%r62, %r62, 256;
	add.s32 	%r61, %r61, 8;
	add.s64 	%rd43, %rd43, 3072;
	add.s64 	%rd42, %rd42, 256;
	setp.eq.s32 	%p21, %r61, 0;
	@%p21 bra 	$L__BB10_6;
	bra.uni 	$L__BB10_5;
$L__BB10_6:
	setp.eq.s32 	%p22, %r6, 0;
	@%p22 bra 	$L__BB10_14;
	setp.lt.u32 	%p23, %r6, 4;
	@%p23 bra 	$L__BB10_9;
	cvt.u64.u32 	%rd26, %r62;
	mul.wide.u32 	%rd27, %r62, 12;
	add.s64 	%rd28, %rd2, %rd27;
	ld.global.f32 	%f132, [%rd28];
	ld.global.f32 	%f133, [%rd28+4];
	ld.global.f32 	%f134, [%rd28+8];
	sub.f32 	%f135, %f1, %f132;
	sub.f32 	%f136, %f2, %f133;
	sub.f32 	%f137, %f3, %f134;
	mul.f32 	%f138, %f136, %f136;
	fma.rn.f32 	%f139, %f135, %f135, %f138;
	fma.rn.f32 	%f140, %f137, %f137, %f139;
	sqrt.rn.f32 	%f141, %f140;
	add.s64 	%rd29, %rd1, %rd26;
	ld.global.u8 	%rs10, [%rd29];
	setp.ne.s16 	%p24, %rs10, 0;
	setp.lt.f32 	%p25, %f141, %f241;
	selp.f32 	%f143, %f141, %f241, %p25;
	selp.f32 	%f144, %f143, %f241, %p24;
	ld.global.f32 	%f146, [%rd28+384];
	ld.global.f32 	%f147, [%rd28+388];
	ld.global.f32 	%f148, [%rd28+392];
	sub.f32 	%f149, %f1, %f146;
	sub.f32 	%f150, %f2, %f147;
	sub.f32 	%f151, %f3, %f148;
	mul.f32 	%f152, %f150, %f150;
	fma.rn.f32 	%f153, %f149, %f149, %f152;
	fma.rn.f32 	%f154, %f151, %f151, %f153;
	sqrt.rn.f32 	%f155, %f154;
	ld.global.u8 	%rs11, [%rd29+32];
	setp.ne.s16 	%p26, %rs11, 0;
	setp.lt.f32 	%p27, %f155, %f144;
	selp.f32 	%f157, %f155, %f144, %p27;
	selp.f32 	%f158, %f157, %f144, %p26;
	ld.global.f32 	%f160, [%rd28+768];
	ld.global.f32 	%f161, [%rd28+772];
	ld.global.f32 	%f162, [%rd28+776];
	sub.f32 	%f163, %f1, %f160;
	sub.f32 	%f164, %f2, %f161;
	sub.f32 	%f165, %f3, %f162;
	mul.f32 	%f166, %f164, %f164;
	fma.rn.f32 	%f167, %f163, %f163, %f166;
	fma.rn.f32 	%f168, %f165, %f165, %f167;
	sqrt.rn.f32 	%f169, %f168;
	ld.global.u8 	%rs12, [%rd29+64];
	setp.ne.s16 	%p28, %rs12, 0;
	setp.lt.f32 	%p29, %f169, %f158;
	selp.f32 	%f171, %f169, %f158, %p29;
	selp.f32 	%f172, %f171, %f158, %p28;
	ld.global.f32 	%f174, [%rd28+1152];
	ld.global.f32 	%f175, [%rd28+1156];
	ld.global.f32 	%f176, [%rd28+1160];
	sub.f32 	%f177, %f1, %f174;
	sub.f32 	%f178, %f2, %f175;
	sub.f32 	%f179, %f3, %f176;
	mul.f32 	%f180, %f178, %f178;
	fma.rn.f32 	%f181, %f177, %f177, %f180;
	fma.rn.f32 	%f182, %f179, %f179, %f181;
	sqrt.rn.f32 	%f183, %f182;
	ld.global.u8 	%rs13, [%rd29+96];
	setp.ne.s16 	%p30, %rs13, 0;
	setp.lt.f32 	%p31, %f183, %f172;
	selp.f32 	%f185, %f183, %f172, %p31;
	selp.f32 	%f241, %f185, %f172, %p30;
	add.s32 	%r62, %r62, 128;
$L__BB10_9:
	and.b32  	%r26, %r5, 3;
	setp.eq.s32 	%p32, %r26, 0;
	@%p32 bra 	$L__BB10_14;
	setp.eq.s32 	%p33, %r26, 1;
	@%p33 bra 	$L__BB10_12;
	cvt.u64.u32 	%rd30, %r62;
	mul.wide.u32 	%rd31, %r62, 12;
	add.s64 	%rd32, %rd2, %rd31;
	ld.global.f32 	%f187, [%rd32];
	ld.global.f32 	%f188, [%rd32+4];
	ld.global.f32 	%f189, [%rd32+8];
	sub.f32 	%f190, %f1, %f187;
	sub.f32 	%f191, %f2, %f188;
	sub.f32 	%f192, %f3, %f189;
	mul.f32 	%f193, %f191, %f191;
	fma.rn.f32 	%f194, %f190, %f190, %f193;
	fma.rn.f32 	%f195, %f192, %f192, %f194;
	sqrt.rn.f32 	%f196, %f195;
	add.s64 	%rd33, %rd1, %rd30;
	ld.global.u8 	%rs14, [%rd33];
	setp.ne.s16 	%p34, %rs14, 0;
	setp.lt.f32 	%p35, %f196, %f241;
	selp.f32 	%f198, %f196, %f241, %p35;
	selp.f32 	%f199, %f198, %f241, %p34;
	ld.global.f32 	%f201, [%rd32+384];
	ld.global.f32 	%f202, [%rd32+388];
	ld.global.f32 	%f203, [%rd32+392];
	sub.f32 	%f204, %f1, %f201;
	sub.f32 	%f205, %f2, %f202;
	sub.f32 	%f206, %f3, %f203;
	mul.f32 	%f207, %f205, %f205;
	fma.rn.f32 	%f208, %f204, %f204, %f207;
	fma.rn.f32 	%f209, %f206, %f206, %f208;
	sqrt.rn.f32 	%f210, %f209;
	ld.global.u8 	%rs15, [%rd33+32];
	setp.ne.s16 	%p36, %rs15, 0;
	setp.lt.f32 	%p37, %f210, %f199;
	selp.f32 	%f212, %f210, %f199, %p37;
	selp.f32 	%f241, %f212, %f199, %p36;
	add.s32 	%r62, %r62, 64;
$L__BB10_12:
	and.b32  	%r27, %r4, 32;
	setp.ne.s32 	%p38, %r27, 0;
	@%p38 bra 	$L__BB10_14;
	cvt.u64.u32 	%rd34, %r62;
	mul.wide.u32 	%rd35, %r62, 12;
	add.s64 	%rd36, %rd2, %rd35;
	ld.global.f32 	%f213, [%rd36];
	ld.global.f32 	%f214, [%rd36+4];
	ld.global.f32 	%f215, [%rd36+8];
	sub.f32 	%f216, %f1, %f213;
	sub.f32 	%f217, %f2, %f214;
	sub.f32 	%f218, %f3, %f215;
	mul.f32 	%f219, %f217, %f217;
	fma.rn.f32 	%f220, %f216, %f216, %f219;
	fma.rn.f32 	%f221, %f218, %f218, %f220;
	sqrt.rn.f32 	%f222, %f221;
	add.s64 	%rd37, %rd1, %rd34;
	ld.global.u8 	%rs16, [%rd37];
	setp.ne.s16 	%p39, %rs16, 0;
	setp.lt.f32 	%p40, %f222, %f241;
	selp.f32 	%f224, %f222, %f241, %p40;
	selp.f32 	%f241, %f224, %f241, %p39;
$L__BB10_14:
	mov.f64 	%fd1, 0d4000000000000000;
	{
	.reg .b32 %temp; 
	mov.b64 	{%temp, %r28}, %fd1;
	}
	setp.lt.s32 	%p41, %r28, 0;
	mov.f64 	%fd2, 0d4030000000000000;
	{
	.reg .b32 %temp; 
	mov.b64 	{%temp, %r29}, %fd2;
	}
	and.b32  	%r31, %r29, 2146435072;
	setp.eq.s32 	%p42, %r31, 1072693248;
	{ // callseq 1, 0
	.param .b64 param0;
	st.param.f64 	[param0], 0d4030000000000000;
	.param .b64 retval0;
	call.uni (retval0), 
	__internal_accurate_pow, 
	(
	param0
	);
	ld.param.f64 	%fd3, [retval0];
	} // callseq 1
	neg.f64 	%fd5, %fd3;
	selp.f64 	%fd6, %fd5, %fd3, %p42;
	selp.f64 	%fd7, %fd6, %fd3, %p41;
	add.f64 	%fd8, %fd7, 0dBFF0000000000000;
	cvt.rzi.u32.f64 	%r32, %fd8;
	mov.b32 	%r33, %f241;
	shfl.sync.down.b32	%r34|%p43, %r33, 16, 31, %r32;
	mov.b32 	%f225, %r34;
	min.f32 	%f226, %f225, %f241;
	mov.f64 	%fd9, 0d4020000000000000;
	{
	.reg .b32 %temp; 
	mov.b64 	{%temp, %r35}, %fd9;
	}
	and.b32  	%r37, %r35, 2146435072;
	setp.eq.s32 	%p44, %r37, 1071644672;
	{ // callseq 2, 0
	.param .b64 param0;
	st.param.f64 	[param0], 0d4020000000000000;
	.param .b64 retval0;
	call.uni (retval0), 
	__internal_accurate_pow, 
	(
	param0
	);
	ld.param.f64 	%fd10, [retval0];
	} // callseq 2
	neg.f64 	%fd12, %fd10;
	selp.f64 	%fd13, %fd12, %fd10, %p44;
	selp.f64 	%fd14, %fd13, %fd10, %p41;
	add.f64 	%fd15, %fd14, 0dBFF0000000000000;
	cvt.rzi.u32.f64 	%r38, %fd15;
	mov.b32 	%r39, %f226;
	shfl.sync.down.b32	%r40|%p45, %r39, 8, 31, %r38;
	mov.b32 	%f227, %r40;
	min.f32 	%f228, %f227, %f226;
	mov.f64 	%fd16, 0d4010000000000000;
	{
	.reg .b32 %temp; 
	mov.b64 	{%temp, %r41}, %fd16;
	}
	and.b32  	%r43, %r41, 2146435072;
	setp.eq.s32 	%p46, %r43, 1072693248;
	{ // callseq 3, 0
	.param .b64 param0;
	st.param.f64 	[param0], 0d4010000000000000;
	.param .b64 retval0;
	call.uni (retval0), 
	__internal_accurate_pow, 
	(
	param0
	);
	ld.param.f64 	%fd17, [retval0];
	} // callseq 3
	neg.f64 	%fd19, %fd17;
	selp.f64 	%fd20, %fd19, %fd17, %p46;
	selp.f64 	%fd21, %fd20, %fd17, %p41;
	add.f64 	%fd22, %fd21, 0dBFF0000000000000;
	cvt.rzi.u32.f64 	%r44, %fd22;
	mov.b32 	%r45, %f228;
	shfl.sync.down.b32	%r46|%p47, %r45, 4, 31, %r44;
	mov.b32 	%f229, %r46;
	min.f32 	%f230, %f229, %f228;
	{ // callseq 4, 0
	.param .b64 param0;
	st.param.f64 	[param0], 0d4000000000000000;
	.param .b64 retval0;
	call.uni (retval0), 
	__internal_accurate_pow, 
	(
	param0
	);
	ld.param.f64 	%fd23, [retval0];
	} // callseq 4
	and.b32  	%r47, %r28, -1048576;
	setp.eq.s32 	%p48, %r47, -1085276160;
	neg.f64 	%fd25, %fd23;
	selp.f64 	%fd26, %fd25, %fd23, %p48;
	add.f64 	%fd27, %fd26, 0dBFF0000000000000;
	cvt.rzi.u32.f64 	%r48, %fd27;
	mov.b32 	%r49, %f230;
	shfl.sync.down.b32	%r50|%p49, %r49, 2, 31, %r48;
	mov.b32 	%f231, %r50;
	min.f32 	%f232, %f231, %f230;
	mov.f64 	%fd28, 0d3FF0000000000000;
	{
	.reg .b32 %temp; 
	mov.b64 	{%temp, %r51}, %fd28;
	}
	and.b32  	%r53, %r51, 2146435072;
	setp.eq.s32 	%p50, %r53, 1072693248;
	{ // callseq 5, 0
	.param .b64 param0;
	st.param.f64 	[param0], 0d3FF0000000000000;
	.param .b64 retval0;
	call.uni (retval0), 
	__internal_accurate_pow, 
	(
	param0
	);
	ld.param.f64 	%fd29, [retval0];
	} // callseq 5
	neg.f64 	%fd31, %fd29;
	selp.f64 	%fd32, %fd31, %fd29, %p50;
	selp.f64 	%fd33, %fd32, %fd29, %p41;
	add.f64 	%fd34, %fd33, 0dBFF0000000000000;
	cvt.rzi.u32.f64 	%r54, %fd34;
	mov.b32 	%r55, %f232;
	shfl.sync.down.b32	%r56|%p51, %r55, 1, 31, %r54;
	mov.b32 	%f233, %r56;
	min.f32 	%f16, %f233, %f232;
	setp.ne.s32 	%p52, %r2, 0;
	@%p52 bra 	$L__BB10_18;
	mul.wide.u32 	%rd38, %r3, 4;
	add.s64 	%rd39, %rd3, %rd38;
	st.global.f32 	[%rd39], %f16;
	bra.uni 	$L__BB10_18;
$L__BB10_16:
	setp.ne.s32 	%p53, %r2, 0;
	@%p53 bra 	$L__BB10_18;
	mul.wide.u32 	%rd40, %r3, 4;
	add.s64 	%rd41, %rd3, %rd40;
	mov.b32 	%r57, 1325400064;
	st.global.u32 	[%rd41], %r57;
$L__BB10_18:
	ret;

}
	// .globl	projective_one_sided_chamfer
.visible .entry projective_one_sided_chamfer(
	.param .u64 .ptr .align 1 projective_one_sided_chamfer_param_0,
	.param .u32 projective_one_sided_chamfer_param_1,
	.param .u64 .ptr .align 1 projective_one_sided_chamfer_param_2,
	.param .u32 projective_one_sided_chamfer_param_3,
	.param .u64 .ptr .align 1 projective_one_sided_chamfer_param_4,
	.param .f32 projective_one_sided_chamfer_param_5
)
{
	.reg .pred 	%p<39>;
	.reg .b32 	%r<60>;
	.reg .b32 	%f<114>;
	.reg .b64 	%rd<25>;
	// demoted variable
	.shared .align 4 .b8 _ZZ28projective_one_sided_chamferE16shared_best_dist[4096];
	// demoted variable
	.shared .align 4 .b8 _ZZ28projective_one_sided_chamferE17shared_best_index[4096];
	ld.param.u64 	%rd3, [projective_one_sided_chamfer_param_0];
	ld.param.u64 	%rd4, [projective_one_sided_chamfer_param_2];
	ld.param.u32 	%r30, [projective_one_sided_chamfer_param_3];
	ld.param.u64 	%rd5, [projective_one_sided_chamfer_param_4];
	ld.param.f32 	%f42, [projective_one_sided_chamfer_param_5];
	cvta.to.global.u64 	%rd1, %rd5;
	cvta.to.global.u64 	%rd2, %rd4;
	cvta.to.global.u64 	%rd6, %rd3;
	mov.u32 	%r1, %tid.x;
	mov.u32 	%r2, %tid.y;
	mov.u32 	%r31, %ctaid.y;
	mov.u32 	%r32, %ntid.y;
	mad.lo.s32 	%r3, %r31, %r32, %r2;
	mul.wide.u32 	%rd7, %r3, 12;
	add.s64 	%rd8, %rd6, %rd7;
	ld.global.f32 	%f1, [%rd8+12];
	ld.global.f32 	%f2, [%rd8+16];
	ld.global.f32 	%f3, [%rd8+20];
	setp.neu.f32 	%p1, %f3, 0f00000000;
	@%p1 bra 	$L__BB11_3;
	setp.ne.s32 	%p38, %r1, 0;
	@%p38 bra 	$L__BB11_42;
	mul.wide.u32 	%rd23, %r3, 4;
	add.s64 	%rd24, %rd1, %rd23;
	mov.b32 	%r52, 0;
	st.global.u32 	[%rd24+4], %r52;
	bra.uni 	$L__BB11_42;
$L__BB11_3:
	shl.b32 	%r33, %r2, 7;
	mov.u32 	%r34, _ZZ28projective_one_sided_chamferE16shared_best_dist;
	add.s32 	%r4, %r34, %r33;
	shl.b32 	%r35, %r1, 2;
	add.s32 	%r5, %r4, %r35;
	mov.b32 	%r36, 1325400064;
	st.shared.u32 	[%r5], %r36;
	mov.u32 	%r37, _ZZ28projective_one_sided_chamferE17shared_best_index;
	add.s32 	%r6, %r37, %r33;
	add.s32 	%r7, %r6, %r35;
	mov.b32 	%r38, -1;
	st.shared.u32 	[%r7], %r38;
	setp.ge.u32 	%p2, %r1, %r30;
	mov.f32 	%f97, 0f4F000000;
	@%p2 bra 	$L__BB11_25;
	not.b32 	%r39, %r1;
	add.s32 	%r8, %r30, %r39;
	and.b32  	%r40, %r8, 96;
	setp.eq.s32 	%p3, %r40, 96;
	mov.f32 	%f97, 0f4F000000;
	mov.u32 	%r56, %r1;
	@%p3 bra 	$L__BB11_10;
	shr.u32 	%r42, %r8, 5;
	add.s32 	%r43, %r42, 1;
	and.b32  	%r44, %r43, 3;
	neg.s32 	%r53, %r44;
	mov.f32 	%f97, 0f4F000000;
	mov.b32 	%r54, 0;
	mov.u32 	%r56, %r1;
$L__BB11_6:
	.pragma "nounroll";
	mul.wide.u32 	%rd9, %r56, 12;
	add.s64 	%rd10, %rd2, %rd9;
	ld.global.f32 	%f46, [%rd10];
	ld.global.f32 	%f47, [%rd10+4];
	sub.f32 	%f48, %f1, %f46;
	sub.f32 	%f49, %f2, %f47;
	mul.f32 	%f50, %f49, %f49;
	fma.rn.f32 	%f51, %f48, %f48, %f50;
	sqrt.rn.f32 	%f5, %f51;
	setp.gt.f32 	%p4, %f5, %f42;
	@%p4 bra 	$L__BB11_9;
	setp.ne.s32 	%p5, %r54, 0;
	setp.geu.f32 	%p6, %f5, %f97;
	and.pred  	%p7, %p5, %p6;
	@%p7 bra 	$L__BB11_9;
	st.shared.f32 	[%r5], %f5;
	st.shared.u32 	[%r7], %r56;
	mov.f32 	%f97, %f5;
$L__BB11_9:
	add.s32 	%r56, %r56, 32;
	add.s32 	%r54, %r54, 32;
	add.s32 	%r53, %r53, 1;
	setp.ne.s32 	%p8, %r53, 0;
	@%p8 bra 	$L__BB11_6;
$L__BB11_10:
	setp.lt.u32 	%p9, %r8, 96;
	@%p9 bra 	$L__BB11_25;
	add.s32 	%r59, %r56, 64;
	sub.s32 	%r58, %r56, %r1;
	sub.s32 	%r45, %r1, %r56;
	add.s32 	%r57, %r45, -96;
$L__BB11_12:
	mov.u32 	%r22, %r59;
	add.s32 	%r23, %r22, -64;
	mul.wide.u32 	%rd11, %r23, 12;
	add.s64 	%rd12, %rd2, %rd11;
	ld.global.f32 	%f52, [%rd12];
	ld.global.f32 	%f53, [%rd12+4];
	sub.f32 	%f54, %f1, %f52;
	sub.f32 	%f55, %f2, %f53;
	mul.f32 	%f56, %f55, %f55;
	fma.rn.f32 	%f57, %f54, %f54, %f56;
	sqrt.rn.f32 	%f12, %f57;
	setp.gt.f32 	%p10, %f12, %f42;
	@%p10 bra 	$L__BB11_15;
	setp.ne.s32 	%p11, %r57, -96;
	setp.geu.f32 	%p12, %f12, %f97;
	and.pred  	%p13, %p11, %p12;
	@%p13 bra 	$L__BB11_15;
	st.shared.f32 	[%r5], %f12;
	st.shared.u32 	[%r7], %r23;
	mov.f32 	%f97, %f12;
$L__BB11_15:
	add.s32 	%r24, %r22, -32;
	mul.wide.u32 	%rd13, %r24, 12;
	add.s64 	%rd14, %rd2, %rd13;
	ld.global.f32 	%f58, [%rd14];
	ld.global.f32 	%f59, [%rd14+4];
	sub.f32 	%f60, %f1, %f58;
	sub.f32 	%f61, %f2, %f59;
	mul.f32 	%f62, %f61, %f61;
	fma.rn.f32 	%f63, %f60, %f60, %f62;
	sqrt.rn.f32 	%f17, %f63;
	setp.gt.f32 	%p14, %f17, %f42;
	@%p14 bra 	$L__BB11_18;
	setp.ne.s32 	%p15, %r57, -64;
	setp.geu.f32 	%p16, %f17, %f97;
	and.pred  	%p17, %p15, %p16;
	@%p17 bra 	$L__BB11_18;
	st.shared.f32 	[%r5], %f17;
	st.shared.u32 	[%r7], %r24;
	mov.f32 	%f97, %f17;
$L__BB11_18:
	add.s32 	%r25, %r22, 32;
	mul.wide.u32 	%rd15, %r22, 12;
	add.s64 	%rd16, %rd2, %rd15;
	ld.global.f32 	%f64, [%rd16];
	ld.global.f32 	%f65, [%rd16+4];
	sub.f32 	%f66, %f1, %f64;
	sub.f32 	%f67, %f2, %f65;
	mul.f32 	%f68, %f67, %f67;
	fma.rn.f32 	%f69, %f66, %f66, %f68;
	sqrt.rn.f32 	%f22, %f69;
	setp.gt.f32 	%p18, %f22, %f42;
	@%p18 bra 	$L__BB11_21;
	setp.ne.s32 	%p19, %r57, -32;
	setp.geu.f32 	%p20, %f22, %f97;
	and.pred  	%p21, %p19, %p20;
	@%p21 bra 	$L__BB11_21;
	st.shared.f32 	[%r5], %f22;
	st.shared.u32 	[%r7], %r22;
	mov.f32 	%f97, %f22;
$L__BB11_21:
	mul.wide.u32 	%rd17, %r25, 12;
	add.s64 	%rd18, %rd2, %rd17;
	ld.global.f32 	%f70, [%rd18];
	ld.global.f32 	%f71, [%rd18+4];
	sub.f32 	%f72, %f1, %f70;
	sub.f32 	%f73, %f2, %f71;
	mul.f32 	%f74, %f73, %f73;
	fma.rn.f32 	%f75, %f72, %f72, %f74;
	sqrt.rn.f32 	%f27, %f75;
	setp.gt.f32 	%p22, %f27, %f42;
	@%p22 bra 	$L__BB11_24;
	setp.ne.s32 	%p23, %r58, -96;
	setp.geu.f32 	%p24, %f27, %f97;
	and.pred  	%p25, %p23, %p24;
	@%p25 bra 	$L__BB11_24;
	st.shared.f32 	[%r5], %f27;
	st.shared.u32 	[%r7], %r25;
	mov.f32 	%f97, %f27;
$L__BB11_24:
	add.s32 	%r59, %r22, 128;
	add.s32 	%r46, %r22, 64;
	add.s32 	%r58, %r58, 128;
	add.s32 	%r57, %r57, -128;
	setp.lt.u32 	%p26, %r46, %r30;
	@%p26 bra 	$L__BB11_12;
$L__BB11_25:
	setp.gt.u32 	%p27, %r1, 15;
	@%p27 bra 	$L__BB11_28;
	ld.shared.f32 	%f33, [%r5+64];
	setp.ltu.f32 	%p28, %f97, %f33;
	@%p28 bra 	$L__BB11_28;
	st.shared.f32 	[%r5], %f33;
	ld.shared.u32 	%r47, [%r7+64];
	st.shared.u32 	[%r7], %r47;
	mov.f32 	%f97, %f33;
$L__BB11_28:
	setp.gt.u32 	%p29, %r1, 7;
	@%p29 bra 	$L__BB11_31;
	ld.shared.f32 	%f35, [%r5+32];
	setp.ltu.f32 	%p30, %f97, %f35;
	@%p30 bra 	$L__BB11_31;
	st.shared.f32 	[%r5], %f35;
	ld.shared.u32 	%r48, [%r7+32];
	st.shared.u32 	[%r7], %r48;
	mov.f32 	%f97, %f35;
$L__BB11_31:
	setp.gt.u32 	%p31, %r1, 3;
	@%p31 bra 	$L__BB11_34;
	ld.shared.f32 	%f37, [%r5+16];
	setp.ltu.f32 	%p32, %f97, %f37;
	@%p32 bra 	$L__BB11_34;
	st.shared.f32 	[%r5], %f37;
	ld.shared.u32 	%r49, [%r7+16];
	st.shared.u32 	[%r7], %r49;
	mov.f32 	%f97, %f37;
$L__BB11_34:
	setp.gt.u32 	%p33, %r1, 1;
	@%p33 bra 	$L__BB11_37;
	ld.shared.f32 	%f39, [%r5+8];
	setp.ltu.f32 	%p34, %f97, %f39;
	@%p34 bra 	$L__BB11_37;
	st.shared.f32 	[%r5], %f39;
	ld.shared.u32 	%r50, [%r7+8];
	st.shared.u32 	[%r7], %r50;
	mov.f32 	%f97, %f39;
$L__BB11_37:
	setp.ne.s32 	%p35, %r1, 0;
	@%p35 bra 	$L__BB11_42;
	ld.shared.f32 	%f41, [%r4+4];
	setp.ltu.f32 	%p36, %f97, %f41;
	@%p36 bra 	$L__BB11_40;
	st.shared.f32 	[%r5], %f41;
	ld.shared.u32 	%r51, [%r6+4];
	st.shared.u32 	[%r7], %r51;
$L__BB11_40:
	ld.shared.u32 	%r29, [%r6];
	setp.lt.s32 	%p37, %r29, 0;
	@%p37 bra 	$L__BB11_42;
	mul.wide.u32 	%rd19, %r29, 12;
	add.s64 	%rd20, %rd2, %rd19;
	ld.global.f32 	%f76, [%rd20];
	sub.f32 	%f77, %f1, %f76;
	ld.global.f32 	%f78, [%rd20+4];
	sub.f32 	%f79, %f2, %f78;
	ld.global.f32 	%f80, [%rd20+8];
	sub.f32 	%f81, %f3, %f80;
	mul.f32 	%f82, %f79, %f79;
	fma.rn.f32 	%f83, %f77, %f77, %f82;
	fma.rn.f32 	%f84, %f81, %f81, %f83;
	sqrt.rn.f32 	%f85, %f84;
	mul.wide.u32 	%rd21, %r3, 4;
	add.s64 	%rd22, %rd1, %rd21;
	st.global.f32 	[%rd22+4], %f85;
$L__BB11_42:
	ret;

}
	// .globl	one_sided_chamfer_axis
.visible .entry one_sided_chamfer_axis(
	.param .u64 .ptr .align 1 one_sided_chamfer_axis_param_0,
	.param .u32 one_sided_chamfer_axis_param_1,
	.param .u64 .ptr .align 1 one_sided_chamfer_axis_param_2,
	.param .u32 one_sided_chamfer_axis_param_3,
	.param .u32 one_sided_chamfer_axis_param_4,
	.param .u64 .ptr .align 1 one_sided_chamfer_axis_param_5
)
{
	.reg .pred 	%p<31>;
	.reg .b32 	%r<85>;
	.reg .b32 	%f<79>;
	.reg .b64 	%rd<47>;
	// demoted variable
	.shared .align 4 .b8 _ZZ22one_sided_chamfer_axisE16shared_best_dist[4096];
	// demoted variable
	.shared .align 4 .b8 _ZZ22one_sided_chamfer_axisE17shared_best_index[4096];
	ld.param.u64 	%rd3, [one_sided_chamfer_axis_param_0];
	ld.param.u64 	%rd4, [one_sided_chamfer_axis_param_2];
	ld.param.u32 	%r32, [one_sided_chamfer_axis_param_3];
	ld.param.u32 	%r33, [one_sided_chamfer_axis_param_4];
	ld.param.u64 	%rd5, [one_sided_chamfer_axis_param_5];
	cvta.to.global.u64 	%rd1, %rd5;
	cvta.to.global.u64 	%rd2, %rd4;
	cvta.to.global.u64 	%rd6, %rd3;
	mov.u32 	%r1, %tid.x;
	mov.u32 	%r2, %tid.y;
	mov.u32 	%r34, %ctaid.y;
	mov.u32 	%r35, %ntid.y;
	mul.lo.s32 	%r3, %r34, %r35;
	add.s32 	%r36, %r2, %r3;
	mad.lo.s32 	%r37, %r36, 3, 3;
	mul.wide.u32 	%rd7, %r37, 4;
	add.s64 	%rd8, %rd6, %rd7;
	ld.global.f32 	%f1, [%rd8];
	ld.global.f32 	%f2, [%rd8+4];
	ld.global.f32 	%f3, [%rd8+8];
	mul.wide.s32 	%rd9, %r33, 4;
	add.s64 	%rd10, %rd8, %rd9;
	ld.global.f32 	%f4, [%rd10];
	setp.eq.f32 	%p1, %f3, 0f00000000;
	@%p1 bra 	$L__BB12_20;
	setp.ge.u32 	%p2, %r1, %r32;
	shl.b32 	%r38, %r2, 7;
	mov.u32 	%r39, _ZZ22one_sided_chamfer_axisE16shared_best_dist;
	add.s32 	%r4, %r39, %r38;
	shl.b32 	%r40, %r1, 2;
	add.s32 	%r5, %r4, %r40;
	mov.u32 	%r41, _ZZ22one_sided_chamfer_axisE17shared_best_index;
	add.s32 	%r6, %r41, %r38;
	add.s32 	%r7, %r6, %r40;
	@%p2 bra 	$L__BB12_22;
	not.b32 	%r42, %r1;
	add.s32 	%r8, %r32, %r42;
	and.b32  	%r43, %r8, 96;
	setp.eq.s32 	%p3, %r43, 96;
	mov.u32 	%r80, %r1;
	@%p3 bra 	$L__BB12_8;
	mad.lo.s32 	%r77, %r1, 3, 1;
	shr.u32 	%r45, %r8, 5;
	add.s32 	%r46, %r45, 1;
	and.b32  	%r47, %r46, 3;
	neg.s32 	%r76, %r47;
	mov.b32 	%r78, 0;
	mov.u32 	%r80, %r1;
$L__BB12_4:
	.pragma "nounroll";
	add.s32 	%r48, %r77, -1;
	mul.wide.u32 	%rd11, %r48, 4;
	add.s64 	%rd12, %rd2, %rd11;
	ld.global.f32 	%f19, [%rd12];
	add.s32 	%r49, %r77, 1;
	mul.wide.u32 	%rd13, %r77, 4;
	add.s64 	%rd14, %rd2, %rd13;
	ld.global.f32 	%f20, [%rd14];
	mul.wide.u32 	%rd15, %r49, 4;
	add.s64 	%rd16, %rd2, %rd15;
	ld.global.f32 	%f21, [%rd16];
	sub.f32 	%f22, %f1, %f19;
	sub.f32 	%f23, %f2, %f20;
	sub.f32 	%f24, %f3, %f21;
	mul.f32 	%f25, %f23, %f23;
	fma.rn.f32 	%f26, %f22, %f22, %f25;
	fma.rn.f32 	%f27, %f24, %f24, %f26;
	sqrt.rn.f32 	%f5, %f27;
	setp.eq.s32 	%p4, %r78, 0;
	@%p4 bra 	$L__BB12_6;
	ld.shared.f32 	%f28, [%r5];
	setp.geu.f32 	%p5, %f5, %f28;
	@%p5 bra 	$L__BB12_7;
$L__BB12_6:
	st.shared.f32 	[%r5], %f5;
	st.shared.u32 	[%r7], %r80;
$L__BB12_7:
	add.s32 	%r80, %r80, 32;
	add.s32 	%r78, %r78, 32;
	add.s32 	%r77, %r77, 96;
	add.s32 	%r76, %r76, 1;
	setp.ne.s32 	%p6, %r76, 0;
	@%p6 bra 	$L__BB12_4;
$L__BB12_8:
	setp.lt.u32 	%p7, %r8, 96;
	@%p7 bra 	$L__BB12_22;
	add.s32 	%r84, %r80, 64;
	sub.s32 	%r83, %r80, %r1;
	sub.s32 	%r50, %r1, %r80;
	add.s32 	%r82, %r50, -96;
	mad.lo.s32 	%r81, %r80, 3, 192;
$L__BB12_10:
	add.s32 	%r51, %r81, -192;
	mul.wide.u32 	%rd17, %r51, 4;
	add.s64 	%rd18, %rd2, %rd17;
	ld.global.f32 	%f29, [%rd18];
	add.s32 	%r52, %r81, -191;
	mul.wide.u32 	%rd19, %r52, 4;
	add.s64 	%rd20, %rd2, %rd19;
	ld.global.f32 	%f30, [%rd20];
	add.s32 	%r53, %r81, -190;
	mul.wide.u32 	%rd21, %r53, 4;
	add.s64 	%rd22, %rd2, %rd21;
	ld.global.f32 	%f31, [%rd22];
	sub.f32 	%f32, %f1, %f29;
	sub.f32 	%f33, %f2, %f30;
	sub.f32 	%f34, %f3, %f31;
	mul.f32 	%f35, %f33, %f33;
	fma.rn.f32 	%f36, %f32, %f32, %f35;
	fma.rn.f32 	%f37, %f34, %f34, %f36;
	sqrt.rn.f32 	%f6, %f37;
	setp.eq.s32 	%p8, %r82, -96;
	@%p8 bra 	$L__BB12_12;
	ld.shared.f32 	%f77, [%r5];
	setp.geu.f32 	%p9, %f6, %f77;
	@%p9 bra 	$L__BB12_13;
$L__BB12_12:
	st.shared.f32 	[%r5], %f6;
	add.s32 	%r54, %r84, -64;
	st.shared.u32 	[%r7], %r54;
	mov.f32 	%f77, %f6;
$L__BB12_13:
	add.s32 	%r55, %r81, -96;
	mul.wide.u32 	%rd23, %r55, 4;
	add.s64 	%rd24, %rd2, %rd23;
	ld.global.f32 	%f38, [%rd24];
	add.s32 	%r56, %r81, -95;
	mul.wide.u32 	%rd25, %r56, 4;
	add.s64 	%rd26, %rd2, %rd25;
	ld.global.f32 	%f39, [%rd26];
	add.s32 	%r57, %r81, -94;
	mul.wide.u32 	%rd27, %r57, 4;
	add.s64 	%rd28, %rd2, %rd27;
	ld.global.f32 	%f40, [%rd28];
	sub.f32 	%f41, %f1, %f38;
	sub.f32 	%f42, %f2, %f39;
	sub.f32 	%f43, %f3, %f40;
	mul.f32 	%f44, %f42, %f42;
	fma.rn.f32 	%f45, %f41, %f41, %f44;
	fma.rn.f32 	%f46, %f43, %f43, %f45;
	sqrt.rn.f32 	%f47, %f46;
	setp.ne.s32 	%p10, %r82, -64;
	setp.geu.f32 	%p11, %f47, %f77;
	and.pred  	%p12, %p10, %p11;
	@%p12 bra 	$L__BB12_15;
	st.shared.f32 	[%r5], %f47;
	add.s32 	%r58, %r84, -32;
	st.shared.u32 	[%r7], %r58;
	mov.f32 	%f77, %f47;
$L__BB12_15:
	mul.wide.u32 	%rd29, %r81, 4;
	add.s64 	%rd30, %rd2, %rd29;
	ld.global.f32 	%f48, [%rd30];
	add.s32 	%r59, %r81, 1;
	mul.wide.u32 	%rd31, %r59, 4;
	add.s64 	%rd32, %rd2, %rd31;
	ld.global.f32 	%f49, [%rd32];
	add.s32 	%r60, %r81, 2;
	mul.wide.u32 	%rd33, %r60, 4;
	add.s64 	%rd34, %rd2, %rd33;
	ld.global.f32 	%f50, [%rd34];
	sub.f32 	%f51, %f1, %f48;
	sub.f32 	%f52, %f2, %f49;
	sub.f32 	%f53, %f3, %f50;
	mul.f32 	%f54, %f52, %f52;
	fma.rn.f32 	%f55, %f51, %f51, %f54;
	fma.rn.f32 	%f56, %f53, %f53, %f55;
	sqrt.rn.f32 	%f57, %f56;
	setp.ne.s32 	%p13, %r82, -32;
	setp.geu.f32 	%p14, %f57, %f77;
	and.pred  	%p15, %p13, %p14;
	@%p15 bra 	$L__BB12_17;
	st.shared.f32 	[%r5], %f57;
	st.shared.u32 	[%r7], %r84;
	mov.f32 	%f77, %f57;
$L__BB12_17:
	add.s32 	%r61, %r81, 96;
	mul.wide.u32 	%rd35, %r61, 4;
	add.s64 	%rd36, %rd2, %rd35;
	ld.global.f32 	%f58, [%rd36];
	add.s32 	%r62, %r81, 97;
	mul.wide.u32 	%rd37, %r62, 4;
	add.s64 	%rd38, %rd2, %rd37;
	ld.global.f32 	%f59, [%rd38];
	add.s32 	%r63, %r81, 98;
	mul.wide.u32 	%rd39, %r63, 4;
	add.s64 	%rd40, %rd2, %rd39;
	ld.global.f32 	%f60, [%rd40];
	sub.f32 	%f61, %f1, %f58;
	sub.f32 	%f62, %f2, %f59;
	sub.f32 	%f63, %f3, %f60;
	mul.f32 	%f64, %f62, %f62;
	fma.rn.f32 	%f65, %f61, %f61, %f64;
	fma.rn.f32 	%f66, %f63, %f63, %f65;
	sqrt.rn.f32 	%f67, %f66;
	setp.ne.s32 	%p16, %r83, -96;
	setp.geu.f32 	%p17, %f67, %f77;
	and.pred  	%p18, %p16, %p17;
	@%p18 bra 	$L__BB12_19;
	st.shared.f32 	[%r5], %f67;
	add.s32 	%r64, %r84, 32;
	st.shared.u32 	[%r7], %r64;
$L__BB12_19:
	add.s32 	%r28, %r84, 128;
	add.s32 	%r65, %r84, 64;
	add.s32 	%r83, %r83, 128;
	add.s32 	%r82, %r82, -128;
	add.s32 	%r81, %r81, 384;
	setp.lt.u32 	%p19, %r65, %r32;
	mov.u32 	%r84, %r28;
	@%p19 bra 	$L__BB12_10;
	bra.uni 	$L__BB12_22;
$L__BB12_20:
	setp.ne.s32 	%p30, %r1, 0;
	@%p30 bra 	$L__BB12_38;
	mul.wide.u32 	%rd45, %r36, 4;
	add.s64 	%rd46, %rd1, %rd45;
	mov.b32 	%r75, 0;
	st.global.u32 	[%rd46+4], %r75;
	bra.uni 	$L__BB12_38;
$L__BB12_22:
	setp.lt.u32 	%p20, %r1, 16;
	@%p20 bra 	$L__BB12_23;
	bra.uni 	$L__BB12_25;
$L__BB12_23:
	ld.shared.f32 	%f68, [%r5];
	ld.shared.f32 	%f14, [%r5+64];
	setp.ltu.f32 	%p21, %f68, %f14;
	@%p21 bra 	$L__BB12_25;
	st.shared.f32 	[%r5], %f14;
	ld.shared.u32 	%r66, [%r7+64];
	st.shared.u32 	[%r7], %r66;
$L__BB12_25:
	setp.gt.u32 	%p22, %r1, 7;
	@%p22 bra 	$L__BB12_28;
	ld.shared.f32 	%f69, [%r5];
	ld.shared.f32 	%f15, [%r5+32];
	setp.ltu.f32 	%p23, %f69, %f15;
	@%p23 bra 	$L__BB12_28;
	st.shared.f32 	[%r5], %f15;
	ld.shared.u32 	%r67, [%r7+32];
	st.shared.u32 	[%r7], %r67;
$L__BB12_28:
	setp.gt.u32 	%p24, %r1, 3;
	@%p24 bra 	$L__BB12_31;
	ld.shared.f32 	%f70, [%r5];
	ld.shared.f32 	%f16, [%r5+16];
	setp.ltu.f32 	%p25, %f70, %f16;
	@%p25 bra 	$L__BB12_31;
	st.shared.f32 	[%r5], %f16;
	ld.shared.u32 	%r68, [%r7+16];
	st.shared.u32 	[%r7], %r68;
$L__BB12_31:
	setp.gt.u32 	%p26, %r1, 1;
	@%p26 bra 	$L__BB12_34;
	ld.shared.f32 	%f71, [%r5];
	ld.shared.f32 	%f17, [%r5+8];
	setp.ltu.f32 	%p27, %f71, %f17;
	@%p27 bra 	$L__BB12_34;
	st.shared.f32 	[%r5], %f17;
	ld.shared.u32 	%r69, [%r7+8];
	st.shared.u32 	[%r7], %r69;
$L__BB12_34:
	setp.ne.s32 	%p28, %r1, 0;
	@%p28 bra 	$L__BB12_38;
	ld.shared.f32 	%f72, [%r5];
	ld.shared.f32 	%f18, [%r4+4];
	setp.ltu.f32 	%p29, %f72, %f18;
	@%p29 bra 	$L__BB12_37;
	st.shared.f32 	[%r5], %f18;
	ld.shared.u32 	%r70, [%r6+4];
	st.shared.u32 	[%r7], %r70;
$L__BB12_37:
	ld.shared.u32 	%r71, [%r6];
	mad.lo.s32 	%r72, %r71, 3, %r33;
	mul.wide.s32 	%rd41, %r72, 4;
	add.s64 	%rd42, %rd2, %rd41;
	ld.global.f32 	%f73, [%rd42];
	sub.f32 	%f74, %f4, %f73;
	abs.f32 	%f75, %f74;
	mul.wide.u32 	%rd43, %r36, 4;
	add.s64 	%rd44, %rd1, %rd43;
	st.global.f32 	[%rd44+4], %f75;
$L__BB12_38:
	ret;

}
	// .globl	projective_one_sided_chamfer_axis
.visible .entry projective_one_sided_chamfer_axis(
	.param .u64 .ptr .align 1 projective_one_sided_chamfer_axis_param_0,
	.param .u32 projective_one_sided_chamfer_axis_param_1,
	.param .u64 .ptr .align 1 projective_one_sided_chamfer_axis_param_2,
	.param .u32 projective_one_sided_chamfer_axis_param_3,
	.param .u32 projective_one_sided_chamfer_axis_param_4,
	.param .u64 .ptr .align 1 projective_one_sided_chamfer_axis_param_5
)
{
	.reg .pred 	%p<31>;
	.reg .b32 	%r<80>;
	.reg .b32 	%f<64>;
	.reg .b64 	%rd<37>;
	// demoted variable
	.shared .align 4 .b8 _ZZ33projective_one_sided_chamfer_axisE16shared_best_dist[4096];
	// demoted variable
	.shared .align 4 .b8 _ZZ33projective_one_sided_chamfer_axisE17shared_best_index[4096];
	ld.param.u64 	%rd3, [projective_one_sided_chamfer_axis_param_0];
	ld.param.u64 	%rd4, [projective_one_sided_chamfer_axis_param_2];
	ld.param.u32 	%r32, [projective_one_sided_chamfer_axis_param_3];
	ld.param.u32 	%r33, [projective_one_sided_chamfer_axis_param_4];
	ld.param.u64 	%rd5, [projective_one_sided_chamfer_axis_param_5];
	cvta.to.global.u64 	%rd1, %rd5;
	cvta.to.global.u64 	%rd2, %rd4;
	cvta.to.global.u64 	%rd6, %rd3;
	mov.u32 	%r1, %tid.x;
	mov.u32 	%r2, %tid.y;
	mov.u32 	%r34, %ctaid.y;
	mov.u32 	%r35, %ntid.y;
	mul.lo.s32 	%r3, %r34, %r35;
	add.s32 	%r36, %r2, %r3;
	mad.lo.s32 	%r37, %r36, 3, 3;
	mul.wide.u32 	%rd7, %r37, 4;
	add.s64 	%rd8, %rd6, %rd7;
	ld.global.f32 	%f1, [%rd8];
	ld.global.f32 	%f2, [%rd8+4];
	ld.global.f32 	%f18, [%rd8+8];
	mul.wide.s32 	%rd9, %r33, 4;
	add.s64 	%rd10, %rd8, %rd9;
	ld.global.f32 	%f3, [%rd10];
	setp.eq.f32 	%p1, %f18, 0f00000000;
	@%p1 bra 	$L__BB13_20;
	setp.ge.u32 	%p2, %r1, %r32;
	shl.b32 	%r38, %r2, 7;
	mov.u32 	%r39, _ZZ33projective_one_sided_chamfer_axisE16shared_best_dist;
	add.s32 	%r4, %r39, %r38;
	shl.b32 	%r40, %r1, 2;
	add.s32 	%r5, %r4, %r40;
	mov.u32 	%r41, _ZZ33projective_one_sided_chamfer_axisE17shared_best_index;
	add.s32 	%r6, %r41, %r38;
	add.s32 	%r7, %r6, %r40;
	@%p2 bra 	$L__BB13_22;
	not.b32 	%r42, %r1;
	add.s32 	%r8, %r32, %r42;
	and.b32  	%r43, %r8, 96;
	setp.eq.s32 	%p3, %r43, 96;
	mov.u32 	%r75, %r1;
	@%p3 bra 	$L__BB13_8;
	mul.lo.s32 	%r72, %r1, 3;
	shr.u32 	%r45, %r8, 5;
	add.s32 	%r46, %r45, 1;
	and.b32  	%r47, %r46, 3;
	neg.s32 	%r71, %r47;
	mov.b32 	%r73, 0;
	mov.u32 	%r75, %r1;
$L__BB13_4:
	.pragma "nounroll";
	add.s32 	%r48, %r72, 1;
	mul.wide.u32 	%rd11, %r72, 4;
	add.s64 	%rd12, %rd2, %rd11;
	ld.global.f32 	%f19, [%rd12];
	mul.wide.u32 	%rd13, %r48, 4;
	add.s64 	%rd14, %rd2, %rd13;
	ld.global.f32 	%f20, [%rd14];
	sub.f32 	%f21, %f1, %f19;
	sub.f32 	%f22, %f2, %f20;
	mul.f32 	%f23, %f22, %f22;
	fma.rn.f32 	%f24, %f21, %f21, %f23;
	sqrt.rn.f32 	%f4, %f24;
	setp.eq.s32 	%p4, %r73, 0;
	@%p4 bra 	$L__BB13_6;
	ld.shared.f32 	%f25, [%r5];
	setp.geu.f32 	%p5, %f4, %f25;
	@%p5 bra 	$L__BB13_7;
$L__BB13_6:
	st.shared.f32 	[%r5], %f4;
	st.shared.u32 	[%r7], %r75;
$L__BB13_7:
	add.s32 	%r75, %r75, 32;
	add.s32 	%r73, %r73, 32;
	add.s32 	%r72, %r72, 96;
	add.s32 	%r71, %r71, 1;
	setp.ne.s32 	%p6, %r71, 0;
	@%p6 bra 	$L__BB13_4;
$L__BB13_8:
	setp.lt.u32 	%p7, %r8, 96;
	@%p7 bra 	$L__BB13_22;
	add.s32 	%r79, %r75, 64;
	sub.s32 	%r78, %r75, %r1;
	sub.s32 	%r49, %r1, %r75;
	add.s32 	%r77, %r49, -96;
	mad.lo.s32 	%r76, %r75, 3, 192;
$L__BB13_10:
	add.s32 	%r50, %r76, -192;
	mul.wide.u32 	%rd15, %r50, 4;
	add.s64 	%rd16, %rd2, %rd15;
	ld.global.f32 	%f26, [%rd16];
	add.s32 	%r51, %r76, -191;
	mul.wide.u32 	%rd17, %r51, 4;
	add.s64 	%rd18, %rd2, %rd17;
	ld.global.f32 	%f27, [%rd18];
	sub.f32 	%f28, %f1, %f26;
	sub.f32 	%f29, %f2, %f27;
	mul.f32 	%f30, %f29, %f29;
	fma.rn.f32 	%f31, %f28, %f28, %f30;
	sqrt.rn.f32 	%f5, %f31;
	setp.eq.s32 	%p8, %r77, -96;
	@%p8 bra 	$L__BB13_12;
	ld.shared.f32 	%f62, [%r5];
	setp.geu.f32 	%p9, %f5, %f62;
	@%p9 bra 	$L__BB13_13;
$L__BB13_12:
	st.shared.f32 	[%r5], %f5;
	add.s32 	%r52, %r79, -64;
	st.shared.u32 	[%r7], %r52;
	mov.f32 	%f62, %f5;
$L__BB13_13:
	add.s32 	%r53, %r76, -96;
	mul.wide.u32 	%rd19, %r53, 4;
	add.s64 	%rd20, %rd2, %rd19;
	ld.global.f32 	%f32, [%rd20];
	add.s32 	%r54, %r76, -95;
	mul.wide.u32 	%rd21, %r54, 4;
	add.s64 	%rd22, %rd2, %rd21;
	ld.global.f32 	%f33, [%rd22];
	sub.f32 	%f34, %f1, %f32;
	sub.f32 	%f35, %f2, %f33;
	mul.f32 	%f36, %f35, %f35;
	fma.rn.f32 	%f37, %f34, %f34, %f36;
	sqrt.rn.f32 	%f38, %f37;
	setp.ne.s32 	%p10, %r77, -64;
	setp.geu.f32 	%p11, %f38, %f62;
	and.pred  	%p12, %p10, %p11;
	@%p12 bra 	$L__BB13_15;
	st.shared.f32 	[%r5], %f38;
	add.s32 	%r55, %r79, -32;
	st.shared.u32 	[%r7], %r55;
	mov.f32 	%f62, %f38;
$L__BB13_15:
	mul.wide.u32 	%rd23, %r76, 4;
	add.s64 	%rd24, %rd2, %rd23;
	ld.global.f32 	%f39, [%rd24];
	add.s32 	%r56, %r76, 1;
	mul.wide.u32 	%rd25, %r56, 4;
	add.s64 	%rd26, %rd2, %rd25;
	ld.global.f32 	%f40, [%rd26];
	sub.f32 	%f41, %f1, %f39;
	sub.f32 	%f42, %f2, %f40;
	mul.f32 	%f43, %f42, %f42;
	fma.rn.f32 	%f44, %f41, %f41, %f43;
	sqrt.rn.f32 	%f45, %f44;
	setp.ne.s32 	%p13, %r77, -32;
	setp.geu.f32 	%p14, %f45, %f62;
	and.pred  	%p15, %p13, %p14;
	@%p15 bra 	$L__BB13_17;
	st.shared.f32 	[%r5], %f45;
	st.shared.u32 	[%r7], %r79;
	mov.f32 	%f62, %f45;
$L__BB13_17:
	add.s32 	%r57, %r76, 96;
	mul.wide.u32 	%rd27, %r57, 4;
	add.s64 	%rd28, %rd2, %rd27;
	ld.global.f32 	%f46, [%rd28];
	add.s32 	%r58, %r76, 97;
	mul.wide.u32 	%rd29, %r58, 4;
	add.s64 	%rd30, %rd2, %rd29;
	ld.global.f32 	%f47, [%rd30];
	sub.f32 	%f48, %f1, %f46;
	sub.f32 	%f49, %f2, %f47;
	mul.f32 	%f50, %f49, %f49;
	fma.rn.f32 	%f51, %f48, %f48, %f50;
	sqrt.rn.f32 	%f52, %f51;
	setp.ne.s32 	%p16, %r78, -96;
	setp.geu.f32 	%p17, %f52, %f62;
	and.pred  	%p18, %p16, %p17;
	@%p18 bra 	$L__BB13_19;
	st.shared.f32 	[%r5], %f52;
	add.s32 	%r59, %r79, 32;
	st.shared.u32 	[%r7], %r59;
$L__BB13_19:
	add.s32 	%r28, %r79, 128;
	add.s32 	%r60, %r79, 64;
	add.s32 	%r78, %r78, 128;
	add.s32 	%r77, %r77, -128;
	add.s32 	%r76, %r76, 384;
	setp.lt.u32 	%p19, %r60, %r32;
	mov.u32 	%r79, %r28;
	@%p19 bra 	$L__BB13_10;
	bra.uni 	$L__BB13_22;
$L__BB13_20:
	setp.ne.s32 	%p30, %r1, 0;
	@%p30 bra 	$L__BB13_38;
	mul.wide.u32 	%rd35, %r36, 4;
	add.s64 	%rd36, %rd1, %rd35;
	mov.b32 	%r70, 0;
	st.global.u32 	[%rd36+4], %r70;
	bra.uni 	$L__BB13_38;
$L__BB13_22:
	setp.lt.u32 	%p20, %r1, 16;
	@%p20 bra 	$L__BB13_23;
	bra.uni 	$L__BB13_25;
$L__BB13_23:
	ld.shared.f32 	%f53, [%r5];
	ld.shared.f32 	%f13, [%r5+64];
	setp.ltu.f32 	%p21, %f53, %f13;
	@%p21 bra 	$L__BB13_25;
	st.shared.f32 	[%r5], %f13;
	ld.shared.u32 	%r61, [%r7+64];
	st.shared.u32 	[%r7], %r61;
$L__BB13_25:
	setp.gt.u32 	%p22, %r1, 7;
	@%p22 bra 	$L__BB13_28;
	ld.shared.f32 	%f54, [%r5];
	ld.shared.f32 	%f14, [%r5+32];
	setp.ltu.f32 	%p23, %f54, %f14;
	@%p23 bra 	$L__BB13_28;
	st.shared.f32 	[%r5], %f14;
	ld.shared.u32 	%r62, [%r7+32];
	st.shared.u32 	[%r7], %r62;
$L__BB13_28:
	setp.gt.u32 	%p24, %r1, 3;
	@%p24 bra 	$L__BB13_31;
	ld.shared.f32 	%f55, [%r5];
	ld.shared.f32 	%f15, [%r5+16];
	setp.ltu.f32 	%p25, %f55, %f15;
	@%p25 bra 	$L__BB13_31;
	st.shared.f32 	[%r5], %f15;
	ld.shared.u32 	%r63, [%r7+16];
	st.shared.u32 	[%r7], %r63;
$L__BB13_31:
	setp.gt.u32 	%p26, %r1, 1;
	@%p26 bra 	$L__BB13_34;
	ld.shared.f32 	%f56, [%r5];
	ld.shared.f32 	%f16, [%r5+8];
	setp.ltu.f32 	%p27, %f56, %f16;
	@%p27 bra 	$L__BB13_34;
	st.shared.f32 	[%r5], %f16;
	ld.shared.u32 	%r64, [%r7+8];
	st.shared.u32 	[%r7], %r64;
$L__BB13_34:
	setp.ne.s32 	%p28, %r1, 0;
	@%p28 bra 	$L__BB13_38;
	ld.shared.f32 	%f57, [%r5];
	ld.shared.f32 	%f17, [%r4+4];
	setp.ltu.f32 	%p29, %f57, %f17;
	@%p29 bra 	$L__BB13_37;
	st.shared.f32 	[%r5], %f17;
	ld.shared.u32 	%r65, [%r6+4];
	st.shared.u32 	[%r7], %r65;
$L__BB13_37:
	ld.shared.u32 	%r66, [%r6];
	mad.lo.s32 	%r67, %r66, 3, %r33;
	mul.wide.s32 	%rd31, %r67, 4;
	add.s64 	%rd32, %rd2, %rd31;
	ld.global.f32 	%f58, [%rd32];
	sub.f32 	%f59, %f3, %f58;
	abs.f32 	%f60, %f59;
	mul.wide.u32 	%rd33, %r36, 4;
	add.s64 	%rd34, %rd1, %rd33;
	st.global.f32 	[%rd34+4], %f60;
$L__BB13_38:
	ret;

}
.func  (.param .b64 func_retval0) __internal_accurate_pow(
	.param .b64 __internal_accurate_pow_param_0
)
{
	.reg .pred 	%p<8>;
	.reg .b32 	%r<46>;
	.reg .b32 	%f<3>;
	.reg .b64 	%fd<109>;

	ld.param.f64 	%fd10, [__internal_accurate_pow_param_0];
	mov.f64 	%fd11, 0d4000000000000000;
	{
	.reg .b32 %temp; 
	mov.b64 	{%temp, %r8}, %fd11;
	}
	{
	.reg .b32 %temp; 
	mov.b64 	{%r9, %temp}, %fd11;
	}
	shr.u32 	%r10, %r8, 20;
	setp.lt.u32 	%p1, %r8, 1048576;
	mov.f64 	%fd12, 0d4360000000000000;
	{
	.reg .b32 %temp; 
	mov.b64 	{%temp, %r11}, %fd12;
	}
	{
	.reg .b32 %temp; 
	mov.b64 	{%r12, %temp}, %fd12;
	}
	shr.u32 	%r13, %r11, 20;
	add.s32 	%r14, %r13, -54;
	selp.b32 	%r15, %r12, %r9, %p1;
	selp.b32 	%r16, %r11, %r8, %p1;
	selp.b32 	%r1, %r14, %r10, %p1;
	add.s32 	%r45, %r1, -1023;
	and.b32  	%r17, %r16, -2146435073;
	or.b32  	%r18, %r17, 1072693248;
	mov.b64 	%fd107, {%r15, %r18};
	setp.lt.u32 	%p2, %r18, 1073127583;
	@%p2 bra 	$L__BB14_2;
	{
	.reg .b32 %temp; 
	mov.b64 	{%r19, %temp}, %fd107;
	}
	{
	.reg .b32 %temp; 
	mov.b64 	{%temp, %r20}, %fd107;
	}
	add.s32 	%r21, %r20, -1048576;
	mov.b64 	%fd107, {%r19, %r21};
	add.s32 	%r45, %r1, -1022;
$L__BB14_2:
	add.f64 	%fd13, %fd107, 0dBFF0000000000000;
	add.f64 	%fd14, %fd107, 0d3FF0000000000000;
	rcp.approx.ftz.f64 	%fd15, %fd14;
	neg.f64 	%fd16, %fd14;
	fma.rn.f64 	%fd17, %fd16, %fd15, 0d3FF0000000000000;
	fma.rn.f64 	%fd18, %fd17, %fd17, %fd17;
	fma.rn.f64 	%fd19, %fd18, %fd15, %fd15;
	mul.f64 	%fd20, %fd13, %fd19;
	fma.rn.f64 	%fd21, %fd13, %fd19, %fd20;
	mul.f64 	%fd22, %fd21, %fd21;
	fma.rn.f64 	%fd23, %fd22, 0d3EB0F5FF7D2CAFE2, 0d3ED0F5D241AD3B5A;
	fma.rn.f64 	%fd24, %fd23, %fd22, 0d3EF3B20A75488A3F;
	fma.rn.f64 	%fd25, %fd24, %fd22, 0d3F1745CDE4FAECD5;
	fma.rn.f64 	%fd26, %fd25, %fd22, 0d3F3C71C7258A578B;
	fma.rn.f64 	%fd27, %fd26, %fd22, 0d3F6249249242B910;
	fma.rn.f64 	%fd28, %fd27, %fd22, 0d3F89999999999DFB;
	sub.f64 	%fd29, %fd13, %fd21;
	add.f64 	%fd30, %fd29, %fd29;
	neg.f64 	%fd31, %fd21;
	fma.rn.f64 	%fd32, %fd31, %fd13, %fd30;
	mul.f64 	%fd33, %fd19, %fd32;
	fma.rn.f64 	%fd34, %fd22, %fd28, 0d3FB5555555555555;
	mov.f64 	%fd35, 0d3FB5555555555555;
	sub.f64 	%fd36, %fd35, %fd34;
	fma.rn.f64 	%fd37, %fd22, %fd28, %fd36;
	add.f64 	%fd38, %fd37, 0dBC46A4CB00B9E7B0;
	add.f64 	%fd39, %fd34, %fd38;
	sub.f64 	%fd40, %fd34, %fd39;
	add.f64 	%fd41, %fd38, %fd40;
	mul.rn.f64 	%fd42, %fd21, %fd21;
	neg.f64 	%fd43, %fd42;
	fma.rn.f64 	%fd44, %fd21, %fd21, %fd43;
	{
	.reg .b32 %temp; 
	mov.b64 	{%r22, %temp}, %fd33;
	}
	{
	.reg .b32 %temp; 
	mov.b64 	{%temp, %r23}, %fd33;
	}
	add.s32 	%r24, %r23, 1048576;
	mov.b64 	%fd45, {%r22, %r24};
	fma.rn.f64 	%fd46, %fd21, %fd45, %fd44;
	mul.rn.f64 	%fd47, %fd42, %fd21;
	neg.f64 	%fd48, %fd47;
	fma.rn.f64 	%fd49, %fd42, %fd21, %fd48;
	fma.rn.f64 	%fd50, %fd42, %fd33, %fd49;
	fma.rn.f64 	%fd51, %fd46, %fd21, %fd50;
	mul.rn.f64 	%fd52, %fd39, %fd47;
	neg.f64 	%fd53, %fd52;
	fma.rn.f64 	%fd54, %fd39, %fd47, %fd53;
	fma.rn.f64 	%fd55, %fd39, %fd51, %fd54;
	fma.rn.f64 	%fd56, %fd41, %fd47, %fd55;
	add.f64 	%fd57, %fd52, %fd56;
	sub.f64 	%fd58, %fd52, %fd57;
	add.f64 	%fd59, %fd56, %fd58;
	add.f64 	%fd60, %fd21, %fd57;
	sub.f64 	%fd61, %fd21, %fd60;
	add.f64 	%fd62, %fd57, %fd61;
	add.f64 	%fd63, %fd59, %fd62;
	add.f64 	%fd64, %fd33, %fd63;
	add.f64 	%fd65, %fd60, %fd64;
	sub.f64 	%fd66, %fd60, %fd65;
	add.f64 	%fd67, %fd64, %fd66;
	xor.b32  	%r25, %r45, -2147483648;
	mov.b32 	%r26, 1127219200;
	mov.b64 	%fd68, {%r25, %r26};
	mov.b32 	%r27, -2147483648;
	mov.b64 	%fd69, {%r27, %r26};
	sub.f64 	%fd70, %fd68, %fd69;
	fma.rn.f64 	%fd71, %fd70, 0d3FE62E42FEFA39EF, %fd65;
	fma.rn.f64 	%fd72, %fd70, 0dBFE62E42FEFA39EF, %fd71;
	sub.f64 	%fd73, %fd72, %fd65;
	sub.f64 	%fd74, %fd67, %fd73;
	fma.rn.f64 	%fd75, %fd70, 0d3C7ABC9E3B39803F, %fd74;
	add.f64 	%fd76, %fd71, %fd75;
	sub.f64 	%fd77, %fd71, %fd76;
	add.f64 	%fd78, %fd75, %fd77;
	{
	.reg .b32 %temp; 
	mov.b64 	{%temp, %r28}, %fd10;
	}
	{
	.reg .b32 %temp; 
	mov.b64 	{%r29, %temp}, %fd10;
	}
	shl.b32 	%r30, %r28, 1;
	setp.gt.u32 	%p3, %r30, -33554433;
	and.b32  	%r31, %r28, -15728641;
	selp.b32 	%r32, %r31, %r28, %p3;
	mov.b64 	%fd79, {%r29, %r32};
	mul.rn.f64 	%fd80, %fd76, %fd79;
	neg.f64 	%fd81, %fd80;
	fma.rn.f64 	%fd82, %fd76, %fd79, %fd81;
	fma.rn.f64 	%fd83, %fd78, %fd79, %fd82;
	add.f64 	%fd4, %fd80, %fd83;
	sub.f64 	%fd84, %fd80, %fd4;
	add.f64 	%fd5, %fd83, %fd84;
	fma.rn.f64 	%fd85, %fd4, 0d3FF71547652B82FE, 0d4338000000000000;
	{
	.reg .b32 %temp; 
	mov.b64 	{%r5, %temp}, %fd85;
	}
	mov.f64 	%fd86, 0dC338000000000000;
	add.rn.f64 	%fd87, %fd85, %fd86;
	fma.rn.f64 	%fd88, %fd87, 0dBFE62E42FEFA39EF, %fd4;
	fma.rn.f64 	%fd89, %fd87, 0dBC7ABC9E3B39803F, %fd88;
	fma.rn.f64 	%fd90, %fd89, 0d3E5ADE1569CE2BDF, 0d3E928AF3FCA213EA;
	fma.rn.f64 	%fd91, %fd90, %fd89, 0d3EC71DEE62401315;
	fma.rn.f64 	%fd92, %fd91, %fd89, 0d3EFA01997C89EB71;
	fma.rn.f64 	%fd93, %fd92, %fd89, 0d3F2A01A014761F65;
	fma.rn.f64 	%fd94, %fd93, %fd89, 0d3F56C16C1852B7AF;
	fma.rn.f64 	%fd95, %fd94, %fd89, 0d3F81111111122322;
	fma.rn.f64 	%fd96, %fd95, %fd89, 0d3FA55555555502A1;
	fma.rn.f64 	%fd97, %fd96, %fd89, 0d3FC5555555555511;
	fma.rn.f64 	%fd98, %fd97, %fd89, 0d3FE000000000000B;
	fma.rn.f64 	%fd99, %fd98, %fd89, 0d3FF0000000000000;
	fma.rn.f64 	%fd100, %fd99, %fd89, 0d3FF0000000000000;
	{
	.reg .b32 %temp; 
	mov.b64 	{%r6, %temp}, %fd100;
	}
	{
	.reg .b32 %temp; 
	mov.b64 	{%temp, %r7}, %fd100;
	}
	shl.b32 	%r33, %r5, 20;
	add.s32 	%r34, %r33, %r7;
	mov.b64 	%fd108, {%r6, %r34};
	{
	.reg .b32 %temp; 
	mov.b64 	{%temp, %r35}, %fd4;
	}
	mov.b32 	%f2, %r35;
	abs.f32 	%f1, %f2;
	setp.lt.f32 	%p4, %f1, 0f4086232B;
	@%p4 bra 	$L__BB14_5;
	setp.lt.f64 	%p5, %fd4, 0d0000000000000000;
	add.f64 	%fd101, %fd4, 0d7FF0000000000000;
	selp.f64 	%fd108, 0d0000000000000000, %fd101, %p5;
	setp.geu.f32 	%p6, %f1, 0f40874800;
	@%p6 bra 	$L__BB14_5;
	shr.u32 	%r36, %r5, 31;
	add.s32 	%r37, %r5, %r36;
	shr.s32 	%r38, %r37, 1;
	shl.b32 	%r39, %r38, 20;
	add.s32 	%r40, %r7, %r39;
	mov.b64 	%fd102, {%r6, %r40};
	sub.s32 	%r41, %r5, %r38;
	shl.b32 	%r42, %r41, 20;
	add.s32 	%r43, %r42, 1072693248;
	mov.b32 	%r44, 0;
	mov.b64 	%fd103, {%r44, %r43};
	mul.f64 	%fd108, %fd103, %fd102;
$L__BB14_5:
	abs.f64 	%fd104, %fd108;
	setp.eq.f64 	%p7, %fd104, 0d7FF0000000000000;
	fma.rn.f64 	%fd105, %fd108, %fd5, %fd108;
	selp.f64 	%fd106, %fd108, %fd105, %p7;
	st.param.f64 	[func_retval0], %fd106;
	ret;

}


// ===== COMPILED SASS (sm_100) =====

	.target	sm_100

	.elftype	@"ET_EXEC"


//--------------------- .note.nv.tkinfo           --------------------------
	.section	.note.nv.tkinfo,"",@"SHT_NOTE"
	.sectionflags	@"SHF_NOTE_NV_TKINFO"
	.tkinfo
        /*0018*/ 	.word	0x00000002
        /*0030*/ 	.string	""
        /*0030*/ 	.string	"ptxas"
        /*0030*/ 	.string	"Cuda compilation tools, release 13.0, V13.0.88"
        /*0030*/ 	.string	"Build cuda_13.0.r13.0/compiler.36424714_0"
        /*0030*/ 	.string	"-arch sm_100 -m 64 "



//--------------------- .note.nv.cuinfo           --------------------------
	.section	.note.nv.cuinfo,"",@"SHT_NOTE"
	.sectionflags	@"SHF_NOTE_NV_CUINFO"
        /*0018*/ 	.short	0x0002
        /*001a*/ 	.short	0x0064
        /*001c*/ 	.short	0x0082
	.zero		2


//--------------------- .nv.info                  --------------------------
	.section	.nv.info,"",@"SHT_CUDA_INFO"
	.align	4


	//----- nvinfo : EIATTR_REGCOUNT
	.align		4
        /*0000*/ 	.byte	0x04, 0x2f
        /*0002*/ 	.short	(.L_4 - .L_3)
	.align		4
.L_3:
        /*0004*/ 	.word	index@(project_depth)
        /*0008*/ 	.word	0x00000018


	//----- nvinfo : EIATTR_FRAME_SIZE
	.align		4
.L_4:
        /*000c*/ 	.byte	0x04, 0x11
        /*000e*/ 	.short	(.L_6 - .L_5)
	.align		4
.L_5:
        /*0010*/ 	.word	index@($__internal_13_$__cuda_sm3x_div_rn_noftz_f32_slowpath)
        /*0014*/ 	.word	0x00000008


	//----- nvinfo : EIATTR_FRAME_SIZE
	.align		4
.L_6:
        /*0018*/ 	.byte	0x04, 0x11
        /*001a*/ 	.short	(.L_8 - .L_7)
	.align		4
.L_7:
        /*001c*/ 	.word	index@(project_depth)
        /*0020*/ 	.word	0x00000008


	//----- nvinfo : EIATTR_REGCOUNT
	.align		4
.L_8:
        /*0024*/ 	.byte	0x04, 0x2f
        /*0026*/ 	.short	(.L_10 - .L_9)
	.align		4
.L_9:
        /*0028*/ 	.word	index@(project_depth_color)
        /*002c*/ 	.word	0x00000016


	//----- nvinfo : EIATTR_FRAME_SIZE
	.align		4
.L_10:
        /*0030*/ 	.byte	0x04, 0x11
        /*0032*/ 	.short	(.L_12 - .L_11)
	.align		4
.L_11:
        /*0034*/ 	.word	index@($__internal_12_$__cuda_sm3x_div_rn_noftz_f32_slowpath)
        /*0038*/ 	.word	0x00000000


	//----- nvinfo : EIATTR_FRAME_SIZE
	.align		4
.L_12:
        /*003c*/ 	.byte	0x04, 0x11
        /*003e*/ 	.short	(.L_14 - .L_13)
	.align		4
.L_13:
        /*0040*/ 	.word	index@(project_depth_color)
        /*0044*/ 	.word	0x00000000


	//----- nvinfo : EIATTR_REGCOUNT
	.align		4
.L_14:
        /*0048*/ 	.byte	0x04, 0x2f
        /*004a*/ 	.short	(.L_16 - .L_15)
	.align		4
.L_15:
        /*004c*/ 	.word	index@(view_dependence)
        /*0050*/ 	.word	0x0000001a


	//----- nvinfo : EIATTR_FRAME_SIZE
	.align		4
.L_16:
        /*0054*/ 	.byte	0x04, 0x11
        /*0056*/ 	.short	(.L_18 - .L_17)
	.align		4
.L_17:
        /*0058*/ 	.word	index@($__internal_11_$__cuda_sm3x_div_rn_noftz_f32_slowpath)
        /*005c*/ 	.word	0x00000000


	//----- nvinfo : EIATTR_FRAME_SIZE
	.align		4
.L_18:
        /*0060*/ 	.byte	0x04, 0x11
        /*0062*/ 	.short	(.L_20 - .L_19)
	.align		4
.L_19:
        /*0064*/ 	.word	index@($__internal_10_$__cuda_sm20_sqrt_rn_f32_slowpath)
        /*0068*/ 	.word	0x00000000


	//----- nvinfo : EIATTR_FRAME_SIZE
	.align		4
.L_20:
        /*006c*/ 	.byte	0x04, 0x11
        /*006e*/ 	.short	(.L_22 - .L_21)
	.align		4
.L_21:
        /*0070*/ 	.word	index@(view_dependence)
        /*0074*/ 	.word	0x00000000


	//----- nvinfo : EIATTR_REGCOUNT
	.align		4
.L_22:
        /*0078*/ 	.byte	0x04, 0x2f
        /*007a*/ 	.short	(.L_24 - .L_23)
	.align		4
.L_23:
        /*007c*/ 	.word	index@(compute_pixels)
        /*0080*/ 	.word	0x00000013


	//----- nvinfo : EIATTR_FRAME_SIZE
	.align		4
.L_24:
        /*0084*/ 	.byte	0x04, 0x11
        /*0086*/ 	.short	(.L_26 - .L_25)
	.align		4
.L_25:
        /*0088*/ 	.word	index@($__internal_9_$__cuda_sm3x_div_rn_noftz_f32_slowpath)
        /*008c*/ 	.word	0x00000000


	//----- nvinfo : EIATTR_FRAME_SIZE
	.align		4
.L_26:
        /*0090*/ 	.byte	0x04, 0x11
        /*0092*/ 	.short	(.L_28 - .L_27)
	.align		4
.L_27:
        /*0094*/ 	.word	index@(compute_pixels)
        /*0098*/ 	.word	0x00000000


	//----- nvinfo : EIATTR_REGCOUNT
	.align		4
.L_28:
        /*009c*/ 	.byte	0x04, 0x2f
        /*009e*/ 	.short	(.L_30 - .L_29)
	.align		4
.L_29:
        /*00a0*/ 	.word	index@(compute_fragments_per_triangle)
        /*00a4*/ 	.word	0x00000014


	//----- nvinfo : EIATTR_FRAME_SIZE
	.align		4
.L_30:
        /*00a8*/ 	.byte	0x04, 0x11
        /*00aa*/ 	.short	(.L_32 - .L_31)
	.align		4
.L_31:
        /*00ac*/ 	.word	index@(compute_fragments_per_triangle)
        /*00b0*/ 	.word	0x00000000


	//----- nvinfo : EIATTR_REGCOUNT
	.align		4
.L_32:
        /*00b4*/ 	.byte	0x04, 0x2f
        /*00b6*/ 	.short	(.L_34 - .L_33)
	.align		4
.L_33:
        /*00b8*/ 	.word	index@(interpolate_points)
        /*00bc*/ 	.word	0x00000030


	//----- nvinfo : EIATTR_FRAME_SIZE
	.align		4
.L_34:
        /*00c0*/ 	.byte	0x04, 0x11
        /*00c2*/ 	.short	(.L_36 - .L_35)
	.align		4
.L_35:
        /*00c4*/ 	.word	index@($__internal_8_$__cuda_sm3x_div_rn_noftz_f32_slowpath)
        /*00c8*/ 	.word	0x00000000


	//----- nvinfo : EIATTR_FRAME_SIZE
	.align		4
.L_36:
        /*00cc*/ 	.byte	0x04, 0x11
        /*00ce*/ 	.short	(.L_38 - .L_37)
	.align		4
.L_37:
        /*00d0*/ 	.word	index@(interpolate_points)
        /*00d4*/ 	.word	0x00000000


	//----- nvinfo : EIATTR_REGCOUNT
	.align		4
.L_38:
        /*00d8*/ 	.byte	0x04, 0x2f
        /*00da*/ 	.short	(.L_40 - .L_39)
	.align		4
.L_39:
        /*00dc*/ 	.word	index@(interpolate_attr1)
        /*00e0*/ 	.word	0x00000030


	//----- nvinfo : EIATTR_FRAME_SIZE
	.align		4
.L_40:
        /*00e4*/ 	.byte	0x04, 0x11
        /*00e6*/ 	.short	(.L_42 - .L_41)
	.align		4
.L_41:
        /*00e8*/ 	.word	index@($__internal_7_$__cuda_sm3x_div_rn_noftz_f32_slowpath)
        /*00ec*/ 	.word	0x00000000


	//----- nvinfo : EIATTR_FRAME_SIZE
	.align		4
.L_42:
        /*00f0*/ 	.byte	0x04, 0x11
        /*00f2*/ 	.short	(.L_44 - .L_43)
	.align		4
.L_43:
        /*00f4*/ 	.word	index@(interpolate_attr1)
        /*00f8*/ 	.word	0x00000000


	//----- nvinfo : EIATTR_REGCOUNT
	.align		4
.L_44:
        /*00fc*/ 	.byte	0x04, 0x2f
        /*00fe*/ 	.short	(.L_46 - .L_45)
	.align		4
.L_45:
        /*0100*/ 	.word	index@(interpolate_attr3)
        /*0104*/ 	.word	0x00000038


	//----- nvinfo : EIATTR_FRAME_SIZE
	.align		4
.L_46:
        /*0108*/ 	.byte	0x04, 0x11
        /*010a*/ 	.short	(.L_48 - .L_47)
	.align		4
.L_47:
        /*010c*/ 	.word	index@($__internal_6_$__cuda_sm3x_div_rn_noftz_f32_slowpath)
        /*0110*/ 	.word	0x00000000


	//----- nvinfo : EIATTR_FRAME_SIZE
	.align		4
.L_48:
        /*0114*/ 	.byte	0x04, 0x11
        /*0116*/ 	.short	(.L_50 - .L_49)
	.align		4
.L_49:
        /*0118*/ 	.word	index@(interpolate_attr3)
        /*011c*/ 	.word	0x00000000


	//----- nvinfo : EIATTR_REGCOUNT
	.align		4
.L_50:
        /*0120*/ 	.byte	0x04, 0x2f
        /*0122*/ 	.short	(.L_52 - .L_51)
	.align		4
.L_51:
        /*0124*/ 	.word	index@(projective_error)
        /*0128*/ 	.word	0x00000016


	//----- nvinfo : EIATTR_FRAME_SIZE
	.align		4
.L_52:
        /*012c*/ 	.byte	0x04, 0x11
        /*012e*/ 	.short	(.L_54 - .L_53)
	.align		4
.L_53:
        /*0130*/ 	.word	index@($__internal_5_$__cuda_sm3x_div_rn_noftz_f32_slowpath)
        /*0134*/ 	.word	0x00000000


	//----- nvinfo : EIATTR_FRAME_SIZE
	.align		4
.L_54:
        /*0138*/ 	.byte	0x04, 0x11
        /*013a*/ 	.short	(.L_56 - .L_55)
	.align		4
.L_55:
        /*013c*/ 	.word	index@(projective_error)
        /*0140*/ 	.word	0x00000000


	//----- nvinfo : EIATTR_REGCOUNT
	.align		4
.L_56:
        /*0144*/ 	.byte	0x04, 0x2f
        /*0146*/ 	.short	(.L_58 - .L_57)
	.align		4
.L_57:
        /*0148*/ 	.word	index@(projective_error_attribute)
        /*014c*/ 	.word	0x00000013


	//----- nvinfo : EIATTR_FRAME_SIZE
	.align		4
.L_58:
        /*0150*/ 	.byte	0x04, 0x11
        /*0152*/ 	.short	(.L_60 - .L_59)
	.align		4
.L_59:
        /*0154*/ 	.word	index@($__internal_4_$__cuda_sm3x_div_rn_noftz_f32_slowpath)
        /*0158*/ 	.word	0x00000000


	//----- nvinfo : EIATTR_FRAME_SIZE
	.align		4
.L_60:
        /*015c*/ 	.byte	0x04, 0x11
        /*015e*/ 	.short	(.L_62 - .L_61)
	.align		4
.L_61:
        /*0160*/ 	.word	index@(projective_error_attribute)
        /*0164*/ 	.word	0x00000000


	//----- nvinfo : EIATTR_REGCOUNT
	.align		4
.L_62:
        /*0168*/ 	.byte	0x04, 0x2f
        /*016a*/ 	.short	(.L_64 - .L_63)
	.align		4
.L_63:
        /*016c*/ 	.word	index@(one_sided_chamfer)
        /*0170*/ 	.word	0x0000001e


	//----- nvinfo : EIATTR_FRAME_SIZE
	.align		4
.L_64:
        /*0174*/ 	.byte	0x04, 0x11
        /*0176*/ 	.short	(.L_66 - .L_65)
	.align		4
.L_65:
        /*0178*/ 	.word	index@($one_sided_chamfer$__internal_accurate_pow)
        /*017c*/ 	.word	0x00000000


	//----- nvinfo : EIATTR_FRAME_SIZE
	.align		4
.L_66:
        /*0180*/ 	.byte	0x04, 0x11
        /*0182*/ 	.short	(.L_68 - .L_67)
	.align		4
.L_67:
        /*0184*/ 	.word	index@($__internal_3_$__cuda_sm20_sqrt_rn_f32_slowpath)
        /*0188*/ 	.word	0x00000000


	//----- nvinfo : EIATTR_FRAME_SIZE
	.align		4
.L_68:
        /*018c*/ 	.byte	0x04, 0x11
        /*018e*/ 	.short	(.L_70 - .L_69)
	.align		4
.L_69:
        /*0190*/ 	.word	index@(one_sided_chamfer)
        /*0194*/ 	.word	0x00000000


	//----- nvinfo : EIATTR_REGCOUNT
	.align		4
.L_70:
        /*0198*/ 	.byte	0x04, 0x2f
        /*019a*/ 	.short	(.L_72 - .L_71)
	.align		4
.L_71:
        /*019c*/ 	.word	index@(projective_one_sided_chamfer)
        /*01a0*/ 	.word	0x0000001d


	//----- nvinfo : EIATTR_FRAME_SIZE
	.align		4
.L_72:
        /*01a4*/ 	.byte	0x04, 0x11
        /*01a6*/ 	.short	(.L_74 - .L_73)
	.align		4
.L_73:
        /*01a8*/ 	.word	index@($__internal_2_$__cuda_sm20_sqrt_rn_f32_slowpath)
        /*01ac*/ 	.word	0x00000000


	//----- nvinfo : EIATTR_FRAME_SIZE
	.align		4
.L_74:
        /*01b0*/ 	.byte	0x04, 0x11
        /*01b2*/ 	.short	(.L_76 - .L_75)
	.align		4
.L_75:
        /*01b4*/ 	.word	index@(projective_one_sided_chamfer)
        /*01b8*/ 	.word	0x00000000


	//----- nvinfo : EIATTR_REGCOUNT
	.align		4
.L_76:
        /*01bc*/ 	.byte	0x04, 0x2f
        /*01be*/ 	.short	(.L_78 - .L_77)
	.align		4
.L_77:
        /*01c0*/ 	.word	index@(one_sided_chamfer_axis)
        /*01c4*/ 	.word	0x0000001f


	//----- nvinfo : EIATTR_FRAME_SIZE
	.align		4
.L_78:
        /*01c8*/ 	.byte	0x04, 0x11
        /*01ca*/ 	.short	(.L_80 - .L_79)
	.align		4
.L_79:
        /*01cc*/ 	.word	index@($__internal_1_$__cuda_sm20_sqrt_rn_f32_slowpath)
        /*01d0*/ 	.word	0x00000000


	//----- nvinfo : EIATTR_FRAME_SIZE
	.align		4
.L_80:
        /*01d4*/ 	.byte	0x04, 0x11
        /*01d6*/ 	.short	(.L_82 - .L_81)
	.align		4
.L_81:
        /*01d8*/ 	.word	index@(one_sided_chamfer_axis)
        /*01dc*/ 	.word	0x00000000


	//----- nvinfo : EIATTR_REGCOUNT
	.align		4
.L_82:
        /*01e0*/ 	.byte	0x04, 0x2f
        /*01e2*/ 	.short	(.L_84 - .L_83)
	.align		4
.L_83:
        /*01e4*/ 	.word	index@(projective_one_sided_chamfer_axis)
        /*01e8*/ 	.word	0x0000001d


	//----- nvinfo : EIATTR_FRAME_SIZE
	.align		4
.L_84:
        /*01ec*/ 	.byte	0x04, 0x11
        /*01ee*/ 	.short	(.L_86 - .L_85)
	.align		4
.L_85:
        /*01f0*/ 	.word	index@($__internal_0_$__cuda_sm20_sqrt_rn_f32_slowpath)
        /*01f4*/ 	.word	0x00000000


	//----- nvinfo : EIATTR_FRAME_SIZE
	.align		4
.L_86:
        /*01f8*/ 	.byte	0x04, 0x11
        /*01fa*/ 	.short	(.L_88 - .L_87)
	.align		4
.L_87:
        /*01fc*/ 	.word	index@(projective_one_sided_chamfer_axis)
        /*0200*/ 	.word	0x00000000


	//----- nvinfo : EIATTR_MIN_STACK_SIZE
	.align		4
.L_88:
        /*0204*/ 	.byte	0x04, 0x12
        /*0206*/ 	.short	(.L_90 - .L_89)
	.align		4
.L_89:
        /*0208*/ 	.word	index@(projective_one_sided_chamfer_axis)
        /*020c*/ 	.word	0x00000000


	//----- nvinfo : EIATTR_MIN_STACK_SIZE
	.align		4
.L_90:
        /*0210*/ 	.byte	0x04, 0x12
        /*0212*/ 	.short	(.L_92 - .L_91)
	.align		4
.L_91:
        /*0214*/ 	.word	index@(one_sided_chamfer_axis)
        /*0218*/ 	.word	0x00000000


	//----- nvinfo : EIATTR_MIN_STACK_SIZE
	.align		4
.L_92:
        /*021c*/ 	.byte	0x04, 0x12
        /*021e*/ 	.short	(.L_94 - .L_93)
	.align		4
.L_93:
        /*0220*/ 	.word	index@(projective_one_sided_chamfer)
        /*0224*/ 	.word	0x00000000


	//----- nvinfo : EIATTR_MIN_STACK_SIZE
	.align		4
.L_94:
        /*0228*/ 	.byte	0x04, 0x12
        /*022a*/ 	.short	(.L_96 - .L_95)
	.align		4
.L_95:
        /*022c*/ 	.word	index@(one_sided_chamfer)
        /*0230*/ 	.word	0x00000000


	//----- nvinfo : EIATTR_MIN_STACK_SIZE
	.align		4
.L_96:
        /*0234*/ 	.byte	0x04, 0x12
        /*0236*/ 	.short	(.L_98 - .L_97)
	.align		4
.L_97:
        /*0238*/ 	.word	index@(projective_error_attribute)
        /*023c*/ 	.word	0x00000000


	//----- nvinfo : EIATTR_MIN_STACK_SIZE
	.align		4
.L_98:
        /*0240*/ 	.byte	0x04, 0x12
        /*0242*/ 	.short	(.L_100 - .L_99)
	.align		4
.L_99:
        /*0244*/ 	.word	index@(projective_error)
        /*0248*/ 	.word	0x00000000


	//----- nvinfo : EIATTR_MIN_STACK_SIZE
	.align		4
.L_100:
        /*024c*/ 	.byte	0x04, 0x12
        /*024e*/ 	.short	(.L_102 - .L_101)
	.align		4
.L_101:
        /*0250*/ 	.word	index@(interpolate_attr3)
        /*0254*/ 	.word	0x00000000


	//----- nvinfo : EIATTR_MIN_STACK_SIZE
	.align		4
.L_102:
        /*0258*/ 	.byte	0x04, 0x12
        /*025a*/ 	.short	(.L_104 - .L_103)
	.align		4
.L_103:
        /*025c*/ 	.word	index@(interpolate_attr1)
        /*0260*/ 	.word	0x00000000


	//----- nvinfo : EIATTR_MIN_STACK_SIZE
	.align		4
.L_104:
        /*0264*/ 	.byte	0x04, 0x12
        /*0266*/ 	.short	(.L_106 - .L_105)
	.align		4
.L_105:
        /*0268*/ 	.word	index@(interpolate_points)
        /*026c*/ 	.word	0x00000000


	//----- nvinfo : EIATTR_MIN_STACK_SIZE
	.align		4
.L_106:
        /*0270*/ 	.byte	0x04, 0x12
        /*0272*/ 	.short	(.L_108 - .L_107)
	.align		4
.L_107:
        /*0274*/ 	.word	index@(compute_fragments_per_triangle)
        /*0278*/ 	.word	0x00000000


	//----- nvinfo : EIATTR_MIN_STACK_SIZE
	.align		4
.L_108:
        /*027c*/ 	.byte	0x04, 0x12
        /*027e*/ 	.short	(.L_110 - .L_109)
	.align		4
.L_109:
        /*0280*/ 	.word	index@(compute_pixels)
        /*0284*/ 	.word	0x00000000


	//----- nvinfo : EIATTR_MIN_STACK_SIZE
	.align		4
.L_110:
        /*0288*/ 	.byte	0x04, 0x12
        /*028a*/ 	.short	(.L_112 - .L_111)
	.align		4
.L_111:
        /*028c*/ 	.word	index@(view_dependence)
        /*0290*/ 	.word	0x00000000


	//----- nvinfo : EIATTR_MIN_STACK_SIZE
	.align		4
.L_112:
        /*0294*/ 	.byte	0x04, 0x12
        /*0296*/ 	.short	(.L_114 - .L_113)
	.align		4
.L_113:
        /*0298*/ 	.word	index@(project_depth_color)
        /*029c*/ 	.word	0x00000000


	//----- nvinfo : EIATTR_MIN_STACK_SIZE
	.align		4
.L_114:
        /*02a0*/ 	.byte	0x04, 0x12
        /*02a2*/ 	.short	(.L_116 - .L_115)
	.align		4
.L_115:
        /*02a4*/ 	.word	index@(project_depth)
        /*02a8*/ 	.word	0x00000008
.L_116:


//--------------------- .nv.compat                --------------------------
	.section	.nv.compat,"",@"SHT_CUDA_COMPAT_INFO"
	.align	4
        /*0000*/ 	.byte	0x02, 0x09, 0x00, 0x00, 0x02, 0x02, 0x01, 0x00, 0x02, 0x05, 0x05, 0x00, 0x03, 0x07, 0x01, 0x01
        /*0010*/ 	.byte	0x02, 0x03, 0x00, 0x00, 0x02, 0x06, 0x01, 0x00, 0x04, 0x0b, 0x08, 0x00, 0x01, 0x00, 0x00, 0x00
        /*0020*/ 	.byte	0x00, 0x00, 0x00, 0x00


//--------------------- .nv.info.projective_one_sided_chamfer_axis --------------------------
	.section	.nv.info.projective_one_sided_chamfer_axis,"",@"SHT_CUDA_INFO"
	.sectionflags	@""
	.align	4


	//----- nvinfo : EIATTR_CUDA_API_VERSION
	.align		4
        /*0000*/ 	.byte	0x04, 0x37
        /*0002*/ 	.short	(.L_118 - .L_117)
.L_117:
        /*0004*/ 	.word	0x00000082


	//----- nvinfo : EIATTR_KPARAM_INFO
	.align		4
.L_118:
        /*0008*/ 	.byte	0x04, 0x17
        /*000a*/ 	.short	(.L_120 - .L_119)
.L_119:
        /*000c*/ 	.word	0x00000000
        /*0010*/ 	.short	0x0005
        /*0012*/ 	.short	0x0020
        /*0014*/ 	.byte	0x00, 0xf5, 0x21, 0x00


	//----- nvinfo : EIATTR_KPARAM_INFO
	.align		4
.L_120:
        /*0018*/ 	.byte	0x04, 0x17
        /*001a*/ 	.short	(.L_122 - .L_121)
.L_121:
        /*001c*/ 	.word	0x00000000
        /*0020*/ 	.short	0x0004
        /*0022*/ 	.short	0x001c
        /*0024*/ 	.byte	0x00, 0xf0, 0x11, 0x00


	//----- nvinfo : EIATTR_KPARAM_INFO
	.align		4
.L_122:
        /*0028*/ 	.byte	0x04, 0x17
        /*002a*/ 	.short	(.L_124 - .L_123)
.L_123:
        /*002c*/ 	.word	0x00000000
        /*0030*/ 	.short	0x0003
        /*0032*/ 	.short	0x0018
        /*0034*/ 	.byte	0x00, 0xf0, 0x11, 0x00


	//----- nvinfo : EIATTR_KPARAM_INFO
	.align		4
.L_124:
        /*0038*/ 	.byte	0x04, 0x17
        /*003a*/ 	.short	(.L_126 - .L_125)
.L_125:
        /*003c*/ 	.word	0x00000000
        /*0040*/ 	.short	0x0002
        /*0042*/ 	.short	0x0010
        /*0044*/ 	.byte	0x00, 0xf5, 0x21, 0x00


	//----- nvinfo : EIATTR_KPARAM_INFO
	.align		4
.L_126:
        /*0048*/ 	.byte	0x04, 0x17
        /*004a*/ 	.short	(.L_128 - .L_127)
.L_127:
        /*004c*/ 	.word	0x00000000
        /*0050*/ 	.short	0x0001
        /*0052*/ 	.short	0x0008
        /*0054*/ 	.byte	0x00, 0xf0, 0x11, 0x00


	//----- nvinfo : EIATTR_KPARAM_INFO
	.align		4
.L_128:
        /*0058*/ 	.byte	0x04, 0x17
        /*005a*/ 	.short	(.L_130 - .L_129)
.L_129:
        /*005c*/ 	.word	0x00000000
        /*0060*/ 	.short	0x0000
        /*0062*/ 	.short	0x0000
        /*0064*/ 	.byte	0x00, 0xf5, 0x21, 0x00


	//----- nvinfo : EIATTR_SPARSE_MMA_MASK
	.align		4
.L_130:
        /*0068*/ 	.byte	0x03, 0x50
        /*006a*/ 	.short	0x0000


	//----- nvinfo : EIATTR_MAXREG_COUNT
	.align		4
        /*006c*/ 	.byte	0x03, 0x1b
        /*006e*/ 	.short	0x00ff


	//----- nvinfo : EIATTR_MERCURY_ISA_VERSION
	.align		4
        /*0070*/ 	.byte	0x03, 0x5f
        /*0072*/ 	.short	0x0101


	//----- nvinfo : EIATTR_VRC_CTA_INIT_COUNT
	.align		4
        /*0074*/ 	.byte	0x02, 0x4a
	.zero		1
	.zero		1


	//----- nvinfo : EIATTR_EXIT_INSTR_OFFSETS
	.align		4
        /*0078*/ 	.byte	0x04, 0x1c
        /*007a*/ 	.short	(.L_132 - .L_131)


	//   ....[0]....
.L_131:
        /*007c*/ 	.word	0x00001110


	//   ....[1]....
        /*0080*/ 	.word	0x00001230


	//   ....[2]....
        /*0084*/ 	.word	0x00001250


	//   ....[3]....
        /*0088*/ 	.word	0x00001290


	//----- nvinfo : EIATTR_CRS_STACK_SIZE
	.align		4
.L_132:
        /*008c*/ 	.byte	0x04, 0x1e
        /*008e*/ 	.short	(.L_134 - .L_133)
.L_133:
        /*0090*/ 	.word	0x00000000


	//----- nvinfo : EIATTR_CBANK_PARAM_SIZE
	.align		4
.L_134:
        /*0094*/ 	.byte	0x03, 0x19
        /*0096*/ 	.short	0x0028


	//----- nvinfo : EIATTR_PARAM_CBANK
	.align		4
        /*0098*/ 	.byte	0x04, 0x0a
        /*009a*/ 	.short	(.L_136 - .L_135)
	.align		4
.L_135:
        /*009c*/ 	.word	index@(.nv.constant0.projective_one_sided_chamfer_axis)
        /*00a0*/ 	.short	0x0380
        /*00a2*/ 	.short	0x0028


	//----- nvinfo : EIATTR_SW_WAR
	.align		4
.L_136:
        /*00a4*/ 	.byte	0x04, 0x36
        /*00a6*/ 	.short	(.L_138 - .L_137)
.L_137:
        /*00a8*/ 	.word	0x00000008
.L_138:


//--------------------- .nv.info.one_sided_chamfer_axis --------------------------
	.section	.nv.info.one_sided_chamfer_axis,"",@"SHT_CUDA_INFO"
	.sectionflags	@""
	.align	4


	//----- nvinfo : EIATTR_CUDA_API_VERSION
	.align		4
        /*0000*/ 	.byte	0x04, 0x37
        /*0002*/ 	.short	(.L_140 - .L_139)
.L_139:
        /*0004*/ 	.word	0x00000082


	//----- nvinfo : EIATTR_KPARAM_INFO
	.align		4
.L_140:
        /*0008*/ 	.byte	0x04, 0x17
        /*000a*/ 	.short	(.L_142 - .L_141)
.L_141:
        /*000c*/ 	.word	0x00000000
        /*0010*/ 	.short	0x0005
        /*0012*/ 	.short	0x0020
        /*0014*/ 	.byte	0x00, 0xf5, 0x21, 0x00


	//----- nvinfo : EIATTR_KPARAM_INFO
	.align		4
.L_142:
        /*0018*/ 	.byte	0x04, 0x17
        /*001a*/ 	.short	(.L_144 - .L_143)
.L_143:
        /*001c*/ 	.word	0x00000000
        /*0020*/ 	.short	0x0004
        /*0022*/ 	.short	0x001c
        /*0024*/ 	.byte	0x00, 0xf0, 0x11, 0x00


	//----- nvinfo : EIATTR_KPARAM_INFO
	.align		4
.L_144:
        /*0028*/ 	.byte	0x04, 0x17
        /*002a*/ 	.short	(.L_146 - .L_145)
.L_145:
        /*002c*/ 	.word	0x00000000
        /*0030*/ 	.short	0x0003
        /*0032*/ 	.short	0x0018
        /*0034*/ 	.byte	0x00, 0xf0, 0x11, 0x00


	//----- nvinfo : EIATTR_KPARAM_INFO
	.align		4
.L_146:
        /*0038*/ 	.byte	0x04, 0x17
        /*003a*/ 	.short	(.L_148 - .L_147)
.L_147:
        /*003c*/ 	.word	0x00000000
        /*0040*/ 	.short	0x0002
        /*0042*/ 	.short	0x0010
        /*0044*/ 	.byte	0x00, 0xf5, 0x21, 0x00


	//----- nvinfo : EIATTR_KPARAM_INFO
	.align		4
.L_148:
        /*0048*/ 	.byte	0x04, 0x17
        /*004a*/ 	.short	(.L_150 - .L_149)
.L_149:
        /*004c*/ 	.word	0x00000000
        /*0050*/ 	.short	0x0001
        /*0052*/ 	.short	0x0008
        /*0054*/ 	.byte	0x00, 0xf0, 0x11, 0x00


	//----- nvinfo : EIATTR_KPARAM_INFO
	.align		4
.L_150:
        /*0058*/ 	.byte	0x04, 0x17
        /*005a*/ 	.short	(.L_152 - .L_151)
.L_151:
        /*005c*/ 	.word	0x00000000
        /*0060*/ 	.short	0x0000
        /*0062*/ 	.short	0x0000
        /*0064*/ 	.byte	0x00, 0xf5, 0x21, 0x00


	//----- nvinfo : EIATTR_SPARSE_MMA_MASK
	.align		4
.L_152:
        /*0068*/ 	.byte	0x03, 0x50
        /*006a*/ 	.short	0x0000


	//----- nvinfo : EIATTR_MAXREG_COUNT
	.align		4
        /*006c*/ 	.byte	0x03, 0x1b
        /*006e*/ 	.short	0x00ff


	//----- nvinfo : EIATTR_MERCURY_ISA_VERSION
	.align		4
        /*0070*/ 	.byte	0x03, 0x5f
        /*0072*/ 	.short	0x0101


	//----- nvinfo : EIATTR_VRC_CTA_INIT_COUNT
	.align		4
        /*0074*/ 	.byte	0x02, 0x4a
	.zero		1
	.zero		1


	//----- nvinfo : EIATTR_EXIT_INSTR_OFFSETS
	.align		4
        /*0078*/ 	.byte	0x04, 0x1c
        /*007a*/ 	.short	(.L_154 - .L_153)


	//   ....[0]....
.L_153:
        /*007c*/ 	.word	0x000012b0


	//   ....[1]....
        /*0080*/ 	.word	0x000013d0


	//   ....[2]....
        /*0084*/ 	.word	0x000013f0


	//   ....[3]....
        /*0088*/ 	.word	0x00001430


	//----- nvinfo : EIATTR_CRS_STACK_SIZE
	.align		4
.L_154:
        /*008c*/ 	.byte	0x04, 0x1e
        /*008e*/ 	.short	(.L_156 - .L_155)
.L_155:
        /*0090*/ 	.word	0x00000000


	//----- nvinfo : EIATTR_CBANK_PARAM_SIZE
	.align		4
.L_156:
        /*0094*/ 	.byte	0x03, 0x19
        /*0096*/ 	.short	0x0028


	//----- nvinfo : EIATTR_PARAM_CBANK
	.align		4
        /*0098*/ 	.byte	0x04, 0x0a
        /*009a*/ 	.short	(.L_158 - .L_157)
	.align		4
.L_157:
        /*009c*/ 	.word	index@(.nv.constant0.one_sided_chamfer_axis)
        /*00a0*/ 	.short	0x0380
        /*00a2*/ 	.short	0x0028


	//----- nvinfo : EIATTR_SW_WAR
	.align		4
.L_158:
        /*00a4*/ 	.byte	0x04, 0x36
        /*00a6*/ 	.short	(.L_160 - .L_159)
.L_159:
        /*00a8*/ 	.word	0x00000008
.L_160:


//--------------------- .nv.info.projective_one_sided_chamfer --------------------------
	.section	.nv.info.projective_one_sided_chamfer,"",@"SHT_CUDA_INFO"
	.sectionflags	@""
	.align	4


	//----- nvinfo : EIATTR_CUDA_API_VERSION
	.align		4
        /*0000*/ 	.byte	0x04, 0x37
        /*0002*/ 	.short	(.L_162 - .L_161)
.L_161:
        /*0004*/ 	.word	0x00000082


	//----- nvinfo : EIATTR_KPARAM_INFO
	.align		4
.L_162:
        /*0008*/ 	.byte	0x04, 0x17
        /*000a*/ 	.short	(.L_164 - .L_163)
.L_163:
        /*000c*/ 	.word	0x00000000
        /*0010*/ 	.short	0x0005
        /*0012*/ 	.short	0x0028
        /*0014*/ 	.byte	0x00, 0xf0, 0x11, 0x00


	//----- nvinfo : EIATTR_KPARAM_INFO
	.align		4
.L_164:
        /*0018*/ 	.byte	0x04, 0x17
        /*001a*/ 	.short	(.L_166 - .L_165)
.L_165:
        /*001c*/ 	.word	0x00000000
        /*0020*/ 	.short	0x0004
        /*0022*/ 	.short	0x0020
        /*0024*/ 	.byte	0x00, 0xf5, 0x21, 0x00


	//----- nvinfo : EIATTR_KPARAM_INFO
	.align		4
.L_166:
        /*0028*/ 	.byte	0x04, 0x17
        /*002a*/ 	.short	(.L_168 - .L_167)
.L_167:
        /*002c*/ 	.word	0x00000000
        /*0030*/ 	.short	0x0003
        /*0032*/ 	.short	0x0018
        /*0034*/ 	.byte	0x00, 0xf0, 0x11, 0x00


	//----- nvinfo : EIATTR_KPARAM_INFO
	.align		4
.L_168:
        /*0038*/ 	.byte	0x04, 0x17
        /*003a*/ 	.short	(.L_170 - .L_169)
.L_169:
        /*003c*/ 	.word	0x00000000
        /*0040*/ 	.short	0x0002
        /*0042*/ 	.short	0x0010
        /*0044*/ 	.byte	0x00, 0xf5, 0x21, 0x00


	//----- nvinfo : EIATTR_KPARAM_INFO
	.align		4
.L_170:
        /*0048*/ 	.byte	0x04, 0x17
        /*004a*/ 	.short	(.L_172 - .L_171)
.L_171:
        /*004c*/ 	.word	0x00000000
        /*0050*/ 	.short	0x0001
        /*0052*/ 	.short	0x0008
        /*0054*/ 	.byte	0x00, 0xf0, 0x11, 0x00


	//----- nvinfo : EIATTR_KPARAM_INFO
	.align		4
.L_172:
        /*0058*/ 	.byte	0x04, 0x17
        /*005a*/ 	.short	(.L_174 - .L_173)
.L_173:
        /*005c*/ 	.word	0x00000000
        /*0060*/ 	.short	0x0000
        /*0062*/ 	.short	0x0000
        /*0064*/ 	.byte	0x00, 0xf5, 0x21, 0x00


	//----- nvinfo : EIATTR_SPARSE_MMA_MASK
	.align		4
.L_174:
        /*0068*/ 	.byte	0x03, 0x50
        /*006a*/ 	.short	0x0000


	//----- nvinfo : EIATTR_MAXREG_COUNT
	.align		4
        /*006c*/ 	.byte	0x03, 0x1b
        /*006e*/ 	.short	0x00ff


	//----- nvinfo : EIATTR_MERCURY_ISA_VERSION
	.align		4
        /*0070*/ 	.byte	0x03, 0x5f
        /*0072*/ 	.short	0x0101


	//----- nvinfo : EIATTR_VRC_CTA_INIT_COUNT
	.align		4
        /*0074*/ 	.byte	0x02, 0x4a
	.zero		1
	.zero		1


	//----- nvinfo : EIATTR_EXIT_INSTR_OFFSETS
	.align		4
        /*0078*/ 	.byte	0x04, 0x1c
        /*007a*/ 	.short	(.L_176 - .L_175)


	//   ....[0]....
.L_175:
        /*007c*/ 	.word	0x00000120


	//   ....[1]....
        /*0080*/ 	.word	0x00000160


	//   ....[2]....
        /*0084*/ 	.word	0x00001010


	//   ....[3]....
        /*0088*/ 	.word	0x00001090


	//   ....[4]....
        /*008c*/ 	.word	0x00001260


	//----- nvinfo : EIATTR_CRS_STACK_SIZE
	.align		4
.L_176:
        /*0090*/ 	.byte	0x04, 0x1e
        /*0092*/ 	.short	(.L_178 - .L_177)
.L_177:
        /*0094*/ 	.word	0x00000000


	//----- nvinfo : EIATTR_CBANK_PARAM_SIZE
	.align		4
.L_178:
        /*0098*/ 	.byte	0x03, 0x19
        /*009a*/ 	.short	0x002c


	//----- nvinfo : EIATTR_PARAM_CBANK
	.align		4
        /*009c*/ 	.byte	0x04, 0x0a
        /*009e*/ 	.short	(.L_180 - .L_179)
	.align		4
.L_179:
        /*00a0*/ 	.word	index@(.nv.constant0.projective_one_sided_chamfer)
        /*00a4*/ 	.short	0x0380
        /*00a6*/ 	.short	0x002c


	//----- nvinfo : EIATTR_SW_WAR
	.align		4
.L_180:
        /*00a8*/ 	.byte	0x04, 0x36
        /*00aa*/ 	.short	(.L_182 - .L_181)
.L_181:
        /*00ac*/ 	.word	0x00000008
.L_182:


//--------------------- .nv.info.one_sided_chamfer --------------------------
	.section	.nv.info.one_sided_chamfer,"",@"SHT_CUDA_INFO"
	.sectionflags	@""
	.align	4


	//----- nvinfo : EIATTR_CUDA_API_VERSION
	.align		4
        /*0000*/ 	.byte	0x04, 0x37
        /*0002*/ 	.short	(.L_184 - .L_183)
.L_183:
        /*0004*/ 	.word	0x00000082


	//----- nvinfo : EIATTR_KPARAM_INFO
	.align		4
.L_184:
        /*0008*/ 	.byte	0x04, 0x17
        /*000a*/ 	.short	(.L_186 - .L_185)
.L_185:
        /*000c*/ 	.word	0x00000000
        /*0010*/ 	.short	0x0006
        /*0012*/ 	.short	0x0030
        /*0014*/ 	.byte	0x00, 0xf5, 0x21, 0x00


	//----- nvinfo : EIATTR_KPARAM_INFO
	.align		4
.L_186:
        /*0018*/ 	.byte	0x04, 0x17
        /*001a*/ 	.short	(.L_188 - .L_187)
.L_187:
        /*001c*/ 	.word	0x00000000
        /*0020*/ 	.short	0x0005
        /*0022*/ 	.short	0x0028
        /*0024*/ 	.byte	0x00, 0xf5, 0x21, 0x00


	//----- nvinfo : EIATTR_KPARAM_INFO
	.align		4
.L_188:
        /*0028*/ 	.byte	0x04, 0x17
        /*002a*/ 	.short	(.L_190 - .L_189)
.L_189:
        /*002c*/ 	.word	0x00000000
        /*0030*/ 	.short	0x0004
        /*0032*/ 	.short	0x0020
        /*0034*/ 	.byte	0x00, 0xf0, 0x11, 0x00


	//----- nvinfo : EIATTR_KPARAM_INFO
	.align		4
.L_190:
        /*0038*/ 	.byte	0x04, 0x17
        /*003a*/ 	.short	(.L_192 - .L_191)
.L_191:
        /*003c*/ 	.word	0x00000000
        /*0040*/ 	.short	0x0003
        /*0042*/ 	.short	0x0018
        /*0044*/ 	.byte	0x00, 0xf5, 0x21, 0x00


	//----- nvinfo : EIATTR_KPARAM_INFO
	.align		4
.L_192:
        /*0048*/ 	.byte	0x04, 0x17
        /*004a*/ 	.short	(.L_194 - .L_193)
.L_193:
        /*004c*/ 	.word	0x00000000
        /*0050*/ 	.short	0x0002
        /*0052*/ 	.short	0x0010
        /*0054*/ 	.byte	0x00, 0xf5, 0x21, 0x00


	//----- nvinfo : EIATTR_KPARAM_INFO
	.align		4
.L_194:
        /*0058*/ 	.byte	0x04, 0x17
        /*005a*/ 	.short	(.L_196 - .L_195)
.L_195:
        /*005c*/ 	.word	0x00000000
        /*0060*/ 	.short	0x0001
        /*0062*/ 	.short	0x0008
        /*0064*/ 	.byte	0x00, 0xf0, 0x11, 0x00


	//----- nvinfo : EIATTR_KPARAM_INFO
	.align		4
.L_196:
        /*0068*/ 	.byte	0x04, 0x17
        /*006a*/ 	.short	(.L_198 - .L_197)
.L_197:
        /*006c*/ 	.word	0x00000000
        /*0070*/ 	.short	0x0000
        /*0072*/ 	.short	0x0000
        /*0074*/ 	.byte	0x00, 0xf5, 0x21, 0x00


	//----- nvinfo : EIATTR_SPARSE_MMA_MASK
	.align		4
.L_198:
        /*0078*/ 	.byte	0x03, 0x50
        /*007a*/ 	.short	0x0000


	//----- nvinfo : EIATTR_MAXREG_COUNT
	.align		4
        /*007c*/ 	.byte	0x03, 0x1b
        /*007e*/ 	.short	0x00ff


	//----- nvinfo : EIATTR_MERCURY_ISA_VERSION
	.align		4
        /*0080*/ 	.byte	0x03, 0x5f
        /*0082*/ 	.short	0x0101


	//----- nvinfo : EIATTR_INT_WARP_WIDE_INSTR_OFFSETS
	.align		4
        /*0084*/ 	.byte	0x04, 0x31
        /*0086*/ 	.short	(.L_200 - .L_199)


	//   ....[0]....
.L_199:
        /*0088*/ 	.word	0x00001f50


	//   ....[1]....
        /*008c*/ 	.word	0x00001f70


	//   ....[2]....
        /*0090*/ 	.word	0x00001f80


	//   ....[3]....
        /*0094*/ 	.word	0x00002010


	//   ....[4]....
        /*0098*/ 	.word	0x00002030


	//   ....[5]....
        /*009c*/ 	.word	0x00002040


	//   ....[6]....
        /*00a0*/ 	.word	0x000020d0


	//   ....[7]....
        /*00a4*/ 	.word	0x000020f0


	//   ....[8]....
        /*00a8*/ 	.word	0x00002100


	//   ....[9]....
        /*00ac*/ 	.word	0x00002190


	//   ....[10]....
        /*00b0*/ 	.word	0x000021b0


	//   ....[11]....
        /*00b4*/ 	.word	0x000021c0


	//   ....[12]....
        /*00b8*/ 	.word	0x00002250


	//   ....[13]....
        /*00bc*/ 	.word	0x00002270


	//   ....[14]....
        /*00c0*/ 	.word	0x00002280


	//----- nvinfo : EIATTR_COOP_GROUP_MASK_REGIDS
	.align		4
.L_200:
        /*00c4*/ 	.byte	0x04, 0x29
        /*00c6*/ 	.short	(.L_202 - .L_201)


	//   ....[0]....
.L_201:
        /*00c8*/ 	.word	0x05000006


	//   ....[1]....
        /*00cc*/ 	.word	0x05000006


	//   ....[2]....
        /*00d0*/ 	.word	0x05000006


	//   ....[3]....
        /*00d4*/ 	.word	0x05000006


	//   ....[4]....
        /*00d8*/ 	.word	0x05000006


	//   ....[5]....
        /*00dc*/ 	.word	0x05000006


	//   ....[6]....
        /*00e0*/ 	.word	0x05000006


	//   ....[7]....
        /*00e4*/ 	.word	0x05000006


	//   ....[8]....
        /*00e8*/ 	.word	0x05000006


	//   ....[9]....
        /*00ec*/ 	.word	0x05000006


	//----- nvinfo : EIATTR_COOP_GROUP_INSTR_OFFSETS
	.align		4
.L_202:
        /*00f0*/ 	.byte	0x04, 0x28
        /*00f2*/ 	.short	(.L_204 - .L_203)


	//   ....[0]....
.L_203:
        /*00f4*/ 	.word	0x00001fb0


	//   ....[1]....
        /*00f8*/ 	.word	0x00002070


	//   ....[2]....
        /*00fc*/ 	.word	0x00002130


	//   ....[3]....
        /*0100*/ 	.word	0x000021f0


	//   ....[4]....
        /*0104*/ 	.word	0x000022b0


	//   ....[5]....
        /*0108*/ 	.word	0x000023e0


	//   ....[6]....
        /*010c*/ 	.word	0x00002470


	//   ....[7]....
        /*0110*/ 	.word	0x000024f0


	//   ....[8]....
        /*0114*/ 	.word	0x00002570


	//   ....[9]....
        /*0118*/ 	.word	0x000025f0


	//----- nvinfo : EIATTR_VRC_CTA_INIT_COUNT
	.align		4
.L_204:
        /*011c*/ 	.byte	0x02, 0x4a
	.zero		1
	.zero		1


	//----- nvinfo : EIATTR_EXIT_INSTR_OFFSETS
	.align		4
        /*0120*/ 	.byte	0x04, 0x1c
        /*0122*/ 	.short	(.L_206 - .L_205)


	//   ....[0]....
.L_205:
        /*0124*/ 	.word	0x00000080


	//   ....[1]....
        /*0128*/ 	.word	0x000022d0


	//   ....[2]....
        /*012c*/ 	.word	0x00002320


	//   ....[3]....
        /*0130*/ 	.word	0x00002340


	//   ....[4]....
        /*0134*/ 	.word	0x00002390


	//----- nvinfo : EIATTR_CRS_STACK_SIZE
	.align		4
.L_206:
        /*0138*/ 	.byte	0x04, 0x1e
        /*013a*/ 	.short	(.L_208 - .L_207)
.L_207:
        /*013c*/ 	.word	0x00000000


	//----- nvinfo : EIATTR_CBANK_PARAM_SIZE
	.align		4
.L_208:
        /*0140*/ 	.byte	0x03, 0x19
        /*0142*/ 	.short	0x0038


	//----- nvinfo : EIATTR_PARAM_CBANK
	.align		4
        /*0144*/ 	.byte	0x04, 0x0a
        /*0146*/ 	.short	(.L_210 - .L_209)
	.align		4
.L_209:
        /*0148*/ 	.word	index@(.nv.constant0.one_sided_chamfer)
        /*014c*/ 	.short	0x0380
        /*014e*/ 	.short	0x0038


	//----- nvinfo : EIATTR_SW_WAR
	.align		4
.L_210:
        /*0150*/ 	.byte	0x04, 0x36
        /*0152*/ 	.short	(.L_212 - .L_211)
.L_211:
        /*0154*/ 	.word	0x00000008
.L_212:


//--------------------- .nv.info.projective_error_attribute --------------------------
	.section	.nv.info.projective_error_attribute,"",@"SHT_CUDA_INFO"
	.sectionflags	@""
	.align	4


	//----- nvinfo : EIATTR_CUDA_API_VERSION
	.align		4
        /*0000*/ 	.byte	0x04, 0x37
        /*0002*/ 	.short	(.L_214 - .L_213)
.L_213:
        /*0004*/ 	.word	0x00000082


	//----- nvinfo : EIATTR_KPARAM_INFO
	.align		4
.L_214:
        /*0008*/ 	.byte	0x04, 0x17
        /*000a*/ 	.short	(.L_216 - .L_215)
.L_215:
        /*000c*/ 	.word	0x00000000
        /*0010*/ 	.short	0x0008
        /*0012*/ 	.short	0x0038
        /*0014*/ 	.byte	0x00, 0xf5, 0x21, 0x00


	//----- nvinfo : EIATTR_KPARAM_INFO
	.align		4
.L_216:
        /*0018*/ 	.byte	0x04, 0x17
        /*001a*/ 	.short	(.L_218 - .L_217)
.L_217:
        /*001c*/ 	.word	0x00000000
        /*0020*/ 	.short	0x0007
        /*0022*/ 	.short	0x0034
        /*0024*/ 	.byte	0x00, 0xf0, 0x11, 0x00


	//----- nvinfo : EIATTR_KPARAM_INFO
	.align		4
.L_218:
        /*0028*/ 	.byte	0x04, 0x17
        /*002a*/ 	.short	(.L_220 - .L_219)
.L_219:
        /*002c*/ 	.word	0x00000000
        /*0030*/ 	.short	0x0006
        /*0032*/ 	.short	0x0030
        /*0034*/ 	.byte	0x00, 0xf0, 0x11, 0x00


	//----- nvinfo : EIATTR_KPARAM_INFO
	.align		4
.L_220:
        /*0038*/ 	.byte	0x04, 0x17
        /*003a*/ 	.short	(.L_222 - .L_221)
.L_221:
        /*003c*/ 	.word	0x00000000
        /*0040*/ 	.short	0x0005
        /*0042*/ 	.short	0x0028
        /*0044*/ 	.byte	0x00, 0xf5, 0x21, 0x00


	//----- nvinfo : EIATTR_KPARAM_INFO
	.align		4
.L_222:
        /*0048*/ 	.byte	0x04, 0x17
        /*004a*/ 	.short	(.L_224 - .L_223)
.L_223:
        /*004c*/ 	.word	0x00000000
        /*0050*/ 	.short	0x0004
        /*0052*/ 	.short	0x0020
        /*0054*/ 	.byte	0x00, 0xf5, 0x21, 0x00


	//----- nvinfo : EIATTR_KPARAM_INFO
	.align		4
.L_224:
        /*0058*/ 	.byte	0x04, 0x17
        /*005a*/ 	.short	(.L_226 - .L_225)
.L_225:
        /*005c*/ 	.word	0x00000000
        /*0060*/ 	.short	0x0003
        /*0062*/ 	.short	0x0018
        /*0064*/ 	.byte	0x00, 0xf5, 0x21, 0x00


	//----- nvinfo : EIATTR_KPARAM_INFO
	.align		4
.L_226:
        /*0068*/ 	.byte	0x04, 0x17
        /*006a*/ 	.short	(.L_228 - .L_227)
.L_227:
        /*006c*/ 	.word	0x00000000
        /*0070*/ 	.short	0x0002
        /*0072*/ 	.short	0x0010
        /*0074*/ 	.byte	0x00, 0xf5, 0x21, 0x00


	//----- nvinfo : EIATTR_KPARAM_INFO
	.align		4
.L_228:
        /*0078*/ 	.byte	0x04, 0x17
        /*007a*/ 	.short	(.L_230 - .L_229)
.L_229:
        /*007c*/ 	.word	0x00000000
        /*0080*/ 	.short	0x0001
        /*0082*/ 	.short	0x0008
        /*0084*/ 	.byte	0x00, 0xf0, 0x11, 0x00


	//----- nvinfo : EIATTR_KPARAM_INFO
	.align		4
.L_230:
        /*0088*/ 	.byte	0x04, 0x17
        /*008a*/ 	.short	(.L_232 - .L_231)
.L_231:
        /*008c*/ 	.word	0x00000000
        /*0090*/ 	.short	0x0000
        /*0092*/ 	.short	0x0000
        /*0094*/ 	.byte	0x00, 0xf5, 0x21, 0x00


	//----- nvinfo : EIATTR_SPARSE_MMA_MASK
	.align		4
.L_232:
        /*0098*/ 	.byte	0x03, 0x50
        /*009a*/ 	.short	0x0000


	//----- nvinfo : EIATTR_MAXREG_COUNT
	.align		4
        /*009c*/ 	.byte	0x03, 0x1b
        /*009e*/ 	.short	0x00ff


	//----- nvinfo : EIATTR_MERCURY_ISA_VERSION
	.align		4
        /*00a0*/ 	.byte	0x03, 0x5f
        /*00a2*/ 	.short	0x0101


	//----- nvinfo : EIATTR_UNUSED_LOAD_BYTE_OFFSET
	.align		4
        /*00a4*/ 	.byte	0x04, 0x44
        /*00a6*/ 	.short	(.L_234 - .L_233)


	//   ....[0]....
.L_233:
        /*00a8*/ 	.word	0x000000d0
        /*00ac*/ 	.word	0x00000fff


	//----- nvinfo : EIATTR_VRC_CTA_INIT_COUNT
	.align		4
.L_234:
        /*00b0*/ 	.byte	0x02, 0x4a
	.zero		1
	.zero		1


	//----- nvinfo : EIATTR_EXIT_INSTR_OFFSETS
	.align		4
        /*00b4*/ 	.byte	0x04, 0x1c
        /*00b6*/ 	.short	(.L_236 - .L_235)


	//   ....[0]....
.L_235:
        /*00b8*/ 	.word	0x00000070


	//   ....[1]....
        /*00bc*/ 	.word	0x000003c0


	//   ....[2]....
        /*00c0*/ 	.word	0x00000540


	//   ....[3]....
        /*00c4*/ 	.word	0x000005a0


	//----- nvinfo : EIATTR_CRS_STACK_SIZE
	.align		4
.L_236:
        /*00c8*/ 	.byte	0x04, 0x1e
        /*00ca*/ 	.short	(.L_238 - .L_237)
.L_237:
        /*00cc*/ 	.word	0x00000000


	//----- nvinfo : EIATTR_CBANK_PARAM_SIZE
	.align		4
.L_238:
        /*00d0*/ 	.byte	0x03, 0x19
        /*00d2*/ 	.short	0x0040


	//----- nvinfo : EIATTR_PARAM_CBANK
	.align		4
        /*00d4*/ 	.byte	0x04, 0x0a
        /*00d6*/ 	.short	(.L_240 - .L_239)
	.align		4
.L_239:
        /*00d8*/ 	.word	index@(.nv.constant0.projective_error_attribute)
        /*00dc*/ 	.short	0x0380
        /*00de*/ 	.short	0x0040


	//----- nvinfo : EIATTR_SW_WAR
	.align		4
.L_240:
        /*00e0*/ 	.byte	0x04, 0x36
        /*00e2*/ 	.short	(.L_242 - .L_241)
.L_241:
        /*00e4*/ 	.word	0x00000008
.L_242:


//--------------------- .nv.info.projective_error --------------------------
	.section	.nv.info.projective_error,"",@"SHT_CUDA_INFO"
	.sectionflags	@""
	.align	4


	//----- nvinfo : EIATTR_CUDA_API_VERSION
	.align		4
        /*0000*/ 	.byte	0x04, 0x37
        /*0002*/ 	.short	(.L_244 - .L_243)
.L_243:
        /*0004*/ 	.word	0x00000082


	//----- nvinfo : EIATTR_KPARAM_INFO
	.align		4
.L_244:
        /*0008*/ 	.byte	0x04, 0x17
        /*000a*/ 	.short	(.L_246 - .L_245)
.L_245:
        /*000c*/ 	.word	0x00000000
        /*0010*/ 	.short	0x0007
        /*0012*/ 	.short	0x0030
        /*0014*/ 	.byte	0x00, 0xf5, 0x21, 0x00


	//----- nvinfo : EIATTR_KPARAM_INFO
	.align		4
.L_246:
        /*0018*/ 	.byte	0x04, 0x17
        /*001a*/ 	.short	(.L_248 - .L_247)
.L_247:
        /*001c*/ 	.word	0x00000000
        /*0020*/ 	.short	0x0006
        /*0022*/ 	.short	0x0028
        /*0024*/ 	.byte	0x00, 0xf5, 0x21, 0x00


	//----- nvinfo : EIATTR_KPARAM_INFO
	.align		4
.L_248:
        /*0028*/ 	.byte	0x04, 0x17
        /*002a*/ 	.short	(.L_250 - .L_249)
.L_249:
        /*002c*/ 	.word	0x00000000
        /*0030*/ 	.short	0x0005
        /*0032*/ 	.short	0x0024
        /*0034*/ 	.byte	0x00, 0xf0, 0x11, 0x00


	//----- nvinfo : EIATTR_KPARAM_INFO
	.align		4
.L_250:
        /*0038*/ 	.byte	0x04, 0x17
        /*003a*/ 	.short	(.L_252 - .L_251)
.L_251:
        /*003c*/ 	.word	0x00000000
        /*0040*/ 	.short	0x0004
        /*0042*/ 	.short	0x0020
        /*0044*/ 	.byte	0x00, 0xf0, 0x11, 0x00


	//----- nvinfo : EIATTR_KPARAM_INFO
	.align		4
.L_252:
        /*0048*/ 	.byte	0x04, 0x17
        /*004a*/ 	.short	(.L_254 - .L_253)
.L_253:
        /*004c*/ 	.word	0x00000000
        /*0050*/ 	.short	0x0003
        /*0052*/ 	.short	0x0018
        /*0054*/ 	.byte	0x00, 0xf5, 0x21, 0x00


	//----- nvinfo : EIATTR_KPARAM_INFO
	.align		4
.L_254:
        /*0058*/ 	.byte	0x04, 0x17
        /*005a*/ 	.short	(.L_256 - .L_255)
.L_255:
        /*005c*/ 	.word	0x00000000
        /*0060*/ 	.short	0x0002
        /*0062*/ 	.short	0x0010
        /*0064*/ 	.byte	0x00, 0xf5, 0x21, 0x00


	//----- nvinfo : EIATTR_KPARAM_INFO
	.align		4
.L_256:
        /*0068*/ 	.byte	0x04, 0x17
        /*006a*/ 	.short	(.L_258 - .L_257)
.L_257:
        /*006c*/ 	.word	0x00000000
        /*0070*/ 	.short	0x0001
        /*0072*/ 	.short	0x0008
        /*0074*/ 	.byte	0x00, 0xf0, 0x11, 0x00


	//----- nvinfo : EIATTR_KPARAM_INFO
	.align		4
.L_258:
        /*0078*/ 	.byte	0x04, 0x17
        /*007a*/ 	.short	(.L_260 - .L_259)
.L_259:
        /*007c*/ 	.word	0x00000000
        /*0080*/ 	.short	0x0000
        /*0082*/ 	.short	0x0000
        /*0084*/ 	.byte	0x00, 0xf5, 0x21, 0x00


	//----- nvinfo : EIATTR_SPARSE_MMA_MASK
	.align		4
.L_260:
        /*0088*/ 	.byte	0x03, 0x50
        /*008a*/ 	.short	0x0000


	//----- nvinfo : EIATTR_MAXREG_COUNT
	.align		4
        /*008c*/ 	.byte	0x03, 0x1b
        /*008e*/ 	.short	0x00ff


	//----- nvinfo : EIATTR_MERCURY_ISA_VERSION
	.align		4
        /*0090*/ 	.byte	0x03, 0x5f
        /*0092*/ 	.short	0x0101


	//----- nvinfo : EIATTR_UNUSED_LOAD_BYTE_OFFSET
	.align		4
        /*0094*/ 	.byte	0x04, 0x44
        /*0096*/ 	.short	(.L_262 - .L_261)


	//   ....[0]....
.L_261:
        /*0098*/ 	.word	0x000000d0
        /*009c*/ 	.word	0x00000fff


	//----- nvinfo : EIATTR_VRC_CTA_INIT_COUNT
	.align		4
.L_262:
        /*00a0*/ 	.byte	0x02, 0x4a
	.zero		1
	.zero		1


	//----- nvinfo : EIATTR_EXIT_INSTR_OFFSETS
	.align		4
        /*00a4*/ 	.byte	0x04, 0x1c
        /*00a6*/ 	.short	(.L_264 - .L_263)


	//   ....[0]....
.L_263:
        /*00a8*/ 	.word	0x00000070


	//   ....[1]....
        /*00ac*/ 	.word	0x00000410


	//   ....[2]....
        /*00b0*/ 	.word	0x00000580


	//   ....[3]....
        /*00b4*/ 	.word	0x000005e0


	//----- nvinfo : EIATTR_CRS_STACK_SIZE
	.align		4
.L_264:
        /*00b8*/ 	.byte	0x04, 0x1e
        /*00ba*/ 	.short	(.L_266 - .L_265)
.L_265:
        /*00bc*/ 	.word	0x00000000


	//----- nvinfo : EIATTR_CBANK_PARAM_SIZE
	.align		4
.L_266:
        /*00c0*/ 	.byte	0x03, 0x19
        /*00c2*/ 	.short	0x0038


	//----- nvinfo : EIATTR_PARAM_CBANK
	.align		4
        /*00c4*/ 	.byte	0x04, 0x0a
        /*00c6*/ 	.short	(.L_268 - .L_267)
	.align		4
.L_267:
        /*00c8*/ 	.word	index@(.nv.constant0.projective_error)
        /*00cc*/ 	.short	0x0380
        /*00ce*/ 	.short	0x0038


	//----- nvinfo : EIATTR_SW_WAR
	.align		4
.L_268:
        /*00d0*/ 	.byte	0x04, 0x36
        /*00d2*/ 	.short	(.L_270 - .L_269)
.L_269:
        /*00d4*/ 	.word	0x00000008
.L_270:


//--------------------- .nv.info.interpolate_attr3 --------------------------
	.section	.nv.info.interpolate_attr3,"",@"SHT_CUDA_INFO"
	.sectionflags	@""
	.align	4


	//----- nvinfo : EIATTR_CUDA_API_VERSION
	.align		4
        /*0000*/ 	.byte	0x04, 0x37
        /*0002*/ 	.short	(.L_272 - .L_271)
.L_271:
        /*0004*/ 	.word	0x00000082


	//----- nvinfo : EIATTR_KPARAM_INFO
	.align		4
.L_272:
        /*0008*/ 	.byte	0x04, 0x17
        /*000a*/ 	.short	(.L_274 - .L_273)
.L_273:
        /*000c*/ 	.word	0x00000000
        /*0010*/ 	.short	0x000a
        /*0012*/ 	.short	0x0048
        /*0014*/ 	.byte	0x00, 0xf5, 0x21, 0x00


	//----- nvinfo : EIATTR_KPARAM_INFO
	.align		4
.L_274:
        /*0018*/ 	.byte	0x04, 0x17
        /*001a*/ 	.short	(.L_276 - .L_275)
.L_275:
        /*001c*/ 	.word	0x00000000
        /*0020*/ 	.short	0x0009
        /*0022*/ 	.short	0x0040
        /*0024*/ 	.byte	0x00, 0xf5, 0x21, 0x00


	//----- nvinfo : EIATTR_KPARAM_INFO
	.align		4
.L_276:
        /*0028*/ 	.byte	0x04, 0x17
        /*002a*/ 	.short	(.L_278 - .L_277)
.L_277:
        /*002c*/ 	.word	0x00000000
        /*0030*/ 	.short	0x0008
        /*0032*/ 	.short	0x0038
        /*0034*/ 	.byte	0x00, 0xf5, 0x21, 0x00


	//----- nvinfo : EIATTR_KPARAM_INFO
	.align		4
.L_278:
        /*0038*/ 	.byte	0x04, 0x17
        /*003a*/ 	.short	(.L_280 - .L_279)
.L_279:
        /*003c*/ 	.word	0x00000000
        /*0040*/ 	.short	0x0007
        /*0042*/ 	.short	0x0030
        /*0044*/ 	.byte	0x00, 0xf5, 0x21, 0x00


	//----- nvinfo : EIATTR_KPARAM_INFO
	.align		4
.L_280:
        /*0048*/ 	.byte	0x04, 0x17
        /*004a*/ 	.short	(.L_282 - .L_281)
.L_281:
        /*004c*/ 	.word	0x00000000
        /*0050*/ 	.short	0x0006
        /*0052*/ 	.short	0x0028
        /*0054*/ 	.byte	0x00, 0xf5, 0x21, 0x00


	//----- nvinfo : EIATTR_KPARAM_INFO
	.align		4
.L_282:
        /*0058*/ 	.byte	0x04, 0x17
        /*005a*/ 	.short	(.L_284 - .L_283)
.L_283:
        /*005c*/ 	.word	0x00000000
        /*0060*/ 	.short	0x0005
        /*0062*/ 	.short	0x0020
        /*0064*/ 	.byte	0x00, 0xf0, 0x11, 0x00


	//----- nvinfo : EIATTR_KPARAM_INFO
	.align		4
.L_284:
        /*0068*/ 	.byte	0x04, 0x17
        /*006a*/ 	.short	(.L_286 - .L_285)
.L_285:
        /*006c*/ 	.word	0x00000000
        /*0070*/ 	.short	0x0004
        /*0072*/ 	.short	0x001c
        /*0074*/ 	.byte	0x00, 0xf0, 0x11, 0x00


	//----- nvinfo : EIATTR_KPARAM_INFO
	.align		4
.L_286:
        /*0078*/ 	.byte	0x04, 0x17
        /*007a*/ 	.short	(.L_288 - .L_287)
.L_287:
        /*007c*/ 	.word	0x00000000
        /*0080*/ 	.short	0x0003
        /*0082*/ 	.short	0x0018
        /*0084*/ 	.byte	0x00, 0xf0, 0x11, 0x00


	//----- nvinfo : EIATTR_KPARAM_INFO
	.align		4
.L_288:
        /*0088*/ 	.byte	0x04, 0x17
        /*008a*/ 	.short	(.L_290 - .L_289)
.L_289:
        /*008c*/ 	.word	0x00000000
        /*0090*/ 	.short	0x0002
        /*0092*/ 	.short	0x0010
        /*0094*/ 	.byte	0x00, 0xf5, 0x21, 0x00


	//----- nvinfo : EIATTR_KPARAM_INFO
	.align		4
.L_290:
        /*0098*/ 	.byte	0x04, 0x17
        /*009a*/ 	.short	(.L_292 - .L_291)
.L_291:
        /*009c*/ 	.word	0x00000000
        /*00a0*/ 	.short	0x0001
        /*00a2*/ 	.short	0x0008
        /*00a4*/ 	.byte	0x00, 0xf5, 0x21, 0x00


	//----- nvinfo : EIATTR_KPARAM_INFO
	.align		4
.L_292:
        /*00a8*/ 	.byte	0x04, 0x17
        /*00aa*/ 	.short	(.L_294 - .L_293)
.L_293:
        /*00ac*/ 	.word	0x00000000
        /*00b0*/ 	.short	0x0000
        /*00b2*/ 	.short	0x0000
        /*00b4*/ 	.byte	0x00, 0xf5, 0x21, 0x00


	//----- nvinfo : EIATTR_SPARSE_MMA_MASK
	.align		4
.L_294:
        /*00b8*/ 	.byte	0x03, 0x50
        /*00ba*/ 	.short	0x0000


	//----- nvinfo : EIATTR_MAXREG_COUNT
	.align		4
        /*00bc*/ 	.byte	0x03, 0x1b
        /*00be*/ 	.short	0x00ff


	//----- nvinfo : EIATTR_MERCURY_ISA_VERSION
	.align		4
        /*00c0*/ 	.byte	0x03, 0x5f
        /*00c2*/ 	.short	0x0101


	//----- nvinfo : EIATTR_UNUSED_LOAD_BYTE_OFFSET
	.align		4
        /*00c4*/ 	.byte	0x04, 0x44
        /*00c6*/ 	.short	(.L_296 - .L_295)


	//   ....[0]....
.L_295:
        /*00c8*/ 	.word	0x00000330
        /*00cc*/ 	.word	0x00000fff


	//   ....[1]....
        /*00d0*/ 	.word	0x00000340
        /*00d4*/ 	.word	0x00000fff


	//   ....[2]....
        /*00d8*/ 	.word	0x00000350
        /*00dc*/ 	.word	0x00000fff


	//----- nvinfo : EIATTR_VRC_CTA_INIT_COUNT
	.align		4
.L_296:
        /*00e0*/ 	.byte	0x02, 0x4a
	.zero		1
	.zero		1


	//----- nvinfo : EIATTR_EXIT_INSTR_OFFSETS
	.align		4
        /*00e4*/ 	.byte	0x04, 0x1c
        /*00e6*/ 	.short	(.L_298 - .L_297)


	//   ....[0]....
.L_297:
        /*00e8*/ 	.word	0x00000070


	//   ....[1]....
        /*00ec*/ 	.word	0x00000110


	//   ....[2]....
        /*00f0*/ 	.word	0x000002e0


	//   ....[3]....
        /*00f4*/ 	.word	0x00001770


	//----- nvinfo : EIATTR_CRS_STACK_SIZE
	.align		4
.L_298:
        /*00f8*/ 	.byte	0x04, 0x1e
        /*00fa*/ 	.short	(.L_300 - .L_299)
.L_299:
        /*00fc*/ 	.word	0x00000000


	//----- nvinfo : EIATTR_CBANK_PARAM_SIZE
	.align		4
.L_300:
        /*0100*/ 	.byte	0x03, 0x19
        /*0102*/ 	.short	0x0050


	//----- nvinfo : EIATTR_PARAM_CBANK
	.align		4
        /*0104*/ 	.byte	0x04, 0x0a
        /*0106*/ 	.short	(.L_302 - .L_301)
	.align		4
.L_301:
        /*0108*/ 	.word	index@(.nv.constant0.interpolate_attr3)
        /*010c*/ 	.short	0x0380
        /*010e*/ 	.short	0x0050


	//----- nvinfo : EIATTR_SW_WAR
	.align		4
.L_302:
        /*0110*/ 	.byte	0x04, 0x36
        /*0112*/ 	.short	(.L_304 - .L_303)
.L_303:
        /*0114*/ 	.word	0x00000008
.L_304:


//--------------------- .nv.info.interpolate_attr1 --------------------------
	.section	.nv.info.interpolate_attr1,"",@"SHT_CUDA_INFO"
	.sectionflags	@""
	.align	4


	//----- nvinfo : EIATTR_CUDA_API_VERSION
	.align		4
        /*0000*/ 	.byte	0x04, 0x37
        /*0002*/ 	.short	(.L_306 - .L_305)
.L_305:
        /*0004*/ 	.word	0x00000082


	//----- nvinfo : EIATTR_KPARAM_INFO
	.align		4
.L_306:
        /*0008*/ 	.byte	0x04, 0x17
        /*000a*/ 	.short	(.L_308 - .L_307)
.L_307:
        /*000c*/ 	.word	0x00000000
        /*0010*/ 	.short	0x000a
        /*0012*/ 	.short	0x0048
        /*0014*/ 	.byte	0x00, 0xf5, 0x21, 0x00


	//----- nvinfo : EIATTR_KPARAM_INFO
	.align		4
.L_308:
        /*0018*/ 	.byte	0x04, 0x17
        /*001a*/ 	.short	(.L_310 - .L_309)
.L_309:
        /*001c*/ 	.word	0x00000000
        /*0020*/ 	.short	0x0009
        /*0022*/ 	.short	0x0040
        /*0024*/ 	.byte	0x00, 0xf5, 0x21, 0x00


	//----- nvinfo : EIATTR_KPARAM_INFO
	.align		4
.L_310:
        /*0028*/ 	.byte	0x04, 0x17
        /*002a*/ 	.short	(.L_312 - .L_311)
.L_311:
        /*002c*/ 	.word	0x00000000
        /*0030*/ 	.short	0x0008
        /*0032*/ 	.short	0x0038
        /*0034*/ 	.byte	0x00, 0xf5, 0x21, 0x00


	//----- nvinfo : EIATTR_KPARAM_INFO
	.align		4
.L_312:
        /*0038*/ 	.byte	0x04, 0x17
        /*003a*/ 	.short	(.L_314 - .L_313)
.L_313:
        /*003c*/ 	.word	0x00000000
        /*0040*/ 	.short	0x0007
        /*0042*/ 	.short	0x0030
        /*0044*/ 	.byte	0x00, 0xf5, 0x21, 0x00


	//----- nvinfo : EIATTR_KPARAM_INFO
	.align		4
.L_314:
        /*0048*/ 	.byte	0x04, 0x17
        /*004a*/ 	.short	(.L_316 - .L_315)
.L_315:
        /*004c*/ 	.word	0x00000000
        /*0050*/ 	.short	0x0006
        /*0052*/ 	.short	0x0028
        /*0054*/ 	.byte	0x00, 0xf5, 0x21, 0x00


	//----- nvinfo : EIATTR_KPARAM_INFO
	.align		4
.L_316:
        /*0058*/ 	.byte	0x04, 0x17
        /*005a*/ 	.short	(.L_318 - .L_317)
.L_317:
        /*005c*/ 	.word	0x00000000
        /*0060*/ 	.short	0x0005
        /*0062*/ 	.short	0x0020
        /*0064*/ 	.byte	0x00, 0xf0, 0x11, 0x00


	//----- nvinfo : EIATTR_KPARAM_INFO
	.align		4
.L_318:
        /*0068*/ 	.byte	0x04, 0x17
        /*006a*/ 	.short	(.L_320 - .L_319)
.L_319:
        /*006c*/ 	.word	0x00000000
        /*0070*/ 	.short	0x0004
        /*0072*/ 	.short	0x001c
        /*0074*/ 	.byte	0x00, 0xf0, 0x11, 0x00


	//----- nvinfo : EIATTR_KPARAM_INFO
	.align		4
.L_320:
        /*0078*/ 	.byte	0x04, 0x17
        /*007a*/ 	.short	(.L_322 - .L_321)
.L_321:
        /*007c*/ 	.word	0x00000000
        /*0080*/ 	.short	0x0003
        /*0082*/ 	.short	0x0018
        /*0084*/ 	.byte	0x00, 0xf0, 0x11, 0x00


	//----- nvinfo : EIATTR_KPARAM_INFO
	.align		4
.L_322:
        /*0088*/ 	.byte	0x04, 0x17
        /*008a*/ 	.short	(.L_324 - .L_323)
.L_323:
        /*008c*/ 	.word	0x00000000
        /*0090*/ 	.short	0x0002
        /*0092*/ 	.short	0x0010
        /*0094*/ 	.byte	0x00, 0xf5, 0x21, 0x00


	//----- nvinfo : EIATTR_KPARAM_INFO
	.align		4
.L_324:
        /*0098*/ 	.byte	0x04, 0x17
        /*009a*/ 	.short	(.L_326 - .L_325)
.L_325:
        /*009c*/ 	.word	0x00000000
        /*00a0*/ 	.short	0x0001
        /*00a2*/ 	.short	0x0008
        /*00a4*/ 	.byte	0x00, 0xf5, 0x21, 0x00


	//----- nvinfo : EIATTR_KPARAM_INFO
	.align		4
.L_326:
        /*00a8*/ 	.byte	0x04, 0x17
        /*00aa*/ 	.short	(.L_328 - .L_327)
.L_327:
        /*00ac*/ 	.word	0x00000000
        /*00b0*/ 	.short	0x0000
        /*00b2*/ 	.short	0x0000
        /*00b4*/ 	.byte	0x00, 0xf5, 0x21, 0x00


	//----- nvinfo : EIATTR_SPARSE_MMA_MASK
	.align		4
.L_328:
        /*00b8*/ 	.byte	0x03, 0x50
        /*00ba*/ 	.short	0x0000


	//----- nvinfo : EIATTR_MAXREG_COUNT
	.align		4
        /*00bc*/ 	.byte	0x03, 0x1b
        /*00be*/ 	.short	0x00ff


	//----- nvinfo : EIATTR_MERCURY_ISA_VERSION
	.align		4
        /*00c0*/ 	.byte	0x03, 0x5f
        /*00c2*/ 	.short	0x0101


	//----- nvinfo : EIATTR_UNUSED_LOAD_BYTE_OFFSET
	.align		4
        /*00c4*/ 	.byte	0x04, 0x44
        /*00c6*/ 	.short	(.L_330 - .L_329)


	//   ....[0]....
.L_329:
        /*00c8*/ 	.word	0x00000310
        /*00cc*/ 	.word	0x00000fff


	//   ....[1]....
        /*00d0*/ 	.word	0x00000320
        /*00d4*/ 	.word	0x00000fff


	//   ....[2]....
        /*00d8*/ 	.word	0x00000330
        /*00dc*/ 	.word	0x00000fff


	//----- nvinfo : EIATTR_VRC_CTA_INIT_COUNT
	.align		4
.L_330:
        /*00e0*/ 	.byte	0x02, 0x4a
	.zero		1
	.zero		1


	//----- nvinfo : EIATTR_EXIT_INSTR_OFFSETS
	.align		4
        /*00e4*/ 	.byte	0x04, 0x1c
        /*00e6*/ 	.short	(.L_332 - .L_331)


	//   ....[0]....
.L_331:
        /*00e8*/ 	.word	0x00000070


	//   ....[1]....
        /*00ec*/ 	.word	0x00000110


	//   ....[2]....
        /*00f0*/ 	.word	0x000002e0


	//   ....[3]....
        /*00f4*/ 	.word	0x00001570


	//----- nvinfo : EIATTR_CRS_STACK_SIZE
	.align		4
.L_332:
        /*00f8*/ 	.byte	0x04, 0x1e
        /*00fa*/ 	.short	(.L_334 - .L_333)
.L_333:
        /*00fc*/ 	.word	0x00000000


	//----- nvinfo : EIATTR_CBANK_PARAM_SIZE
	.align		4
.L_334:
        /*0100*/ 	.byte	0x03, 0x19
        /*0102*/ 	.short	0x0050


	//----- nvinfo : EIATTR_PARAM_CBANK
	.align		4
        /*0104*/ 	.byte	0x04, 0x0a
        /*0106*/ 	.short	(.L_336 - .L_335)
	.align		4
.L_335:
        /*0108*/ 	.word	index@(.nv.constant0.interpolate_attr1)
        /*010c*/ 	.short	0x0380
        /*010e*/ 	.short	0x0050


	//----- nvinfo : EIATTR_SW_WAR
	.align		4
.L_336:
        /*0110*/ 	.byte	0x04, 0x36
        /*0112*/ 	.short	(.L_338 - .L_337)
.L_337:
        /*0114*/ 	.word	0x00000008
.L_338:


//--------------------- .nv.info.interpolate_points --------------------------
	.section	.nv.info.interpolate_points,"",@"SHT_CUDA_INFO"
	.sectionflags	@""
	.align	4


	//----- nvinfo : EIATTR_CUDA_API_VERSION
	.align		4
        /*0000*/ 	.byte	0x04, 0x37
        /*0002*/ 	.short	(.L_340 - .L_339)
.L_339:
        /*0004*/ 	.word	0x00000082


	//----- nvinfo : EIATTR_KPARAM_INFO
	.align		4
.L_340:
        /*0008*/ 	.byte	0x04, 0x17
        /*000a*/ 	.short	(.L_342 - .L_341)
.L_341:
        /*000c*/ 	.word	0x00000000
        /*0010*/ 	.short	0x0008
        /*0012*/ 	.short	0x0038
        /*0014*/ 	.byte	0x00, 0xf5, 0x21, 0x00


	//----- nvinfo : EIATTR_KPARAM_INFO
	.align		4
.L_342:
        /*0018*/ 	.byte	0x04, 0x17
        /*001a*/ 	.short	(.L_344 - .L_343)
.L_343:
        /*001c*/ 	.word	0x00000000
        /*0020*/ 	.short	0x0007
        /*0022*/ 	.short	0x0030
        /*0024*/ 	.byte	0x00, 0xf5, 0x21, 0x00


	//----- nvinfo : EIATTR_KPARAM_INFO
	.align		4
.L_344:
        /*0028*/ 	.byte	0x04, 0x17
        /*002a*/ 	.short	(.L_346 - .L_345)
.L_345:
        /*002c*/ 	.word	0x00000000
        /*0030*/ 	.short	0x0006
        /*0032*/ 	.short	0x0028
        /*0034*/ 	.byte	0x00, 0xf5, 0x21, 0x00


	//----- nvinfo : EIATTR_KPARAM_INFO
	.align		4
.L_346:
        /*0038*/ 	.byte	0x04, 0x17
        /*003a*/ 	.short	(.L_348 - .L_347)
.L_347:
        /*003c*/ 	.word	0x00000000
        /*0040*/ 	.short	0x0005
        /*0042*/ 	.short	0x0020
        /*0044*/ 	.byte	0x00, 0xf0, 0x11, 0x00


	//----- nvinfo : EIATTR_KPARAM_INFO
	.align		4
.L_348:
        /*0048*/ 	.byte	0x04, 0x17
        /*004a*/ 	.short	(.L_350 - .L_349)
.L_349:
        /*004c*/ 	.word	0x00000000
        /*0050*/ 	.short	0x0004
        /*0052*/ 	.short	0x001c
        /*0054*/ 	.byte	0x00, 0xf0, 0x11, 0x00


	//----- nvinfo : EIATTR_KPARAM_INFO
	.align		4
.L_350:
        /*0058*/ 	.byte	0x04, 0x17
        /*005a*/ 	.short	(.L_352 - .L_351)
.L_351:
        /*005c*/ 	.word	0x00000000
        /*0060*/ 	.short	0x0003
        /*0062*/ 	.short	0x0018
        /*0064*/ 	.byte	0x00, 0xf0, 0x11, 0x00


	//----- nvinfo : EIATTR_KPARAM_INFO
	.align		4
.L_352:
        /*0068*/ 	.byte	0x04, 0x17
        /*006a*/ 	.short	(.L_354 - .L_353)
.L_353:
        /*006c*/ 	.word	0x00000000
        /*0070*/ 	.short	0x0002
        /*0072*/ 	.short	0x0010
        /*0074*/ 	.byte	0x00, 0xf5, 0x21, 0x00


	//----- nvinfo : EIATTR_KPARAM_INFO
	.align		4
.L_354:
        /*0078*/ 	.byte	0x04, 0x17
        /*007a*/ 	.short	(.L_356 - .L_355)
.L_355:
        /*007c*/ 	.word	0x00000000
        /*0080*/ 	.short	0x0001
        /*0082*/ 	.short	0x0008
        /*0084*/ 	.byte	0x00, 0xf5, 0x21, 0x00


	//----- nvinfo : EIATTR_KPARAM_INFO
	.align		4
.L_356:
        /*0088*/ 	.byte	0x04, 0x17
        /*008a*/ 	.short	(.L_358 - .L_357)
.L_357:
        /*008c*/ 	.word	0x00000000
        /*0090*/ 	.short	0x0000
        /*0092*/ 	.short	0x0000
        /*0094*/ 	.byte	0x00, 0xf5, 0x21, 0x00


	//----- nvinfo : EIATTR_SPARSE_MMA_MASK
	.align		4
.L_358:
        /*0098*/ 	.byte	0x03, 0x50
        /*009a*/ 	.short	0x0000


	//----- nvinfo : EIATTR_MAXREG_COUNT
	.align		4
        /*009c*/ 	.byte	0x03, 0x1b
        /*009e*/ 	.short	0x00ff


	//----- nvinfo : EIATTR_MERCURY_ISA_VERSION
	.align		4
        /*00a0*/ 	.byte	0x03, 0x5f
        /*00a2*/ 	.short	0x0101


	//----- nvinfo : EIATTR_UNUSED_LOAD_BYTE_OFFSET
	.align		4
        /*00a4*/ 	.byte	0x04, 0x44
        /*00a6*/ 	.short	(.L_360 - .L_359)


	//   ....[0]....
.L_359:
        /*00a8*/ 	.word	0x000002b0
        /*00ac*/ 	.word	0x00000fff


	//   ....[1]....
        /*00b0*/ 	.word	0x000002d0
        /*00b4*/ 	.word	0x00000fff


	//   ....[2]....
        /*00b8*/ 	.word	0x000002e0
        /*00bc*/ 	.word	0x00000fff


	//----- nvinfo : EIATTR_VRC_CTA_INIT_COUNT
	.align		4
.L_360:
        /*00c0*/ 	.byte	0x02, 0x4a
	.zero		1
	.zero		1


	//----- nvinfo : EIATTR_EXIT_INSTR_OFFSETS
	.align		4
        /*00c4*/ 	.byte	0x04, 0x1c
        /*00c6*/ 	.short	(.L_362 - .L_361)


	//   ....[0]....
.L_361:
        /*00c8*/ 	.word	0x00000070


	//   ....[1]....
        /*00cc*/ 	.word	0x00000110


	//   ....[2]....
        /*00d0*/ 	.word	0x000002a0


	//   ....[3]....
        /*00d4*/ 	.word	0x00001460


	//----- nvinfo : EIATTR_CRS_STACK_SIZE
	.align		4
.L_362:
        /*00d8*/ 	.byte	0x04, 0x1e
        /*00da*/ 	.short	(.L_364 - .L_363)
.L_363:
        /*00dc*/ 	.word	0x00000000


	//----- nvinfo : EIATTR_CBANK_PARAM_SIZE
	.align		4
.L_364:
        /*00e0*/ 	.byte	0x03, 0x19
        /*00e2*/ 	.short	0x0040


	//----- nvinfo : EIATTR_PARAM_CBANK
	.align		4
        /*00e4*/ 	.byte	0x04, 0x0a
        /*00e6*/ 	.short	(.L_366 - .L_365)
	.align		4
.L_365:
        /*00e8*/ 	.word	index@(.nv.constant0.interpolate_points)
        /*00ec*/ 	.short	0x0380
        /*00ee*/ 	.short	0x0040


	//----- nvinfo : EIATTR_SW_WAR
	.align		4
.L_366:
        /*00f0*/ 	.byte	0x04, 0x36
        /*00f2*/ 	.short	(.L_368 - .L_367)
.L_367:
        /*00f4*/ 	.word	0x00000008
.L_368:


//--------------------- .nv.info.compute_fragments_per_triangle --------------------------
	.section	.nv.info.compute_fragments_per_triangle,"",@"SHT_CUDA_INFO"
	.sectionflags	@""
	.align	4


	//----- nvinfo : EIATTR_CUDA_API_VERSION
	.align		4
        /*0000*/ 	.byte	0x04, 0x37
        /*0002*/ 	.short	(.L_370 - .L_369)
.L_369:
        /*0004*/ 	.word	0x00000082


	//----- nvinfo : EIATTR_KPARAM_INFO
	.align		4
.L_370:
        /*0008*/ 	.byte	0x04, 0x17
        /*000a*/ 	.short	(.L_372 - .L_371)
.L_371:
        /*000c*/ 	.word	0x00000000
        /*0010*/ 	.short	0x0006
        /*0012*/ 	.short	0x0028
        /*0014*/ 	.byte	0x00, 0xf5, 0x21, 0x00


	//----- nvinfo : EIATTR_KPARAM_INFO
	.align		4
.L_372:
        /*0018*/ 	.byte	0x04, 0x17
        /*001a*/ 	.short	(.L_374 - .L_373)
.L_373:
        /*001c*/ 	.word	0x00000000
        /*0020*/ 	.short	0x0005
        /*0022*/ 	.short	0x0020
        /*0024*/ 	.byte	0x00, 0xf0, 0x11, 0x00


	//----- nvinfo : EIATTR_KPARAM_INFO
	.align		4
.L_374:
        /*0028*/ 	.byte	0x04, 0x17
        /*002a*/ 	.short	(.L_376 - .L_375)
.L_375:
        /*002c*/ 	.word	0x00000000
        /*0030*/ 	.short	0x0004
        /*0032*/ 	.short	0x001c
        /*0034*/ 	.byte	0x00, 0xf0, 0x11, 0x00


	//----- nvinfo : EIATTR_KPARAM_INFO
	.align		4
.L_376:
        /*0038*/ 	.byte	0x04, 0x17
        /*003a*/ 	.short	(.L_378 - .L_377)
.L_377:
        /*003c*/ 	.word	0x00000000
        /*0040*/ 	.short	0x0003
        /*0042*/ 	.short	0x0018
        /*0044*/ 	.byte	0x00, 0xf0, 0x11, 0x00


	//----- nvinfo : EIATTR_KPARAM_INFO
	.align		4
.L_378:
        /*0048*/ 	.byte	0x04, 0x17
        /*004a*/ 	.short	(.L_380 - .L_379)
.L_379:
        /*004c*/ 	.word	0x00000000
        /*0050*/ 	.short	0x0002
        /*0052*/ 	.short	0x0010
        /*0054*/ 	.byte	0x00, 0xf5, 0x21, 0x00


	//----- nvinfo : EIATTR_KPARAM_INFO
	.align		4
.L_380:
        /*0058*/ 	.byte	0x04, 0x17
        /*005a*/ 	.short	(.L_382 - .L_381)
.L_381:
        /*005c*/ 	.word	0x00000000
        /*0060*/ 	.short	0x0001
        /*0062*/ 	.short	0x0008
        /*0064*/ 	.byte	0x00, 0xf0, 0x11, 0x00


	//----- nvinfo : EIATTR_KPARAM_INFO
	.align		4
.L_382:
        /*0068*/ 	.byte	0x04, 0x17
        /*006a*/ 	.short	(.L_384 - .L_383)
.L_383:
        /*006c*/ 	.word	0x00000000
        /*0070*/ 	.short	0x0000
        /*0072*/ 	.short	0x0000
        /*0074*/ 	.byte	0x00, 0xf5, 0x21, 0x00


	//----- nvinfo : EIATTR_SPARSE_MMA_MASK
	.align		4
.L_384:
        /*0078*/ 	.byte	0x03, 0x50
        /*007a*/ 	.short	0x0000


	//----- nvinfo : EIATTR_MAXREG_COUNT
	.align		4
        /*007c*/ 	.byte	0x03, 0x1b
        /*007e*/ 	.short	0x00ff


	//----- nvinfo : EIATTR_MERCURY_ISA_VERSION
	.align		4
        /*0080*/ 	.byte	0x03, 0x5f
        /*0082*/ 	.short	0x0101


	//----- nvinfo : EIATTR_VRC_CTA_INIT_COUNT
	.align		4
        /*0084*/ 	.byte	0x02, 0x4a
	.zero		1
	.zero		1


	//----- nvinfo : EIATTR_EXIT_INSTR_OFFSETS
	.align		4
        /*0088*/ 	.byte	0x04, 0x1c
        /*008a*/ 	.short	(.L_386 - .L_385)


	//   ....[0]....
.L_385:
        /*008c*/ 	.word	0x00000070


	//   ....[1]....
        /*0090*/ 	.word	0x00000340


	//   ....[2]....
        /*0094*/ 	.word	0x000004b0


	//----- nvinfo : EIATTR_CBANK_PARAM_SIZE
	.align		4
.L_386:
        /*0098*/ 	.byte	0x03, 0x19
        /*009a*/ 	.short	0x0030


	//----- nvinfo : EIATTR_PARAM_CBANK
	.align		4
        /*009c*/ 	.byte	0x04, 0x0a
        /*009e*/ 	.short	(.L_388 - .L_387)
	.align		4
.L_387:
        /*00a0*/ 	.word	index@(.nv.constant0.compute_fragments_per_triangle)
        /*00a4*/ 	.short	0x0380
        /*00a6*/ 	.short	0x0030


	//----- nvinfo : EIATTR_SW_WAR
	.align		4
.L_388:
        /*00a8*/ 	.byte	0x04, 0x36
        /*00aa*/ 	.short	(.L_390 - .L_389)
.L_389:
        /*00ac*/ 	.word	0x00000008
.L_390:


//--------------------- .nv.info.compute_pixels   --------------------------
	.section	.nv.info.compute_pixels,"",@"SHT_CUDA_INFO"
	.sectionflags	@""
	.align	4


	//----- nvinfo : EIATTR_CUDA_API_VERSION
	.align		4
        /*0000*/ 	.byte	0x04, 0x37
        /*0002*/ 	.short	(.L_392 - .L_391)
.L_391:
        /*0004*/ 	.word	0x00000082


	//----- nvinfo : EIATTR_KPARAM_INFO
	.align		4
.L_392:
        /*0008*/ 	.byte	0x04, 0x17
        /*000a*/ 	.short	(.L_394 - .L_393)
.L_393:
        /*000c*/ 	.word	0x00000000
        /*0010*/ 	.short	0x0004
        /*0012*/ 	.short	0x0018
        /*0014*/ 	.byte	0x00, 0xf5, 0x21, 0x00


	//----- nvinfo : EIATTR_KPARAM_INFO
	.align		4
.L_394:
        /*0018*/ 	.byte	0x04, 0x17
        /*001a*/ 	.short	(.L_396 - .L_395)
.L_395:
        /*001c*/ 	.word	0x00000000
        /*0020*/ 	.short	0x0003
        /*0022*/ 	.short	0x0010
        /*0024*/ 	.byte	0x00, 0xf0, 0x11, 0x00


	//----- nvinfo : EIATTR_KPARAM_INFO
	.align		4
.L_396:
        /*0028*/ 	.byte	0x04, 0x17
        /*002a*/ 	.short	(.L_398 - .L_397)
.L_397:
        /*002c*/ 	.word	0x00000000
        /*0030*/ 	.short	0x0002
        /*0032*/ 	.short	0x000c
        /*0034*/ 	.byte	0x00, 0xf0, 0x11, 0x00


	//----- nvinfo : EIATTR_KPARAM_INFO
	.align		4
.L_398:
        /*0038*/ 	.byte	0x04, 0x17
        /*003a*/ 	.short	(.L_400 - .L_399)
.L_399:
        /*003c*/ 	.word	0x00000000
        /*0040*/ 	.short	0x0001
        /*0042*/ 	.short	0x0008
        /*0044*/ 	.byte	0x00, 0xf0, 0x11, 0x00


	//----- nvinfo : EIATTR_KPARAM_INFO
	.align		4
.L_400:
        /*0048*/ 	.byte	0x04, 0x17
        /*004a*/ 	.short	(.L_402 - .L_401)
.L_401:
        /*004c*/ 	.word	0x00000000
        /*0050*/ 	.short	0x0000
        /*0052*/ 	.short	0x0000
        /*0054*/ 	.byte	0x00, 0xf5, 0x21, 0x00


	//----- nvinfo : EIATTR_SPARSE_MMA_MASK
	.align		4
.L_402:
        /*0058*/ 	.byte	0x03, 0x50
        /*005a*/ 	.short	0x0000


	//----- nvinfo : EIATTR_MAXREG_COUNT
	.align		4
        /*005c*/ 	.byte	0x03, 0x1b
        /*005e*/ 	.short	0x00ff


	//----- nvinfo : EIATTR_MERCURY_ISA_VERSION
	.align		4
        /*0060*/ 	.byte	0x03, 0x5f
        /*0062*/ 	.short	0x0101


	//----- nvinfo : EIATTR_UNUSED_LOAD_BYTE_OFFSET
	.align		4
        /*0064*/ 	.byte	0x04, 0x44
        /*0066*/ 	.short	(.L_404 - .L_403)


	//   ....[0]....
.L_403:
        /*0068*/ 	.word	0x000000d0
        /*006c*/ 	.word	0x00000fff


	//----- nvinfo : EIATTR_VRC_CTA_INIT_COUNT
	.align		4
.L_404:
        /*0070*/ 	.byte	0x02, 0x4a
	.zero		1
	.zero		1


	//----- nvinfo : EIATTR_EXIT_INSTR_OFFSETS
	.align		4
        /*0074*/ 	.byte	0x04, 0x1c
        /*0076*/ 	.short	(.L_406 - .L_405)


	//   ....[0]....
.L_405:
        /*0078*/ 	.word	0x00000070


	//   ....[1]....
        /*007c*/ 	.word	0x00000390


	//----- nvinfo : EIATTR_CRS_STACK_SIZE
	.align		4
.L_406:
        /*0080*/ 	.byte	0x04, 0x1e
        /*0082*/ 	.short	(.L_408 - .L_407)
.L_407:
        /*0084*/ 	.word	0x00000000


	//----- nvinfo : EIATTR_CBANK_PARAM_SIZE
	.align		4
.L_408:
        /*0088*/ 	.byte	0x03, 0x19
        /*008a*/ 	.short	0x0020


	//----- nvinfo : EIATTR_PARAM_CBANK
	.align		4
        /*008c*/ 	.byte	0x04, 0x0a
        /*008e*/ 	.short	(.L_410 - .L_409)
	.align		4
.L_409:
        /*0090*/ 	.word	index@(.nv.constant0.compute_pixels)
        /*0094*/ 	.short	0x0380
        /*0096*/ 	.short	0x0020


	//----- nvinfo : EIATTR_SW_WAR
	.align		4
.L_410:
        /*0098*/ 	.byte	0x04, 0x36
        /*009a*/ 	.short	(.L_412 - .L_411)
.L_411:
        /*009c*/ 	.word	0x00000008
.L_412:


//--------------------- .nv.info.view_dependence  --------------------------
	.section	.nv.info.view_dependence,"",@"SHT_CUDA_INFO"
	.sectionflags	@""
	.align	4


	//----- nvinfo : EIATTR_CUDA_API_VERSION
	.align		4
        /*0000*/ 	.byte	0x04, 0x37
        /*0002*/ 	.short	(.L_414 - .L_413)
.L_413:
        /*0004*/ 	.word	0x00000082


	//----- nvinfo : EIATTR_KPARAM_INFO
	.align		4
.L_414:
        /*0008*/ 	.byte	0x04, 0x17
        /*000a*/ 	.short	(.L_416 - .L_415)
.L_415:
        /*000c*/ 	.word	0x00000000
        /*0010*/ 	.short	0x0005
        /*0012*/ 	.short	0x0020
        /*0014*/ 	.byte	0x00, 0xf5, 0x21, 0x00


	//----- nvinfo : EIATTR_KPARAM_INFO
	.align		4
.L_416:
        /*0018*/ 	.byte	0x04, 0x17
        /*001a*/ 	.short	(.L_418 - .L_417)
.L_417:
        /*001c*/ 	.word	0x00000000
        /*0020*/ 	.short	0x0004
        /*0022*/ 	.short	0x001c
        /*0024*/ 	.byte	0x00, 0xf0, 0x11, 0x00


	//----- nvinfo : EIATTR_KPARAM_INFO
	.align		4
.L_418:
        /*0028*/ 	.byte	0x04, 0x17
        /*002a*/ 	.short	(.L_420 - .L_419)
.L_419:
        /*002c*/ 	.word	0x00000000
        /*0030*/ 	.short	0x0003
        /*0032*/ 	.short	0x0018
        /*0034*/ 	.byte	0x00, 0xf0, 0x11, 0x00


	//----- nvinfo : EIATTR_KPARAM_INFO
	.align		4
.L_420:
        /*0038*/ 	.byte	0x04, 0x17
        /*003a*/ 	.short	(.L_422 - .L_421)
.L_421:
        /*003c*/ 	.word	0x00000000
        /*0040*/ 	.short	0x0002
        /*0042*/ 	.short	0x0010
        /*0044*/ 	.byte	0x00, 0xf5, 0x21, 0x00


	//----- nvinfo : EIATTR_KPARAM_INFO
	.align		4
.L_422:
        /*0048*/ 	.byte	0x04, 0x17
        /*004a*/ 	.short	(.L_424 - .L_423)
.L_423:
        /*004c*/ 	.word	0x00000000
        /*0050*/ 	.short	0x0001
        /*0052*/ 	.short	0x0008
        /*0054*/ 	.byte	0x00, 0xf0, 0x11, 0x00


	//----- nvinfo : EIATTR_KPARAM_INFO
	.align		4
.L_424:
        /*0058*/ 	.byte	0x04, 0x17
        /*005a*/ 	.short	(.L_426 - .L_425)
.L_425:
        /*005c*/ 	.word	0x00000000
        /*0060*/ 	.short	0x0000
        /*0062*/ 	.short	0x0000
        /*0064*/ 	.byte	0x00, 0xf5, 0x21, 0x00


	//----- nvinfo : EIATTR_SPARSE_MMA_MASK
	.align		4
.L_426:
        /*0068*/ 	.byte	0x03, 0x50
        /*006a*/ 	.short	0x0000


	//----- nvinfo : EIATTR_MAXREG_COUNT
	.align		4
        /*006c*/ 	.byte	0x03, 0x1b
        /*006e*/ 	.short	0x00ff


	//----- nvinfo : EIATTR_MERCURY_ISA_VERSION
	.align		4
        /*0070*/ 	.byte	0x03, 0x5f
        /*0072*/ 	.short	0x0101


	//----- nvinfo : EIATTR_UNUSED_LOAD_BYTE_OFFSET
	.align		4
        /*0074*/ 	.byte	0x04, 0x44
        /*0076*/ 	.short	(.L_428 - .L_427)


	//   ....[0]....
.L_427:
        /*0078*/ 	.word	0x000000e0
        /*007c*/ 	.word	0x00000fff


	//----- nvinfo : EIATTR_VRC_CTA_INIT_COUNT
	.align		4
.L_428:
        /*0080*/ 	.byte	0x02, 0x4a
	.zero		1
	.zero		1


	//----- nvinfo : EIATTR_EXIT_INSTR_OFFSETS
	.align		4
        /*0084*/ 	.byte	0x04, 0x1c
        /*0086*/ 	.short	(.L_430 - .L_429)


	//   ....[0]....
.L_429:
        /*0088*/ 	.word	0x00000070


	//   ....[1]....
        /*008c*/ 	.word	0x00000460


	//   ....[2]....
        /*0090*/ 	.word	0x00000a70


	//----- nvinfo : EIATTR_CRS_STACK_SIZE
	.align		4
.L_430:
        /*0094*/ 	.byte	0x04, 0x1e
        /*0096*/ 	.short	(.L_432 - .L_431)
.L_431:
        /*0098*/ 	.word	0x00000000


	//----- nvinfo : EIATTR_CBANK_PARAM_SIZE
	.align		4
.L_432:
        /*009c*/ 	.byte	0x03, 0x19
        /*009e*/ 	.short	0x0028


	//----- nvinfo : EIATTR_PARAM_CBANK
	.align		4
        /*00a0*/ 	.byte	0x04, 0x0a
        /*00a2*/ 	.short	(.L_434 - .L_433)
	.align		4
.L_433:
        /*00a4*/ 	.word	index@(.nv.constant0.view_dependence)
        /*00a8*/ 	.short	0x0380
        /*00aa*/ 	.short	0x0028


	//----- nvinfo : EIATTR_SW_WAR
	.align		4
.L_434:
        /*00ac*/ 	.byte	0x04, 0x36
        /*00ae*/ 	.short	(.L_436 - .L_435)
.L_435:
        /*00b0*/ 	.word	0x00000008
.L_436:


//--------------------- .nv.info.project_depth_color --------------------------
	.section	.nv.info.project_depth_color,"",@"SHT_CUDA_INFO"
	.sectionflags	@""
	.align	4


	//----- nvinfo : EIATTR_CUDA_API_VERSION
	.align		4
        /*0000*/ 	.byte	0x04, 0x37
        /*0002*/ 	.short	(.L_438 - .L_437)
.L_437:
        /*0004*/ 	.word	0x00000082


	//----- nvinfo : EIATTR_KPARAM_INFO
	.align		4
.L_438:
        /*0008*/ 	.byte	0x04, 0x17
        /*000a*/ 	.short	(.L_440 - .L_439)
.L_439:
        /*000c*/ 	.word	0x00000000
        /*0010*/ 	.short	0x0007
        /*0012*/ 	.short	0x0030
        /*0014*/ 	.byte	0x00, 0xf5, 0x21, 0x00


	//----- nvinfo : EIATTR_KPARAM_INFO
	.align		4
.L_440:
        /*0018*/ 	.byte	0x04, 0x17
        /*001a*/ 	.short	(.L_442 - .L_441)
.L_441:
        /*001c*/ 	.word	0x00000000
        /*0020*/ 	.short	0x0006
        /*0022*/ 	.short	0x0028
        /*0024*/ 	.byte	0x00, 0xf5, 0x21, 0x00


	//----- nvinfo : EIATTR_KPARAM_INFO
	.align		4
.L_442:
        /*0028*/ 	.byte	0x04, 0x17
        /*002a*/ 	.short	(.L_444 - .L_443)
.L_443:
        /*002c*/ 	.word	0x00000000
        /*0030*/ 	.short	0x0005
        /*0032*/ 	.short	0x0020
        /*0034*/ 	.byte	0x00, 0xf5, 0x21, 0x00


	//----- nvinfo : EIATTR_KPARAM_INFO
	.align		4
.L_444:
        /*0038*/ 	.byte	0x04, 0x17
        /*003a*/ 	.short	(.L_446 - .L_445)
.L_445:
        /*003c*/ 	.word	0x00000000
        /*0040*/ 	.short	0x0004
        /*0042*/ 	.short	0x001c
        /*0044*/ 	.byte	0x00, 0xf0, 0x11, 0x00


	//----- nvinfo : EIATTR_KPARAM_INFO
	.align		4
.L_446:
        /*0048*/ 	.byte	0x04, 0x17
        /*004a*/ 	.short	(.L_448 - .L_447)
.L_447:
        /*004c*/ 	.word	0x00000000
        /*0050*/ 	.short	0x0003
        /*0052*/ 	.short	0x0018
        /*0054*/ 	.byte	0x00, 0xf0, 0x11, 0x00


	//----- nvinfo : EIATTR_KPARAM_INFO
	.align		4
.L_448:
        /*0058*/ 	.byte	0x04, 0x17
        /*005a*/ 	.short	(.L_450 - .L_449)
.L_449:
        /*005c*/ 	.word	0x00000000
        /*0060*/ 	.short	0x0002
        /*0062*/ 	.short	0x0010
        /*0064*/ 	.byte	0x00, 0xf5, 0x21, 0x00


	//----- nvinfo : EIATTR_KPARAM_INFO
	.align		4
.L_450:
        /*0068*/ 	.byte	0x04, 0x17
        /*006a*/ 	.short	(.L_452 - .L_451)
.L_451:
        /*006c*/ 	.word	0x00000000
        /*0070*/ 	.short	0x0001
        /*0072*/ 	.short	0x0008
        /*0074*/ 	.byte	0x00, 0xf0, 0x11, 0x00


	//----- nvinfo : EIATTR_KPARAM_INFO
	.align		4
.L_452:
        /*0078*/ 	.byte	0x04, 0x17
        /*007a*/ 	.short	(.L_454 - .L_453)
.L_453:
        /*007c*/ 	.word	0x00000000
        /*0080*/ 	.short	0x0000
        /*0082*/ 	.short	0x0000
        /*0084*/ 	.byte	0x00, 0xf5, 0x21, 0x00


	//----- nvinfo : EIATTR_SPARSE_MMA_MASK
	.align		4
.L_454:
        /*0088*/ 	.byte	0x03, 0x50
        /*008a*/ 	.short	0x0000


	//----- nvinfo : EIATTR_MAXREG_COUNT
	.align		4
        /*008c*/ 	.byte	0x03, 0x1b
        /*008e*/ 	.short	0x00ff


	//----- nvinfo : EIATTR_MERCURY_ISA_VERSION
	.align		4
        /*0090*/ 	.byte	0x03, 0x5f
        /*0092*/ 	.short	0x0101


	//----- nvinfo : EIATTR_UNUSED_LOAD_BYTE_OFFSET
	.align		4
        /*0094*/ 	.byte	0x04, 0x44
        /*0096*/ 	.short	(.L_456 - .L_455)


	//   ....[0]....
.L_455:
        /*0098*/ 	.word	0x000000d0
        /*009c*/ 	.word	0x00000fff


	//----- nvinfo : EIATTR_VRC_CTA_INIT_COUNT
	.align		4
.L_456:
        /*00a0*/ 	.byte	0x02, 0x4a
	.zero		1
	.zero		1


	//----- nvinfo : EIATTR_EXIT_INSTR_OFFSETS
	.align		4
        /*00a4*/ 	.byte	0x04, 0x1c
        /*00a6*/ 	.short	(.L_458 - .L_457)


	//   ....[0]....
.L_457:
        /*00a8*/ 	.word	0x00000070


	//   ....[1]....
        /*00ac*/ 	.word	0x000003c0


	//   ....[2]....
        /*00b0*/ 	.word	0x00000480


	//   ....[3]....
        /*00b4*/ 	.word	0x00000580


	//----- nvinfo : EIATTR_CRS_STACK_SIZE
	.align		4
.L_458:
        /*00b8*/ 	.byte	0x04, 0x1e
        /*00ba*/ 	.short	(.L_460 - .L_459)
.L_459:
        /*00bc*/ 	.word	0x00000000


	//----- nvinfo : EIATTR_CBANK_PARAM_SIZE
	.align		4
.L_460:
        /*00c0*/ 	.byte	0x03, 0x19
        /*00c2*/ 	.short	0x0038


	//----- nvinfo : EIATTR_PARAM_CBANK
	.align		4
        /*00c4*/ 	.byte	0x04, 0x0a
        /*00c6*/ 	.short	(.L_462 - .L_461)
	.align		4
.L_461:
        /*00c8*/ 	.word	index@(.nv.constant0.project_depth_color)
        /*00cc*/ 	.short	0x0380
        /*00ce*/ 	.short	0x0038


	//----- nvinfo : EIATTR_SW_WAR
	.align		4
.L_462:
        /*00d0*/ 	.byte	0x04, 0x36
        /*00d2*/ 	.short	(.L_464 - .L_463)
.L_463:
        /*00d4*/ 	.word	0x00000008
.L_464:


//--------------------- .nv.info.project_depth    --------------------------
	.section	.nv.info.project_depth,"",@"SHT_CUDA_INFO"
	.sectionflags	@""
	.align	4


	//----- nvinfo : EIATTR_CUDA_API_VERSION
	.align		4
        /*0000*/ 	.byte	0x04, 0x37
        /*0002*/ 	.short	(.L_466 - .L_465)
.L_465:
        /*0004*/ 	.word	0x00000082


	//----- nvinfo : EIATTR_KPARAM_INFO
	.align		4
.L_466:
        /*0008*/ 	.byte	0x04, 0x17
        /*000a*/ 	.short	(.L_468 - .L_467)
.L_467:
        /*000c*/ 	.word	0x00000000
        /*0010*/ 	.short	0x0005
        /*0012*/ 	.short	0x0020
        /*0014*/ 	.byte	0x00, 0xf5, 0x21, 0x00


	//----- nvinfo : EIATTR_KPARAM_INFO
	.align		4
.L_468:
        /*0018*/ 	.byte	0x04, 0x17
        /*001a*/ 	.short	(.L_470 - .L_469)
.L_469:
        /*001c*/ 	.word	0x00000000
        /*0020*/ 	.short	0x0004
        /*0022*/ 	.short	0x0018
        /*0024*/ 	.byte	0x00, 0xf5, 0x21, 0x00


	//----- nvinfo : EIATTR_KPARAM_INFO
	.align		4
.L_470:
        /*0028*/ 	.byte	0x04, 0x17
        /*002a*/ 	.short	(.L_472 - .L_471)
.L_471:
        /*002c*/ 	.word	0x00000000
        /*0030*/ 	.short	0x0003
        /*0032*/ 	.short	0x0010
        /*0034*/ 	.byte	0x00, 0xf0, 0x11, 0x00


	//----- nvinfo : EIATTR_KPARAM_INFO
	.align		4
.L_472:
        /*0038*/ 	.byte	0x04, 0x17
        /*003a*/ 	.short	(.L_474 - .L_473)
.L_473:
        /*003c*/ 	.word	0x00000000
        /*0040*/ 	.short	0x0002
        /*0042*/ 	.short	0x000c
        /*0044*/ 	.byte	0x00, 0xf0, 0x11, 0x00


	//----- nvinfo : EIATTR_KPARAM_INFO
	.align		4
.L_474:
        /*0048*/ 	.byte	0x04, 0x17
        /*004a*/ 	.short	(.L_476 - .L_475)
.L_475:
        /*004c*/ 	.word	0x00000000
        /*0050*/ 	.short	0x0001
        /*0052*/ 	.short	0x0008
        /*0054*/ 	.byte	0x00, 0xf0, 0x11, 0x00


	//----- nvinfo : EIATTR_KPARAM_INFO
	.align		4
.L_476:
        /*0058*/ 	.byte	0x04, 0x17
        /*005a*/ 	.short	(.L_478 - .L_477)
.L_477:
        /*005c*/ 	.word	0x00000000
        /*0060*/ 	.short	0x0000
        /*0062*/ 	.short	0x0000
        /*0064*/ 	.byte	0x00, 0xf5, 0x21, 0x00


	//----- nvinfo : EIATTR_SPARSE_MMA_MASK
	.align		4
.L_478:
        /*0068*/ 	.byte	0x03, 0x50
        /*006a*/ 	.short	0x0000


	//----- nvinfo : EIATTR_MAXREG_COUNT
	.align		4
        /*006c*/ 	.byte	0x03, 0x1b
        /*006e*/ 	.short	0x00ff


	//----- nvinfo : EIATTR_EXTERNS
	.align		4
        /*0070*/ 	.byte	0x04, 0x0f
        /*0072*/ 	.short	(.L_480 - .L_479)


	//   ....[0]....
	.align		4
.L_479:
        /*0074*/ 	.word	index@(vprintf)


	//----- nvinfo : EIATTR_MERCURY_ISA_VERSION
	.align		4
.L_480:
        /*0078*/ 	.byte	0x03, 0x5f
        /*007a*/ 	.short	0x0101


	//----- nvinfo : EIATTR_UNUSED_LOAD_BYTE_OFFSET
	.align		4
        /*007c*/ 	.byte	0x04, 0x44
        /*007e*/ 	.short	(.L_482 - .L_481)


	//   ....[0]....
.L_481:
        /*0080*/ 	.word	0x00000120
        /*0084*/ 	.word	0x00000fff


	//----- nvinfo : EIATTR_VRC_CTA_INIT_COUNT
	.align		4
.L_482:
        /*0088*/ 	.byte	0x02, 0x4a
	.zero		1
	.zero		1


	//----- nvinfo : EIATTR_SYSCALL_OFFSETS
	.align		4
        /*008c*/ 	.byte	0x04, 0x46
        /*008e*/ 	.short	(.L_484 - .L_483)


	//   ....[0]....
.L_483:
        /*0090*/ 	.word	0x00000640


	//----- nvinfo : EIATTR_EXIT_INSTR_OFFSETS
	.align		4
.L_484:
        /*0094*/ 	.byte	0x04, 0x1c
        /*0096*/ 	.short	(.L_486 - .L_485)


	//   ....[0]....
.L_485:
        /*0098*/ 	.word	0x000000c0


	//   ....[1]....
        /*009c*/ 	.word	0x00000540


	//   ....[2]....
        /*00a0*/ 	.word	0x000005c0


	//   ....[3]....
        /*00a4*/ 	.word	0x00000650


	//----- nvinfo : EIATTR_CRS_STACK_SIZE
	.align		4
.L_486:
        /*00a8*/ 	.byte	0x04, 0x1e
        /*00aa*/ 	.short	(.L_488 - .L_487)
.L_487:
        /*00ac*/ 	.word	0x00000000


	//----- nvinfo : EIATTR_CBANK_PARAM_SIZE
	.align		4
.L_488:
        /*00b0*/ 	.byte	0x03, 0x19
        /*00b2*/ 	.short	0x0028


	//----- nvinfo : EIATTR_PARAM_CBANK
	.align		4
        /*00b4*/ 	.byte	0x04, 0x0a
        /*00b6*/ 	.short	(.L_490 - .L_489)
	.align		4
.L_489:
        /*00b8*/ 	.word	index@(.nv.constant0.project_depth)
        /*00bc*/ 	.short	0x0380
        /*00be*/ 	.short	0x0028


	//----- nvinfo : EIATTR_SW_WAR
	.align		4
.L_490:
        /*00c0*/ 	.byte	0x04, 0x36
        /*00c2*/ 	.short	(.L_492 - .L_491)
.L_491:
        /*00c4*/ 	.word	0x00000008
.L_492:


//--------------------- .nv.callgraph             --------------------------
	.section	.nv.callgraph,"",@"SHT_CUDA_CALLGRAPH"
	.align	4
	.sectionentsize	8
	.align		4
        /*0000*/ 	.word	0x00000000
	.align		4
        /*0004*/ 	.word	0xffffffff
	.align		4
        /*0008*/ 	.word	index@(project_depth)
	.align		4
        /*000c*/ 	.word	index@(vprintf)
	.align		4
        /*0010*/ 	.word	0x00000000
	.align		4
        /*0014*/ 	.word	0xfffffffe
	.align		4
        /*0018*/ 	.word	0x00000000
	.align		4
        /*001c*/ 	.word	0xfffffffd
	.align		4
        /*0020*/ 	.word	0x00000000
	.align		4
        /*0024*/ 	.word	0xfffffffc


//--------------------- .nv.constant3             --------------------------
	.section	.nv.constant3,"a",@progbits
	.align	4
.nv.constant3:
	.type		project,@object
	.size		project,(project_inv - project)
project:
	.zero		64
	.type		project_inv,@object
	.size		project_inv,(.L_1 - project_inv)
project_inv:
	.zero		64
.L_1:


//--------------------- .nv.constant4             --------------------------
	.section	.nv.constant4,"a",@progbits
	.align	8
	.align		8
.nv.constant4:
        /*0000*/ 	.dword	$str
	.align		8
        /*0008*/ 	.dword	vprintf


//--------------------- .text.projective_one_sided_chamfer_axis --------------------------
	.section	.text.projective_one_sided_chamfer_axis,"ax",@progbits
	.align	128
        .global         projective_one_sided_chamfer_axis
        .type           projective_one_sided_chamfer_axis,@function
        .size           projective_one_sided_chamfer_axis,(.L_x_415 - projective_one_sided_chamfer_axis)
        .other          projective_one_sided_chamfer_axis,@"STO_CUDA_ENTRY STV_DEFAULT"
projective_one_sided_chamfer_axis:
.text.projective_one_sided_chamfer_axis:
[----:B------:R-:W-:Y:S01]  /*0000*/  LDC R1, c[0x0][0x37c] ;  /* 0x0000df00ff017b82 */ /* 0x000fe20000000800 */
[----:B------:R-:W0:Y:S07]  /*0010*/  S2R R7, SR_TID.Y ;  /* 0x0000000000077919 */ /* 0x000e2e0000002200 */
[----:B------:R-:W0:Y:S01]  /*0020*/  S2UR UR4, SR_CTAID.Y ;  /* 0x00000000000479c3 */ /* 0x000e220000002600 */
[----:B------:R-:W-:Y:S01]  /*0030*/  HFMA2 R3, -RZ, RZ, 0, 1.78813934326171875e-07 ;  /* 0x00000003ff037431 */ /* 0x000fe200000001ff */
[----:B------:R-:W1:Y:S06]  /*0040*/  LDCU.64 UR8, c[0x0][0x358] ;  /* 0x00006b00ff0877ac */ /* 0x000e6c0008000a00 */
[----:B------:R-:W0:Y:S08]  /*0050*/  LDC R0, c[0x0][0x364] ;  /* 0x0000d900ff007b82 */ /* 0x000e300000000800 */
[----:B------:R-:W2:Y:S01]  /*0060*/  LDC.64 R10, c[0x0][0x380] ;  /* 0x0000e000ff0a7b82 */ /* 0x000ea20000000a00 */
[----:B------:R-:W3:Y:S01]  /*0070*/  S2R R2, SR_TID.X ;  /* 0x0000000000027919 */ /* 0x000ee20000002100 */
[----:B------:R-:W4:Y:S06]  /*0080*/  LDCU UR7, c[0x0][0x398] ;  /* 0x00007300ff0777ac */ /* 0x000f2c0008000800 */
[----:B------:R-:W5:Y:S01]  /*0090*/  LDC R9, c[0x0][0x39c] ;  /* 0x0000e700ff097b82 */ /* 0x000f620000000800 */
[----:B0-----:R-:W-:-:S04]  /*00a0*/  IMAD R0, R0, UR4, R7 ;  /* 0x0000000400007c24 */ /* 0x001fc8000f8e0207 */
[----:B------:R-:W-:-:S04]  /*00b0*/  IMAD R3, R0, R3, 0x3 ;  /* 0x0000000300037424 */ /* 0x000fc800078e0203 */
[----:B--2---:R-:W-:-:S05]  /*00c0*/  IMAD.WIDE.U32 R10, R3, 0x4, R10 ;  /* 0x00000004030a7825 */ /* 0x004fca00078e000a */
[----:B-1----:R-:W2:Y:S01]  /*00d0*/  LDG.E R3, desc[UR8][R10.64+0x8] ;  /* 0x000008080a037981 */ /* 0x002ea2000c1e1900 */
[----:B-----5:R-:W-:Y:S01]  /*00e0*/  IMAD.WIDE R8, R9, 0x4, R10 ;  /* 0x0000000409087825 */ /* 0x020fe200078e020a */
[----:B--2---:R-:W-:-:S13]  /*00f0*/  FSETP.NEU.AND P0, PT, R3, RZ, PT ;  /* 0x000000ff0300720b */ /* 0x004fda0003f0d000 */
[----:B---34-:R-:W-:Y:S05]  /*0100*/  @!P0 BRA `(.L_x_0) ;  /* 0x00000010004c8947 */ /* 0x018fea0003800000 */
[----:B------:R0:W5:Y:S01]  /*0110*/  LDG.E R3, desc[UR8][R8.64] ;  /* 0x0000000808037981 */ /* 0x000162000c1e1900 */
[----:B------:R-:W1:Y:S01]  /*0120*/  LDC R13, c[0x0][0x398] ;  /* 0x0000e600ff0d7b82 */ /* 0x000e620000000800 */
[----:B------:R-:W-:Y:S01]  /*0130*/  UMOV UR4, 0x400 ;  /* 0x0000040000047882 */ /* 0x000fe20000000000 */
[----:B------:R-:W-:Y:S01]  /*0140*/  BSSY.RECONVERGENT B0, `(.L_x_1) ;  /* 0x00000d3000007945 */ /* 0x000fe20003800200 */
[----:B------:R-:W-:-:S05]  /*0150*/  UIADD3 UR5, UPT, UPT, UR4, 0x1000, URZ ;  /* 0x0000100004057890 */ /* 0x000fca000fffe0ff */
[----:B------:R-:W2:Y:S01]  /*0160*/  S2UR UR6, SR_CgaCtaId ;  /* 0x00000000000679c3 */ /* 0x000ea20000008800 */
[----:B-1----:R-:W-:Y:S01]  /*0170*/  ISETP.GE.U32.AND P0, PT, R2, R13, PT ;  /* 0x0000000d0200720c */ /* 0x002fe20003f06070 */
[----:B--2---:R-:W-:Y:S02]  /*0180*/  ULEA UR4, UR6, UR4, 0x18 ;  /* 0x0000000406047291 */ /* 0x004fe4000f8ec0ff */
[----:B------:R-:W-:-:S04]  /*0190*/  ULEA UR5, UR6, UR5, 0x18 ;  /* 0x0000000506057291 */ /* 0x000fc8000f8ec0ff */
[C---:B------:R-:W-:Y:S02]  /*01a0*/  LEA R5, R7.reuse, UR4, 0x7 ;  /* 0x0000000407057c11 */ /* 0x040fe4000f8e38ff */
[----:B------:R-:W-:Y:S02]  /*01b0*/  LEA R7, R7, UR5, 0x7 ;  /* 0x0000000507077c11 */ /* 0x000fe4000f8e38ff */
[----:B------:R-:W-:-:S03]  /*01c0*/  LEA R4, R2, R5, 0x2 ;  /* 0x0000000502047211 */ /* 0x000fc600078e10ff */
[----:B------:R-:W-:Y:S01]  /*01d0*/  IMAD R6, R2, 0x4, R7 ;  /* 0x0000000402067824 */ /* 0x000fe200078e0207 */
[----:B0-----:R-:W-:Y:S06]  /*01e0*/  @P0 BRA `(.L_x_2) ;  /* 0x0000000c00200947 */ /* 0x001fec0003800000 */
[----:B------:R0:W5:Y:S04]  /*01f0*/  LDG.E R8, desc[UR8][R10.64] ;  /* 0x000000080a087981 */ /* 0x000168000c1e1900 */
[----:B------:R0:W5:Y:S01]  /*0200*/  LDG.E R9, desc[UR8][R10.64+0x4] ;  /* 0x000004080a097981 */ /* 0x000162000c1e1900 */
[-C--:B------:R-:W-:Y:S01]  /*0210*/  LOP3.LUT R16, RZ, R2.reuse, RZ, 0x33, !PT ;  /* 0x00000002ff107212 */ /* 0x080fe200078e33ff */
[----:B------:R-:W-:Y:S01]  /*0220*/  BSSY.RECONVERGENT B1, `(.L_x_3) ;  /* 0x0000037000017945 */ /* 0x000fe20003800200 */
[----:B------:R-:W-:Y:S02]  /*0230*/  MOV R17, R2 ;  /* 0x0000000200117202 */ /* 0x000fe40000000f00 */
[----:B------:R-:W-:-:S04]  /*0240*/  IADD3 R16, PT, PT, R16, R13, RZ ;  /* 0x0000000d10107210 */ /* 0x000fc80007ffe0ff */
[----:B------:R-:W-:-:S04]  /*0250*/  LOP3.LUT R12, R16, 0x60, RZ, 0xc0, !PT ;  /* 0x00000060100c7812 */ /* 0x000fc800078ec0ff */
[----:B------:R-:W-:-:S13]  /*0260*/  ISETP.NE.AND P0, PT, R12, 0x60, PT ;  /* 0x000000600c00780c */ /* 0x000fda0003f05270 */
[----:B0-----:R-:W-:Y:S05]  /*0270*/  @!P0 BRA `(.L_x_4) ;  /* 0x0000000000c48947 */ /* 0x001fea0003800000 */
[----:B------:R-:W0:Y:S01]  /*0280*/  LDC.64 R10, c[0x0][0x390] ;  /* 0x0000e400ff0a7b82 */ /* 0x000e220000000a00 */
[----:B------:R-:W-:Y:S01]  /*0290*/  LEA.HI R12, R16, 0x1, RZ, 0x1b ;  /* 0x00000001100c7811 */ /* 0x000fe200078fd8ff */
[----:B------:R-:W-:Y:S01]  /*02a0*/  IMAD R19, R2, 0x3, RZ ;  /* 0x0000000302137824 */ /* 0x000fe200078e02ff */
[----:B------:R-:W-:Y:S01]  /*02b0*/  MOV R17, R2 ;  /* 0x0000000200117202 */ /* 0x000fe20000000f00 */
[----:B------:R-:W-:Y:S01]  /*02c0*/  IMAD.MOV.U32 R20, RZ, RZ, RZ ;  /* 0x000000ffff147224 */ /* 0x000fe200078e00ff */
[----:B------:R-:W-:-:S04]  /*02d0*/  LOP3.LUT R12, R12, 0x3, RZ, 0xc0, !PT ;  /* 0x000000030c0c7812 */ /* 0x000fc800078ec0ff */
[----:B------:R-:W-:-:S07]  /*02e0*/  IADD3 R18, PT, PT, -R12, RZ, RZ ;  /* 0x000000ff0c127210 */ /* 0x000fce0007ffe1ff */
.L_x_12:
[C---:B------:R-:W-:Y:S02]  /*02f0*/  VIADD R13, R19.reuse, 0x1 ;  /* 0x00000001130d7836 */ /* 0x040fe40000000000 */
[----:B0-----:R-:W-:-:S04]  /*0300*/  IMAD.WIDE.U32 R14, R19, 0x4, R10 ;  /* 0x00000004130e7825 */ /* 0x001fc800078e000a */
[----:B------:R-:W-:Y:S02]  /*0310*/  IMAD.WIDE.U32 R12, R13, 0x4, R10 ;  /* 0x000000040d0c7825 */ /* 0x000fe400078e000a */
[----:B------:R-:W2:Y:S04]  /*0320*/  LDG.E R15, desc[UR8][R14.64] ;  /* 0x000000080e0f7981 */ /* 0x000ea8000c1e1900 */
[----:B------:R-:W3:Y:S01]  /*0330*/  LDG.E R12, desc[UR8][R12.64] ;  /* 0x000000080c0c7981 */ /* 0x000ee2000c1e1900 */
[----:B------:R-:W-:Y:S01]  /*0340*/  IADD3 R18, PT, PT, R18, 0x1, RZ ;  /* 0x0000000112127810 */ /* 0x000fe20007ffe0ff */
[----:B------:R-:W-:Y:S03]  /*0350*/  BSSY.RECONVERGENT B2, `(.L_x_5) ;  /* 0x0000013000027945 */ /* 0x000fe60003800200 */
[----:B------:R-:W-:Y:S01]  /*0360*/  ISETP.NE.AND P0, PT, R18, RZ, PT ;  /* 0x000000ff1200720c */ /* 0x000fe20003f05270 */
[----:B--2--5:R-:W-:Y:S01]  /*0370*/  FADD R21, R8, -R15 ;  /* 0x8000000f08157221 */ /* 0x024fe20000000000 */
[----:B---3--:R-:W-:-:S04]  /*0380*/  FADD R22, R9, -R12 ;  /* 0x8000000c09167221 */ /* 0x008fc80000000000 */
[----:B------:R-:W-:-:S04]  /*0390*/  FMUL R22, R22, R22 ;  /* 0x0000001616167220 */ /* 0x000fc80000400000 */
[----:B------:R-:W-:-:S05]  /*03a0*/  FFMA R22, R21, R21, R22 ;  /* 0x0000001515167223 */ /* 0x000fca0000000016 */
[----:B------:R-:W-:Y:S01]  /*03b0*/  IADD3 R21, PT, PT, R22, -0xd000000, RZ ;  /* 0xf300000016157810 */ /* 0x000fe20007ffe0ff */
[----:B------:R0:W1:Y:S03]  /*03c0*/  MUFU.RSQ R23, R22 ;  /* 0x0000001600177308 */ /* 0x0000660000001400 */
[----:B------:R-:W-:-:S13]  /*03d0*/  ISETP.GT.U32.AND P1, PT, R21, 0x727fffff, PT ;  /* 0x727fffff1500780c */ /* 0x000fda0003f24070 */
[----:B0-----:R-:W-:Y:S05]  /*03e0*/  @!P1 BRA `(.L_x_6) ;  /* 0x0000000000149947 */ /* 0x001fea0003800000 */
[----:B------:R-:W-:Y:S01]  /*03f0*/  IMAD.MOV.U32 R14, RZ, RZ, R22 ;  /* 0x000000ffff0e7224 */ /* 0x000fe200078e0016 */
[----:B------:R-:W-:-:S07]  /*0400*/  MOV R21, 0x420 ;  /* 0x0000042000157802 */ /* 0x000fce0000000f00 */
[----:B-1----:R-:W-:Y:S05]  /*0410*/  CALL.REL.NOINC `($__internal_0_$__cuda_sm20_sqrt_rn_f32_slowpath) ;  /* 0x0000000c00a07944 */ /* 0x002fea0003c00000 */
[----:B------:R-:W-:Y:S01]  /*0420*/  MOV R13, R23 ;  /* 0x00000017000d7202 */ /* 0x000fe20000000f00 */
[----:B------:R-:W-:Y:S06]  /*0430*/  BRA `(.L_x_7) ;  /* 0x0000000000107947 */ /* 0x000fec0003800000 */
.L_x_6:
[----:B-1----:R-:W-:Y:S01]  /*0440*/  FMUL.FTZ R13, R22, R23 ;  /* 0x00000017160d7220 */ /* 0x002fe20000410000 */
[----:B------:R-:W-:-:S03]  /*0450*/  FMUL.FTZ R14, R23, 0.5 ;  /* 0x3f000000170e7820 */ /* 0x000fc60000410000 */
[----:B------:R-:W-:-:S04]  /*0460*/  FFMA R12, -R13, R13, R22 ;  /* 0x0000000d0d0c7223 */ /* 0x000fc80000000116 */
[----:B------:R-:W-:-:S07]  /*0470*/  FFMA R13, R12, R14, R13 ;  /* 0x0000000e0c0d7223 */ /* 0x000fce000000000d */
.L_x_7:
[----:B------:R-:W-:Y:S05]  /*0480*/  BSYNC.RECONVERGENT B2 ;  /* 0x0000000000027941 */ /* 0x000fea0003800200 */
.L_x_5:
[----:B------:R-:W-:Y:S01]  /*0490*/  ISETP.NE.AND P1, PT, R20, RZ, PT ;  /* 0x000000ff1400720c */ /* 0x000fe20003f25270 */
[----:B------:R-:W-:Y:S04]  /*04a0*/  BSSY.RECONVERGENT B2, `(.L_x_8) ;  /* 0x000000a000027945 */ /* 0x000fe80003800200 */
[----:B------:R-:W-:Y:S08]  /*04b0*/  BSSY.RELIABLE B3, `(.L_x_9) ;  /* 0x0000006000037945 */ /* 0x000ff00003800100 */
[----:B------:R-:W-:Y:S05]  /*04c0*/  @!P1 BRA `(.L_x_10) ;  /* 0x0000000000109947 */ /* 0x000fea0003800000 */
[----:B------:R-:W0:Y:S02]  /*04d0*/  LDS R12, [R4] ;  /* 0x00000000040c7984 */ /* 0x000e240000000800 */
[----:B0-----:R-:W-:-:S13]  /*04e0*/  FSETP.GEU.AND P1, PT, R13, R12, PT ;  /* 0x0000000c0d00720b */ /* 0x001fda0003f2e000 */
[----:B------:R-:W-:Y:S05]  /*04f0*/  @P1 BREAK.RELIABLE B3 ;  /* 0x0000000000031942 */ /* 0x000fea0003800100 */
[----:B------:R-:W-:Y:S05]  /*0500*/  @P1 BRA `(.L_x_11) ;  /* 0x00000000000c1947 */ /* 0x000fea0003800000 */
.L_x_10:
[----:B------:R-:W-:Y:S05]  /*0510*/  BSYNC.RELIABLE B3 ;  /* 0x0000000000037941 */ /* 0x000fea0003800100 */
.L_x_9:
[----:B------:R0:W-:Y:S04]  /*0520*/  STS [R4], R13 ;  /* 0x0000000d04007388 */ /* 0x0001e80000000800 */
[----:B------:R0:W-:Y:S02]  /*0530*/  STS [R6], R17 ;  /* 0x0000001106007388 */ /* 0x0001e40000000800 */
.L_x_11:
[----:B------:R-:W-:Y:S05]  /*0540*/  BSYNC.RECONVERGENT B2 ;  /* 0x0000000000027941 */ /* 0x000fea0003800200 */
.L_x_8:
[----:B0-----:R-:W-:Y:S01]  /*0550*/  IADD3 R17, PT, PT, R17, 0x20, RZ ;  /* 0x0000002011117810 */ /* 0x001fe20007ffe0ff */
[----:B------:R-:W-:Y:S01]  /*0560*/  VIADD R20, R20, 0x20 ;  /* 0x0000002014147836 */ /* 0x000fe20000000000 */
[----:B------:R-:W-:Y:S01]  /*0570*/  IADD3 R19, PT, PT, R19, 0x60, RZ ;  /* 0x0000006013137810 */ /* 0x000fe20007ffe0ff */
[----:B------:R-:W-:Y:S06]  /*0580*/  @P0 BRA `(.L_x_12) ;  /* 0xfffffffc00580947 */ /* 0x000fec000383ffff */
.L_x_4:
[----:B------:R-:W-:Y:S05]  /*0590*/  BSYNC.RECONVERGENT B1 ;  /* 0x0000000000017941 */ /* 0x000fea0003800200 */
.L_x_3:
[----:B------:R-:W-:-:S13]  /*05a0*/  ISETP.GE.U32.AND P0, PT, R16, 0x60, PT ;  /* 0x000000601000780c */ /* 0x000fda0003f06070 */
[----:B------:R-:W-:Y:S05]  /*05b0*/  @!P0 BRA `(.L_x_2) ;  /* 0x00000008002c8947 */ /* 0x000fea0003800000 */
[----:B------:R-:W0:Y:S01]  /*05c0*/  LDC.64 R12, c[0x0][0x390] ;  /* 0x0000e400ff0c7b82 */ /* 0x000e220000000a00 */
[----:B------:R-:W-:Y:S02]  /*05d0*/  HFMA2 R14, -RZ, RZ, 0, 1.78813934326171875e-07 ;  /* 0x00000003ff0e7431 */ /* 0x000fe400000001ff */
[C---:B------:R-:W-:Y:S01]  /*05e0*/  VIADD R11, R17.reuse, 0x40 ;  /* 0x00000040110b7836 */ /* 0x040fe20000000000 */
[C---:B------:R-:W-:Y:S02]  /*05f0*/  IADD3 R10, PT, PT, -R2.reuse, R17, RZ ;  /* 0x00000011020a7210 */ /* 0x040fe40007ffe1ff */
[----:B------:R-:W-:Y:S01]  /*0600*/  IADD3 R18, PT, PT, R2, -0x60, -R17 ;  /* 0xffffffa002127810 */ /* 0x000fe20007ffe811 */
[----:B------:R-:W-:-:S07]  /*0610*/  IMAD R19, R17, R14, 0xc0 ;  /* 0x000000c011137424 */ /* 0x000fce00078e020e */
.L_x_29:
[C---:B------:R-:W-:Y:S01]  /*0620*/  IADD3 R15, PT, PT, R19.reuse, -0xbf, RZ ;  /* 0xffffff41130f7810 */ /* 0x040fe20007ffe0ff */
[----:B------:R-:W-:-:S04]  /*0630*/  VIADD R17, R19, 0xffffff40 ;  /* 0xffffff4013117836 */ /* 0x000fc80000000000 */
[----:B0-----:R-:W-:-:S04]  /*0640*/  IMAD.WIDE.U32 R14, R15, 0x4, R12 ;  /* 0x000000040f0e7825 */ /* 0x001fc800078e000c */
[----:B------:R-:W-:Y:S02]  /*0650*/  IMAD.WIDE.U32 R16, R17, 0x4, R12 ;  /* 0x0000000411107825 */ /* 0x000fe400078e000c */
[----:B------:R-:W2:Y:S04]  /*0660*/  LDG.E R14, desc[UR8][R14.64] ;  /* 0x000000080e0e7981 */ /* 0x000ea8000c1e1900 */
[----:B------:R-:W3:Y:S01]  /*0670*/  LDG.E R17, desc[UR8][R16.64] ;  /* 0x0000000810117981 */ /* 0x000ee2000c1e1900 */
[----:B------:R-:W-:Y:S01]  /*0680*/  BSSY.RECONVERGENT B1, `(.L_x_13) ;  /* 0x0000011000017945 */ /* 0x000fe20003800200 */
[----:B--2--5:R-:W-:Y:S01]  /*0690*/  FADD R21, R9, -R14 ;  /* 0x8000000e09157221 */ /* 0x024fe20000000000 */
[----:B---3--:R-:W-:-:S03]  /*06a0*/  FADD R20, R8, -R17 ;  /* 0x8000001108147221 */ /* 0x008fc60000000000 */
[----:B------:R-:W-:-:S04]  /*06b0*/  FMUL R21, R21, R21 ;  /* 0x0000001515157220 */ /* 0x000fc80000400000 */
[----:B------:R-:W-:-:S04]  /*06c0*/  FFMA R14, R20, R20, R21 ;  /* 0x00000014140e7223 */ /* 0x000fc80000000015 */
[----:B------:R0:W1:Y:S01]  /*06d0*/  MUFU.RSQ R21, R14 ;  /* 0x0000000e00157308 */ /* 0x0000620000001400 */
[----:B------:R-:W-:-:S04]  /*06e0*/  IADD3 R20, PT, PT, R14, -0xd000000, RZ ;  /* 0xf30000000e147810 */ /* 0x000fc80007ffe0ff */
[----:B------:R-:W-:-:S13]  /*06f0*/  ISETP.GT.U32.AND P0, PT, R20, 0x727fffff, PT ;  /* 0x727fffff1400780c */ /* 0x000fda0003f04070 */
[----:B01----:R-:W-:Y:S05]  /*0700*/  @!P0 BRA `(.L_x_14) ;  /* 0x0000000000108947 */ /* 0x003fea0003800000 */
[----:B------:R-:W-:-:S07]  /*0710*/  MOV R21, 0x730 ;  /* 0x0000073000157802 */ /* 0x000fce0000000f00 */
[----:B------:R-:W-:Y:S05]  /*0720*/  CALL.REL.NOINC `($__internal_0_$__cuda_sm20_sqrt_rn_f32_slowpath) ;  /* 0x0000000800dc7944 */ /* 0x000fea0003c00000 */
[----:B------:R-:W-:Y:S01]  /*0730*/  MOV R15, R23 ;  /* 0x00000017000f7202 */ /* 0x000fe20000000f00 */
[----:B------:R-:W-:Y:S06]  /*0740*/  BRA `(.L_x_15) ;  /* 0x0000000000107947 */ /* 0x000fec0003800000 */
.L_x_14:
[----:B------:R-:W-:Y:S01]  /*0750*/  FMUL.FTZ R15, R14, R21 ;  /* 0x000000150e0f7220 */ /* 0x000fe20000410000 */
[----:B------:R-:W-:-:S03]  /*0760*/  FMUL.FTZ R16, R21, 0.5 ;  /* 0x3f00000015107820 */ /* 0x000fc60000410000 */
[----:B------:R-:W-:-:S04]  /*0770*/  FFMA R14, -R15, R15, R14 ;  /* 0x0000000f0f0e7223 */ /* 0x000fc8000000010e */
[----:B------:R-:W-:-:S07]  /*0780*/  FFMA R15, R14, R16, R15 ;  /* 0x000000100e0f7223 */ /* 0x000fce000000000f */
.L_x_15:
[----:B------:R-:W-:Y:S05]  /*0790*/  BSYNC.RECONVERGENT B1 ;  /* 0x0000000000017941 */ /* 0x000fea0003800200 */
.L_x_13:
[----:B------:R-:W-:Y:S01]  /*07a0*/  ISETP.NE.AND P0, PT, R18, -0x60, PT ;  /* 0xffffffa01200780c */ /* 0x000fe20003f05270 */
[----:B------:R-:W-:Y:S04]  /*07b0*/  BSSY.RECONVERGENT B1, `(.L_x_16) ;  /* 0x000000c000017945 */ /* 0x000fe80003800200 */
[----:B------:R-:W-:Y:S08]  /*07c0*/  BSSY.RELIABLE B2, `(.L_x_17) ;  /* 0x0000006000027945 */ /* 0x000ff00003800100 */
[----:B------:R-:W-:Y:S05]  /*07d0*/  @!P0 BRA `(.L_x_18) ;  /* 0x0000000000108947 */ /* 0x000fea0003800000 */
[----:B------:R-:W0:Y:S02]  /*07e0*/  LDS R20, [R4] ;  /* 0x0000000004147984 */ /* 0x000e240000000800 */
[----:B0-----:R-:W-:-:S13]  /*07f0*/  FSETP.GEU.AND P0, PT, R15, R20, PT ;  /* 0x000000140f00720b */ /* 0x001fda0003f0e000 */
[----:B------:R-:W-:Y:S05]  /*0800*/  @P0 BREAK.RELIABLE B2 ;  /* 0x0000000000020942 */ /* 0x000fea0003800100 */
[----:B------:R-:W-:Y:S05]  /*0810*/  @P0 BRA `(.L_x_19) ;  /* 0x0000000000140947 */ /* 0x000fea0003800000 */
.L_x_18:
[----:B------:R-:W-:Y:S05]  /*0820*/  BSYNC.RELIABLE B2 ;  /* 0x0000000000027941 */ /* 0x000fea0003800100 */
.L_x_17:
[----:B------:R-:W-:Y:S01]  /*0830*/  VIADD R17, R11, 0xffffffc0 ;  /* 0xffffffc00b117836 */ /* 0x000fe20000000000 */
[----:B------:R0:W-:Y:S01]  /*0840*/  STS [R4], R15 ;  /* 0x0000000f04007388 */ /* 0x0001e20000000800 */
[----:B------:R-:W-:-:S03]  /*0850*/  MOV R20, R15 ;  /* 0x0000000f00147202 */ /* 0x000fc60000000f00 */
[----:B------:R0:W-:Y:S04]  /*0860*/  STS [R6], R17 ;  /* 0x0000001106007388 */ /* 0x0001e80000000800 */
.L_x_19:
[----:B------:R-:W-:Y:S05]  /*0870*/  BSYNC.RECONVERGENT B1 ;  /* 0x0000000000017941 */ /* 0x000fea0003800200 */
.L_x_16:
[C---:B0-----:R-:W-:Y:S02]  /*0880*/  IADD3 R15, PT, PT, R19.reuse, -0x5f, RZ ;  /* 0xffffffa1130f7810 */ /* 0x041fe40007ffe0ff */
[----:B------:R-:W-:-:S03]  /*0890*/  IADD3 R17, PT, PT, R19, -0x60, RZ ;  /* 0xffffffa013117810 */ /* 0x000fc60007ffe0ff */
[----:B------:R-:W-:-:S04]  /*08a0*/  IMAD.WIDE.U32 R14, R15, 0x4, R12 ;  /* 0x000000040f0e7825 */ /* 0x000fc800078e000c */
[----:B------:R-:W-:Y:S02]  /*08b0*/  IMAD.WIDE.U32 R16, R17, 0x4, R12 ;  /* 0x0000000411107825 */ /* 0x000fe400078e000c */
[----:B------:R-:W2:Y:S04]  /*08c0*/  LDG.E R14, desc[UR8][R14.64] ;  /* 0x000000080e0e7981 */ /* 0x000ea8000c1e1900 */
[----:B------:R-:W3:Y:S01]  /*08d0*/  LDG.E R17, desc[UR8][R16.64] ;  /* 0x0000000810117981 */ /* 0x000ee2000c1e1900 */
[----:B------:R-:W-:Y:S01]  /*08e0*/  BSSY.RECONVERGENT B1, `(.L_x_20) ;  /* 0x0000011000017945 */ /* 0x000fe20003800200 */
[----:B--2---:R-:W-:Y:S01]  /*08f0*/  FADD R22, R9, -R14 ;  /* 0x8000000e09167221 */ /* 0x004fe20000000000 */
[----:B---3--:R-:W-:-:S03]  /*0900*/  FADD R21, R8, -R17 ;  /* 0x8000001108157221 */ /* 0x008fc60000000000 */
[----:B------:R-:W-:-:S04]  /*0910*/  FMUL R22, R22, R22 ;  /* 0x0000001616167220 */ /* 0x000fc80000400000 */
[----:B------:R-:W-:-:S04]  /*0920*/  FFMA R14, R21, R21, R22 ;  /* 0x00000015150e7223 */ /* 0x000fc80000000016 */
[----:B------:R-:W-:Y:S01]  /*0930*/  VIADD R21, R14, 0xf3000000 ;  /* 0xf30000000e157836 */ /* 0x000fe20000000000 */
[----:B------:R0:W1:Y:S04]  /*0940*/  MUFU.RSQ R23, R14 ;  /* 0x0000000e00177308 */ /* 0x0000680000001400 */
[----:B------:R-:W-:-:S13]  /*0950*/  ISETP.GT.U32.AND P0, PT, R21, 0x727fffff, PT ;  /* 0x727fffff1500780c */ /* 0x000fda0003f04070 */
[----:B01----:R-:W-:Y:S05]  /*0960*/  @!P0 BRA `(.L_x_21) ;  /* 0x0000000000108947 */ /* 0x003fea0003800000 */
[----:B------:R-:W-:-:S07]  /*0970*/  MOV R21, 0x990 ;  /* 0x0000099000157802 */ /* 0x000fce0000000f00 */
[----:B------:R-:W-:Y:S05]  /*0980*/  CALL.REL.NOINC `($__internal_0_$__cuda_sm20_sqrt_rn_f32_slowpath) ;  /* 0x0000000800447944 */ /* 0x000fea0003c00000 */
[----:B------:R-:W-:Y:S01]  /*0990*/  MOV R21, R23 ;  /* 0x0000001700157202 */ /* 0x000fe20000000f00 */
[----:B------:R-:W-:Y:S06]  /*09a0*/  BRA `(.L_x_22) ;  /* 0x0000000000107947 */ /* 0x000fec0003800000 */
.L_x_21:
[----:B------:R-:W-:Y:S01]  /*09b0*/  FMUL.FTZ R21, R14, R23 ;  /* 0x000000170e157220 */ /* 0x000fe20000410000 */
[----:B------:R-:W-:-:S03]  /*09c0*/  FMUL.FTZ R15, R23, 0.5 ;  /* 0x3f000000170f7820 */ /* 0x000fc60000410000 */
[----:B------:R-:W-:-:S04]  /*09d0*/  FFMA R14, -R21, R21, R14 ;  /* 0x00000015150e7223 */ /* 0x000fc8000000010e */
[----:B------:R-:W-:-:S07]  /*09e0*/  FFMA R21, R14, R15, R21 ;  /* 0x0000000f0e157223 */ /* 0x000fce0000000015 */
.L_x_22:
[----:B------:R-:W-:Y:S05]  /*09f0*/  BSYNC.RECONVERGENT B1 ;  /* 0x0000000000017941 */ /* 0x000fea0003800200 */
.L_x_20:
[C---:B------:R-:W-:Y:S01]  /*0a00*/  IADD3 R15, PT, PT, R19.reuse, 0x1, RZ ;  /* 0x00000001130f7810 */ /* 0x040fe20007ffe0ff */
[----:B------:R-:W-:-:S04]  /*0a10*/  IMAD.WIDE.U32 R16, R19, 0x4, R12 ;  /* 0x0000000413107825 */ /* 0x000fc800078e000c */
[----:B------:R-:W-:Y:S02]  /*0a20*/  IMAD.WIDE.U32 R14, R15, 0x4, R12 ;  /* 0x000000040f0e7825 */ /* 0x000fe400078e000c */
[----:B------:R-:W2:Y:S04]  /*0a30*/  LDG.E R17, desc[UR8][R16.64] ;  /* 0x0000000810117981 */ /* 0x000ea8000c1e1900 */
[----:B------:R-:W3:Y:S01]  /*0a40*/  LDG.E R14, desc[UR8][R14.64] ;  /* 0x000000080e0e7981 */ /* 0x000ee2000c1e1900 */
[----:B------:R-:W-:-:S04]  /*0a50*/  FSETP.GEU.AND P0, PT, R21, R20, PT ;  /* 0x000000141500720b */ /* 0x000fc80003f0e000 */
[----:B------:R-:W-:-:S13]  /*0a60*/  ISETP.NE.AND P0, PT, R18, -0x40, P0 ;  /* 0xffffffc01200780c */ /* 0x000fda0000705270 */
[----:B------:R-:W-:Y:S01]  /*0a70*/  @!P0 IADD3 R23, PT, PT, R11, -0x20, RZ ;  /* 0xffffffe00b178810 */ /* 0x000fe20007ffe0ff */
[----:B------:R0:W-:Y:S04]  /*0a80*/  @!P0 STS [R4], R21 ;  /* 0x0000001504008388 */ /* 0x0001e80000000800 */
[----:B------:R0:W-:Y:S01]  /*0a90*/  @!P0 STS [R6], R23 ;  /* 0x0000001706008388 */ /* 0x0001e20000000800 */
[----:B------:R-:W-:Y:S01]  /*0aa0*/  BSSY.RECONVERGENT B1, `(.L_x_23) ;  /* 0x0000013000017945 */ /* 0x000fe20003800200 */
[----:B------:R-:W-:Y:S01]  /*0ab0*/  @!P0 MOV R20, R21 ;  /* 0x0000001500148202 */ /* 0x000fe20000000f00 */
[----:B--2---:R-:W-:Y:S01]  /*0ac0*/  FADD R22, R8, -R17 ;  /* 0x8000001108167221 */ /* 0x004fe20000000000 */
[----:B---3--:R-:W-:-:S04]  /*0ad0*/  FADD R24, R9, -R14 ;  /* 0x8000000e09187221 */ /* 0x008fc80000000000 */
[----:B------:R-:W-:-:S04]  /*0ae0*/  FMUL R25, R24, R24 ;  /* 0x0000001818197220 */ /* 0x000fc80000400000 */
[----:B------:R-:W-:-:S04]  /*0af0*/  FFMA R22, R22, R22, R25 ;  /* 0x0000001616167223 */ /* 0x000fc80000000019 */
[----:B------:R-:W-:Y:S01]  /*0b00*/  VIADD R14, R22, 0xf3000000 ;  /* 0xf3000000160e7836 */ /* 0x000fe20000000000 */
[----:B------:R0:W1:Y:S04]  /*0b10*/  MUFU.RSQ R15, R22 ;  /* 0x00000016000f7308 */ /* 0x0000680000001400 */
[----:B------:R-:W-:-:S13]  /*0b20*/  ISETP.GT.U32.AND P1, PT, R14, 0x727fffff, PT ;  /* 0x727fffff0e00780c */ /* 0x000fda0003f24070 */
[----:B01----:R-:W-:Y:S05]  /*0b30*/  @!P1 BRA `(.L_x_24) ;  /* 0x0000000000149947 */ /* 0x003fea0003800000 */
[----:B------:R-:W-:Y:S02]  /*0b40*/  MOV R14, R22 ;  /* 0x00000016000e7202 */ /* 0x000fe40000000f00 */
[----:B------:R-:W-:-:S07]  /*0b50*/  MOV R21, 0xb70 ;  /* 0x00000b7000157802 */ /* 0x000fce0000000f00 */
[----:B------:R-:W-:Y:S05]  /*0b60*/  CALL.REL.NOINC `($__internal_0_$__cuda_sm20_sqrt_rn_f32_slowpath) ;  /* 0x0000000400cc7944 */ /* 0x000fea0003c00000 */
[----:B------:R-:W-:Y:S01]  /*0b70*/  MOV R21, R23 ;  /* 0x0000001700157202 */ /* 0x000fe20000000f00 */
[----:B------:R-:W-:Y:S06]  /*0b80*/  BRA `(.L_x_25) ;  /* 0x0000000000107947 */ /* 0x000fec0003800000 */
.L_x_24:
[----:B------:R-:W-:Y:S01]  /*0b90*/  FMUL.FTZ R21, R22, R15 ;  /* 0x0000000f16157220 */ /* 0x000fe20000410000 */
[----:B------:R-:W-:-:S03]  /*0ba0*/  FMUL.FTZ R15, R15, 0.5 ;  /* 0x3f0000000f0f7820 */ /* 0x000fc60000410000 */
[----:B------:R-:W-:-:S04]  /*0bb0*/  FFMA R14, -R21, R21, R22 ;  /* 0x00000015150e7223 */ /* 0x000fc80000000116 */
[----:B------:R-:W-:-:S07]  /*0bc0*/  FFMA R21, R14, R15, R21 ;  /* 0x0000000f0e157223 */ /* 0x000fce0000000015 */
.L_x_25:
[----:B------:R-:W-:Y:S05]  /*0bd0*/  BSYNC.RECONVERGENT B1 ;  /* 0x0000000000017941 */ /* 0x000fea0003800200 */
.L_x_23:
[C---:B------:R-:W-:Y:S01]  /*0be0*/  VIADD R15, R19.reuse, 0x61 ;  /* 0x00000061130f7836 */ /* 0x040fe20000000000 */
[----:B------:R-:W-:-:S03]  /*0bf0*/  IADD3 R17, PT, PT, R19, 0x60, RZ ;  /* 0x0000006013117810 */ /* 0x000fc60007ffe0ff */
[----:B------:R-:W-:-:S04]  /*0c00*/  IMAD.WIDE.U32 R14, R15, 0x4, R12 ;  /* 0x000000040f0e7825 */ /* 0x000fc800078e000c */
[----:B------:R-:W-:Y:S02]  /*0c10*/  IMAD.WIDE.U32 R16, R17, 0x4, R12 ;  /* 0x0000000411107825 */ /* 0x000fe400078e000c */
[----:B------:R-:W2:Y:S04]  /*0c20*/  LDG.E R14, desc[UR8][R14.64] ;  /* 0x000000080e0e7981 */ /* 0x000ea8000c1e1900 */
[----:B------:R-:W3:Y:S01]  /*0c30*/  LDG.E R17, desc[UR8][R16.64] ;  /* 0x0000000810117981 */ /* 0x000ee2000c1e1900 */
[----:B------:R-:W-:Y:S01]  /*0c40*/  FSETP.GEU.AND P0, PT, R21, R20, PT ;  /* 0x000000141500720b */ /* 0x000fe20003f0e000 */
[----:B------:R-:W-:Y:S03]  /*0c50*/  BSSY.RECONVERGENT B1, `(.L_x_26) ;  /* 0x0000015000017945 */ /* 0x000fe60003800200 */
[----:B------:R-:W-:-:S13]  /*0c60*/  ISETP.NE.AND P0, PT, R18, -0x20, P0 ;  /* 0xffffffe01200780c */ /* 0x000fda0000705270 */
[----:B------:R0:W-:Y:S01]  /*0c70*/  @!P0 STS [R4], R21 ;  /* 0x0000001504008388 */ /* 0x0001e20000000800 */
[----:B------:R-:W-:-:S03]  /*0c80*/  @!P0 MOV R20, R21 ;  /* 0x0000001500148202 */ /* 0x000fc60000000f00 */
[----:B------:R0:W-:Y:S01]  /*0c90*/  @!P0 STS [R6], R11 ;  /* 0x0000000b06008388 */ /* 0x0001e20000000800 */
[----:B--2---:R-:W-:Y:S01]  /*0ca0*/  FADD R23, R9, -R14 ;  /* 0x8000000e09177221 */ /* 0x004fe20000000000 */
        /* <DEDUP_REMOVED lines=9> */
[----:B------:R-:W-:Y:S01]  /*0d40*/  IMAD.MOV.U32 R15, RZ, RZ, R23 ;  /* 0x000000ffff0f7224 */ /* 0x000fe200078e0017 */
[----:B------:R-:W-:Y:S06]  /*0d50*/  BRA `(.L_x_28) ;  /* 0x0000000000107947 */ /* 0x000fec0003800000 */
.L_x_27:
[----:B------:R-:W-:Y:S01]  /*0d60*/  FMUL.FTZ R15, R14, R23 ;  /* 0x000000170e0f7220 */ /* 0x000fe20000410000 */
[----:B------:R-:W-:-:S03]  /*0d70*/  FMUL.FTZ R16, R23, 0.5 ;  /* 0x3f00000017107820 */ /* 0x000fc60000410000 */
[----:B------:R-:W-:-:S04]  /*0d80*/  FFMA R14, -R15, R15, R14 ;  /* 0x0000000f0f0e7223 */ /* 0x000fc8000000010e */
[----:B------:R-:W-:-:S07]  /*0d90*/  FFMA R15, R14, R16, R15 ;  /* 0x000000100e0f7223 */ /* 0x000fce000000000f */
.L_x_28:
[----:B------:R-:W-:Y:S05]  /*0da0*/  BSYNC.RECONVERGENT B1 ;  /* 0x0000000000017941 */ /* 0x000fea0003800200 */
.L_x_26:
[----:B------:R-:W-:Y:S01]  /*0db0*/  FSETP.GEU.AND P0, PT, R15, R20, PT ;  /* 0x000000140f00720b */ /* 0x000fe20003f0e000 */
[----:B------:R-:W-:Y:S01]  /*0dc0*/  VIADD R18, R18, 0xffffff80 ;  /* 0xffffff8012127836 */ /* 0x000fe20000000000 */
[----:B------:R-:W-:Y:S02]  /*0dd0*/  IADD3 R14, PT, PT, R11, 0x40, RZ ;  /* 0x000000400b0e7810 */ /* 0x000fe40007ffe0ff */
[C---:B------:R-:W-:Y:S02]  /*0de0*/  ISETP.NE.AND P0, PT, R10.reuse, -0x60, P0 ;  /* 0xffffffa00a00780c */ /* 0x040fe40000705270 */
[----:B------:R-:W-:Y:S02]  /*0df0*/  IADD3 R19, PT, PT, R19, 0x180, RZ ;  /* 0x0000018013137810 */ /* 0x000fe40007ffe0ff */
[----:B------:R-:W-:-:S09]  /*0e00*/  IADD3 R10, PT, PT, R10, 0x80, RZ ;  /* 0x000000800a0a7810 */ /* 0x000fd20007ffe0ff */
[C---:B------:R-:W-:Y:S01]  /*0e10*/  @!P0 IADD3 R17, PT, PT, R11.reuse, 0x20, RZ ;  /* 0x000000200b118810 */ /* 0x040fe20007ffe0ff */
[----:B------:R1:W-:Y:S01]  /*0e20*/  @!P0 STS [R4], R15 ;  /* 0x0000000f04008388 */ /* 0x0003e20000000800 */
[----:B------:R-:W-:-:S03]  /*0e30*/  IADD3 R11, PT, PT, R11, 0x80, RZ ;  /* 0x000000800b0b7810 */ /* 0x000fc60007ffe0ff */
[----:B------:R1:W-:Y:S01]  /*0e40*/  @!P0 STS [R6], R17 ;  /* 0x0000001106008388 */ /* 0x0003e20000000800 */
[----:B------:R-:W-:-:S13]  /*0e50*/  ISETP.GE.U32.AND P0, PT, R14, UR7, PT ;  /* 0x000000070e007c0c */ /* 0x000fda000bf06070 */
[----:B-1----:R-:W-:Y:S05]  /*0e60*/  @!P0 BRA `(.L_x_29) ;  /* 0xfffffff400ec8947 */ /* 0x002fea000383ffff */
.L_x_2:
[----:B------:R-:W-:Y:S05]  /*0e70*/  BSYNC.RECONVERGENT B0 ;  /* 0x0000000000007941 */ /* 0x000fea0003800200 */
.L_x_1:
[C---:B------:R-:W-:Y:S01]  /*0e80*/  ISETP.GE.U32.AND P4, PT, R2.reuse, 0x10, PT ;  /* 0x000000100200780c */ /* 0x040fe20003f86070 */
[----:B------:R-:W-:Y:S01]  /*0e90*/  BSSY.RECONVERGENT B0, `(.L_x_30) ;  /* 0x000000c000007945 */ /* 0x000fe20003800200 */
[C---:B------:R-:W-:Y:S02]  /*0ea0*/  ISETP.GT.U32.AND P0, PT, R2.reuse, 0x7, PT ;  /* 0x000000070200780c */ /* 0x040fe40003f04070 */
[C---:B------:R-:W-:Y:S02]  /*0eb0*/  ISETP.GT.U32.AND P1, PT, R2.reuse, 0x3, PT ;  /* 0x000000030200780c */ /* 0x040fe40003f24070 */
[C---:B------:R-:W-:Y:S02]  /*0ec0*/  ISETP.GT.U32.AND P2, PT, R2.reuse, 0x1, PT ;  /* 0x000000010200780c */ /* 0x040fe40003f44070 */
[----:B------:R-:W-:-:S05]  /*0ed0*/  ISETP.NE.AND P3, PT, R2, RZ, PT ;  /* 0x000000ff0200720c */ /* 0x000fca0003f65270 */
[----:B------:R-:W-:Y:S08]  /*0ee0*/  @P4 BRA `(.L_x_31) ;  /* 0x0000000000184947 */ /* 0x000ff00003800000 */
[----:B------:R-:W-:Y:S04]  /*0ef0*/  LDS R2, [R4] ;  /* 0x0000000004027984 */ /* 0x000fe80000000800 */
[----:B-----5:R-:W0:Y:S02]  /*0f00*/  LDS R9, [R4+0x40] ;  /* 0x0000400004097984 */ /* 0x020e240000000800 */
[----:B0-----:R-:W-:-:S13]  /*0f10*/  FSETP.GE.AND P4, PT, R2, R9, PT ;  /* 0x000000090200720b */ /* 0x001fda0003f86000 */
[----:B------:R-:W-:Y:S04]  /*0f20*/  @P4 STS [R4], R9 ;  /* 0x0000000904004388 */ /* 0x000fe80000000800 */
[----:B------:R-:W0:Y:S04]  /*0f30*/  @P4 LDS R11, [R6+0x40] ;  /* 0x00004000060b4984 */ /* 0x000e280000000800 */
[----:B0-----:R0:W-:Y:S02]  /*0f40*/  @P4 STS [R6], R11 ;  /* 0x0000000b06004388 */ /* 0x0011e40000000800 */
.L_x_31:
[----:B------:R-:W-:Y:S05]  /*0f50*/  BSYNC.RECONVERGENT B0 ;  /* 0x0000000000007941 */ /* 0x000fea0003800200 */
.L_x_30:
[----:B------:R-:W-:Y:S04]  /*0f60*/  BSSY.RECONVERGENT B0, `(.L_x_32) ;  /* 0x0000008000007945 */ /* 0x000fe80003800200 */
[----:B------:R-:W-:Y:S05]  /*0f70*/  @P0 BRA `(.L_x_33) ;  /* 0x0000000000180947 */ /* 0x000fea0003800000 */
[----:B------:R-:W-:Y:S04]  /*0f80*/  LDS R2, [R4] ;  /* 0x0000000004027984 */ /* 0x000fe80000000800 */
[----:B-----5:R-:W1:Y:S02]  /*0f90*/  LDS R9, [R4+0x20] ;  /* 0x0000200004097984 */ /* 0x020e640000000800 */
[----:B-1----:R-:W-:-:S13]  /*0fa0*/  FSETP.GE.AND P0, PT, R2, R9, PT ;  /* 0x000000090200720b */ /* 0x002fda0003f06000 */
[----:B------:R-:W-:Y:S04]  /*0fb0*/  @P0 STS [R4], R9 ;  /* 0x0000000904000388 */ /* 0x000fe80000000800 */
[----:B0-----:R-:W0:Y:S04]  /*0fc0*/  @P0 LDS R11, [R6+0x20] ;  /* 0x00002000060b0984 */ /* 0x001e280000000800 */
[----:B0-----:R1:W-:Y:S02]  /*0fd0*/  @P0 STS [R6], R11 ;  /* 0x0000000b06000388 */ /* 0x0013e40000000800 */
.L_x_33:
[----:B------:R-:W-:Y:S05]  /*0fe0*/  BSYNC.RECONVERGENT B0 ;  /* 0x0000000000007941 */ /* 0x000fea0003800200 */
.L_x_32:
[----:B------:R-:W-:Y:S04]  /*0ff0*/  BSSY.RECONVERGENT B0, `(.L_x_34) ;  /* 0x0000008000007945 */ /* 0x000fe80003800200 */
[----:B------:R-:W-:Y:S05]  /*1000*/  @P1 BRA `(.L_x_35) ;  /* 0x0000000000181947 */ /* 0x000fea0003800000 */
[----:B------:R-:W-:Y:S04]  /*1010*/  LDS R2, [R4] ;  /* 0x0000000004027984 */ /* 0x000fe80000000800 */
[----:B-----5:R-:W2:Y:S02]  /*1020*/  LDS R9, [R4+0x10] ;  /* 0x0000100004097984 */ /* 0x020ea40000000800 */
[----:B--2---:R-:W-:-:S13]  /*1030*/  FSETP.GE.AND P0, PT, R2, R9, PT ;  /* 0x000000090200720b */ /* 0x004fda0003f06000 */
[----:B------:R-:W-:Y:S04]  /*1040*/  @P0 STS [R4], R9 ;  /* 0x0000000904000388 */ /* 0x000fe80000000800 */
[----:B01----:R-:W0:Y:S04]  /*1050*/  @P0 LDS R11, [R6+0x10] ;  /* 0x00001000060b0984 */ /* 0x003e280000000800 */
[----:B0-----:R2:W-:Y:S02]  /*1060*/  @P0 STS [R6], R11 ;  /* 0x0000000b06000388 */ /* 0x0015e40000000800 */
.L_x_35:
[----:B------:R-:W-:Y:S05]  /*1070*/  BSYNC.RECONVERGENT B0 ;  /* 0x0000000000007941 */ /* 0x000fea0003800200 */
.L_x_34:
[----:B------:R-:W-:Y:S04]  /*1080*/  BSSY.RECONVERGENT B0, `(.L_x_36) ;  /* 0x0000008000007945 */ /* 0x000fe80003800200 */
[----:B------:R-:W-:Y:S05]  /*1090*/  @P2 BRA `(.L_x_37) ;  /* 0x0000000000182947 */ /* 0x000fea0003800000 */
[----:B------:R-:W-:Y:S04]  /*10a0*/  LDS R2, [R4] ;  /* 0x0000000004027984 */ /* 0x000fe80000000800 */
[----:B-----5:R-:W3:Y:S02]  /*10b0*/  LDS R9, [R4+0x8] ;  /* 0x0000080004097984 */ /* 0x020ee40000000800 */
[----:B---3--:R-:W-:-:S13]  /*10c0*/  FSETP.GE.AND P0, PT, R2, R9, PT ;  /* 0x000000090200720b */ /* 0x008fda0003f06000 */
[----:B------:R-:W-:Y:S04]  /*10d0*/  @P0 STS [R4], R9 ;  /* 0x0000000904000388 */ /* 0x000fe80000000800 */
[----:B012---:R-:W0:Y:S04]  /*10e0*/  @P0 LDS R11, [R6+0x8] ;  /* 0x00000800060b0984 */ /* 0x007e280000000800 */
[----:B0-----:R3:W-:Y:S02]  /*10f0*/  @P0 STS [R6], R11 ;  /* 0x0000000b06000388 */ /* 0x0017e40000000800 */
.L_x_37:
[----:B------:R-:W-:Y:S05]  /*1100*/  BSYNC.RECONVERGENT B0 ;  /* 0x0000000000007941 */ /* 0x000fea0003800200 */
.L_x_36:
[----:B------:R-:W-:Y:S05]  /*1110*/  @P3 EXIT ;  /* 0x000000000000394d */ /* 0x000fea0003800000 */
[----:B------:R-:W-:Y:S01]  /*1120*/  LDS R5, [R5+0x4] ;  /* 0x0000040005057984 */ /* 0x000fe20000000800 */
[----:B0123--:R-:W0:Y:S03]  /*1130*/  LDC R11, c[0x0][0x39c] ;  /* 0x0000e700ff0b7b82 */ /* 0x00fe260000000800 */
[----:B------:R-:W1:Y:S05]  /*1140*/  LDS R2, [R4] ;  /* 0x0000000004027984 */ /* 0x000e6a0000000800 */
[----:B-----5:R-:W2:Y:S01]  /*1150*/  LDC.64 R8, c[0x0][0x390] ;  /* 0x0000e400ff087b82 */ /* 0x020ea20000000a00 */
[----:B-1----:R-:W-:-:S13]  /*1160*/  FSETP.GE.AND P0, PT, R2, R5, PT ;  /* 0x000000050200720b */ /* 0x002fda0003f06000 */
[----:B------:R-:W-:Y:S04]  /*1170*/  @P0 STS [R4], R5 ;  /* 0x0000000504000388 */ /* 0x000fe80000000800 */
[----:B------:R-:W1:Y:S04]  /*1180*/  @P0 LDS R13, [R7+0x4] ;  /* 0x00000400070d0984 */ /* 0x000e680000000800 */
[----:B-1----:R-:W-:Y:S04]  /*1190*/  @P0 STS [R6], R13 ;  /* 0x0000000d06000388 */ /* 0x002fe80000000800 */
[----:B------:R-:W0:Y:S02]  /*11a0*/  LDS R2, [R7] ;  /* 0x0000000007027984 */ /* 0x000e240000000800 */
[----:B0-----:R-:W-:-:S04]  /*11b0*/  IMAD R11, R2, 0x3, R11 ;  /* 0x00000003020b7824 */ /* 0x001fc800078e020b */
[----:B--2---:R-:W-:Y:S02]  /*11c0*/  IMAD.WIDE R8, R11, 0x4, R8 ;  /* 0x000000040b087825 */ /* 0x004fe400078e0208 */
[----:B------:R-:W0:Y:S04]  /*11d0*/  LDC.64 R10, c[0x0][0x3a0] ;  /* 0x0000e800ff0a7b82 */ /* 0x000e280000000a00 */
[----:B------:R-:W2:Y:S02]  /*11e0*/  LDG.E R8, desc[UR8][R8.64] ;  /* 0x0000000808087981 */ /* 0x000ea4000c1e1900 */
[----:B--2---:R-:W-:Y:S01]  /*11f0*/  FADD R12, R3, -R8 ;  /* 0x80000008030c7221 */ /* 0x004fe20000000000 */
[----:B0-----:R-:W-:-:S04]  /*1200*/  IMAD.WIDE.U32 R2, R0, 0x4, R10 ;  /* 0x0000000400027825 */ /* 0x001fc800078e000a */
[----:B------:R-:W-:-:S05]  /*1210*/  FADD R5, |R12|, -RZ ;  /* 0x800000ff0c057221 */ /* 0x000fca0000000200 */
[----:B------:R-:W-:Y:S01]  /*1220*/  STG.E desc[UR8][R2.64+0x4], R5 ;  /* 0x0000040502007986 */ /* 0x000fe2000c101908 */
[----:B------:R-:W-:Y:S05]  /*1230*/  EXIT ;  /* 0x000000000000794d */ /* 0x000fea0003800000 */
.L_x_0:
[----:B------:R-:W-:-:S13]  /*1240*/  ISETP.NE.AND P0, PT, R2, RZ, PT ;  /* 0x000000ff0200720c */ /* 0x000fda0003f05270 */
[----:B------:R-:W-:Y:S05]  /*1250*/  @P0 EXIT ;  /* 0x000000000000094d */ /* 0x000fea0003800000 */
[----:B------:R-:W0:Y:S02]  /*1260*/  LDC.64 R2, c[0x0][0x3a0] ;  /* 0x0000e800ff027b82 */ /* 0x000e240000000a00 */
[----:B0-----:R-:W-:-:S05]  /*1270*/  IMAD.WIDE.U32 R2, R0, 0x4, R2 ;  /* 0x0000000400027825 */ /* 0x001fca00078e0002 */
[----:B------:R-:W-:Y:S01]  /*1280*/  STG.E desc[UR8][R2.64+0x4], RZ ;  /* 0x000004ff02007986 */ /* 0x000fe2000c101908 */
[----:B------:R-:W-:Y:S05]  /*1290*/  EXIT ;  /* 0x000000000000794d */ /* 0x000fea0003800000 */
        .weak           $__internal_0_$__cuda_sm20_sqrt_rn_f32_slowpath
        .type           $__internal_0_$__cuda_sm20_sqrt_rn_f32_slowpath,@function
        .size           $__internal_0_$__cuda_sm20_sqrt_rn_f32_slowpath,(.L_x_415 - $__internal_0_$__cuda_sm20_sqrt_rn_f32_slowpath)
$__internal_0_$__cuda_sm20_sqrt_rn_f32_slowpath:
[----:B------:R-:W-:-:S13]  /*12a0*/  LOP3.LUT P1, RZ, R14, 0x7fffffff, RZ, 0xc0, !PT ;  /* 0x7fffffff0eff7812 */ /* 0x000fda000782c0ff */
[----:B------:R-:W-:Y:S01]  /*12b0*/  @!P1 MOV R23, R14 ;  /* 0x0000000e00179202 */ /* 0x000fe20000000f00 */
[----:B------:R-:W-:Y:S06]  /*12c0*/  @!P1 BRA `(.L_x_38) ;  /* 0x0000000000409947 */ /* 0x000fec0003800000 */
[----:B------:R-:W-:-:S13]  /*12d0*/  FSETP.GEU.FTZ.AND P1, PT, R14, RZ, PT ;  /* 0x000000ff0e00720b */ /* 0x000fda0003f3e000 */
[----:B------:R-:W-:Y:S01]  /*12e0*/  @!P1 IMAD.MOV.U32 R23, RZ, RZ, 0x7fffffff ;  /* 0x7fffffffff179424 */ /* 0x000fe200078e00ff */
[----:B------:R-:W-:Y:S06]  /*12f0*/  @!P1 BRA `(.L_x_38) ;  /* 0x0000000000349947 */ /* 0x000fec0003800000 */
[----:B------:R-:W-:-:S13]  /*1300*/  FSETP.GTU.FTZ.AND P1, PT, |R14|, +INF , PT ;  /* 0x7f8000000e00780b */ /* 0x000fda0003f3c200 */
[----:B------:R-:W-:Y:S01]  /*1310*/  @P1 FADD.FTZ R23, R14, 1 ;  /* 0x3f8000000e171421 */ /* 0x000fe20000010000 */
[----:B------:R-:W-:Y:S06]  /*1320*/  @P1 BRA `(.L_x_38) ;  /* 0x0000000000281947 */ /* 0x000fec0003800000 */
[----:B------:R-:W-:-:S13]  /*1330*/  FSETP.NEU.FTZ.AND P1, PT, |R14|, +INF , PT ;  /* 0x7f8000000e00780b */ /* 0x000fda0003f3d200 */
[----:B------:R-:W-:-:S04]  /*1340*/  @P1 FFMA R24, R14, 1.84467440737095516160e+19, RZ ;  /* 0x5f8000000e181823 */ /* 0x000fc800000000ff */
[----:B------:R-:W0:Y:S02]  /*1350*/  @P1 MUFU.RSQ R25, R24 ;  /* 0x0000001800191308 */ /* 0x000e240000001400 */
[----:B0-----:R-:W-:Y:S01]  /*1360*/  @P1 FMUL.FTZ R15, R24, R25 ;  /* 0x00000019180f1220 */ /* 0x001fe20000410000 */
[----:B------:R-:W-:-:S03]  /*1370*/  @P1 FMUL.FTZ R22, R25, 0.5 ;  /* 0x3f00000019161820 */ /* 0x000fc60000410000 */
[----:B------:R-:W-:-:S04]  /*1380*/  @P1 FADD.FTZ R23, -R15, -RZ ;  /* 0x800000ff0f171221 */ /* 0x000fc80000010100 */
[----:B------:R-:W-:Y:S01]  /*1390*/  @P1 FFMA R26, R15, R23, R24 ;  /* 0x000000170f1a1223 */ /* 0x000fe20000000018 */
[----:B------:R-:W-:-:S03]  /*13a0*/  @!P1 MOV R23, R14 ;  /* 0x0000000e00179202 */ /* 0x000fc60000000f00 */
[----:B------:R-:W-:-:S04]  /*13b0*/  @P1 FFMA R22, R26, R22, R15 ;  /* 0x000000161a161223 */ /* 0x000fc8000000000f */
[----:B------:R-:W-:-:S07]  /*13c0*/  @P1 FMUL.FTZ R23, R22, 2.3283064365386962891e-10 ;  /* 0x2f80000016171820 */ /* 0x000fce0000410000 */
.L_x_38:
[----:B------:R-:W-:Y:S01]  /*13d0*/  HFMA2 R15, -RZ, RZ, 0, 0 ;  /* 0x00000000ff0f7431 */ /* 0x000fe200000001ff */
[----:B------:R-:W-:-:S04]  /*13e0*/  MOV R14, R21 ;  /* 0x00000015000e7202 */ /* 0x000fc80000000f00 */
[----:B------:R-:W-:Y:S05]  /*13f0*/  RET.REL.NODEC R14 `(projective_one_sided_chamfer_axis) ;  /* 0xffffffec0e007950 */ /* 0x000fea0003c3ffff */
.L_x_39:
[----:B------:R-:W-:-:S00]  /*1400*/  BRA `(.L_x_39) ;  /* 0xfffffffc00fc7947 */ /* 0x000fc0000383ffff */
[----:B------:R-:W-:-:S00]  /*1410*/  NOP ;  /* 0x0000000000007918 */ /* 0x000fc00000000000 */
        /* <DEDUP_REMOVED lines=14> */
.L_x_415:


//--------------------- .text.one_sided_chamfer_axis --------------------------
	.section	.text.one_sided_chamfer_axis,"ax",@progbits
	.align	128
        .global         one_sided_chamfer_axis
        .type           one_sided_chamfer_axis,@function
        .size           one_sided_chamfer_axis,(.L_x_416 - one_sided_chamfer_axis)
        .other          one_sided_chamfer_axis,@"STO_CUDA_ENTRY STV_DEFAULT"
one_sided_chamfer_axis:
.text.one_sided_chamfer_axis:
[----:B------:R-:W-:Y:S01]  /*0000*/  LDC R1, c[0x0][0x37c] ;  /* 0x0000df00ff017b82 */ /* 0x000fe20000000800 */
[----:B------:R-:W0:Y:S07]  /*0010*/  S2R R8, SR_TID.Y ;  /* 0x0000000000087919 */ /* 0x000e2e0000002200 */
[----:B------:R-:W0:Y:S01]  /*0020*/  S2UR UR4, SR_CTAID.Y ;  /* 0x00000000000479c3 */ /* 0x000e220000002600 */
[----:B------:R-:W-:Y:S01]  /*0030*/  HFMA2 R15, -RZ, RZ, 0, 1.78813934326171875e-07 ;  /* 0x00000003ff0f7431 */ /* 0x000fe200000001ff */
[----:B------:R-:W1:Y:S01]  /*0040*/  LDCU.64 UR8, c[0x0][0x358] ;  /* 0x00006b00ff0877ac */ /* 0x000e620008000a00 */
[----:B------:R-:W2:Y:S05]  /*0050*/  LDCU UR7, c[0x0][0x398] ;  /* 0x00007300ff0777ac */ /* 0x000eaa0008000800 */
[----:B------:R-:W0:Y:S08]  /*0060*/  LDC R3, c[0x0][0x364] ;  /* 0x0000d900ff037b82 */ /* 0x000e300000000800 */
[----:B------:R-:W3:Y:S08]  /*0070*/  LDC.64 R12, c[0x0][0x380] ;  /* 0x0000e000ff0c7b82 */ /* 0x000ef00000000a00 */
[----:B------:R-:W4:Y:S01]  /*0080*/  LDC R11, c[0x0][0x39c] ;  /* 0x0000e700ff0b7b82 */ /* 0x000f220000000800 */
[----:B0-----:R-:W-:-:S04]  /*0090*/  IMAD R0, R3, UR4, R8 ;  /* 0x0000000403007c24 */ /* 0x001fc8000f8e0208 */
[----:B------:R-:W-:-:S04]  /*00a0*/  IMAD R3, R0, R15, 0x3 ;  /* 0x0000000300037424 */ /* 0x000fc800078e020f */
[----:B---3--:R-:W-:-:S05]  /*00b0*/  IMAD.WIDE.U32 R12, R3, 0x4, R12 ;  /* 0x00000004030c7825 */ /* 0x008fca00078e000c */
[----:B-1----:R-:W3:Y:S01]  /*00c0*/  LDG.E R2, desc[UR8][R12.64+0x8] ;  /* 0x000008080c027981 */ /* 0x002ee2000c1e1900 */
[----:B----4-:R-:W-:Y:S01]  /*00d0*/  IMAD.WIDE R10, R11, 0x4, R12 ;  /* 0x000000040b0a7825 */ /* 0x010fe200078e020c */
[----:B------:R-:W0:Y:S01]  /*00e0*/  S2R R3, SR_TID.X ;  /* 0x0000000000037919 */ /* 0x000e220000002100 */
[----:B---3--:R-:W-:-:S13]  /*00f0*/  FSETP.NEU.AND P0, PT, R2, RZ, PT ;  /* 0x000000ff0200720b */ /* 0x008fda0003f0d000 */
[----:B0-2---:R-:W-:Y:S05]  /*0100*/  @!P0 BRA `(.L_x_40) ;  /* 0x0000001000b48947 */ /* 0x005fea0003800000 */
        /* <DEDUP_REMOVED lines=11> */
[C---:B------:R-:W-:Y:S02]  /*01c0*/  LEA R5, R3.reuse, R6, 0x2 ;  /* 0x0000000603057211 */ /* 0x040fe400078e10ff */
[----:B------:R-:W-:Y:S01]  /*01d0*/  LEA R7, R3, R8, 0x2 ;  /* 0x0000000803077211 */ /* 0x000fe200078e10ff */
[----:B0-----:R-:W-:Y:S06]  /*01e0*/  @P0 BRA `(.L_x_42) ;  /* 0x0000000c00880947 */ /* 0x001fec0003800000 */
[----:B------:R0:W5:Y:S04]  /*01f0*/  LDG.E R9, desc[UR8][R12.64] ;  /* 0x000000080c097981 */ /* 0x000168000c1e1900 */
[----:B------:R0:W5:Y:S01]  /*0200*/  LDG.E R10, desc[UR8][R12.64+0x4] ;  /* 0x000004080c0a7981 */ /* 0x000162000c1e1900 */
[----:B------:R-:W-:Y:S01]  /*0210*/  LOP3.LUT R11, RZ, R3, RZ, 0x33, !PT ;  /* 0x00000003ff0b7212 */ /* 0x000fe200078e33ff */
[----:B------:R-:W-:Y:S01]  /*0220*/  BSSY.RECONVERGENT B1, `(.L_x_43) ;  /* 0x000003c000017945 */ /* 0x000fe20003800200 */
[----:B------:R-:W-:Y:S02]  /*0230*/  IMAD.MOV.U32 R20, RZ, RZ, R3 ;  /* 0x000000ffff147224 */ /* 0x000fe400078e0003 */
[----:B------:R-:W-:-:S04]  /*0240*/  IADD3 R11, PT, PT, R11, R14, RZ ;  /* 0x0000000e0b0b7210 */ /* 0x000fc80007ffe0ff */
[----:B------:R-:W-:-:S04]  /*0250*/  LOP3.LUT R14, R11, 0x60, RZ, 0xc0, !PT ;  /* 0x000000600b0e7812 */ /* 0x000fc800078ec0ff */
[----:B------:R-:W-:-:S13]  /*0260*/  ISETP.NE.AND P0, PT, R14, 0x60, PT ;  /* 0x000000600e00780c */ /* 0x000fda0003f05270 */
[----:B0-----:R-:W-:Y:S05]  /*0270*/  @!P0 BRA `(.L_x_44) ;  /* 0x0000000000d88947 */ /* 0x001fea0003800000 */
[----:B------:R-:W0:Y:S01]  /*0280*/  LDC.64 R12, c[0x0][0x390] ;  /* 0x0000e400ff0c7b82 */ /* 0x000e220000000a00 */
[----:B------:R-:W-:Y:S01]  /*0290*/  LEA.HI R14, R11, 0x1, RZ, 0x1b ;  /* 0x000000010b0e7811 */ /* 0x000fe200078fd8ff */
[----:B------:R-:W-:Y:S01]  /*02a0*/  IMAD R15, R3, R15, 0x1 ;  /* 0x00000001030f7424 */ /* 0x000fe200078e020f */
[----:B------:R-:W-:Y:S02]  /*02b0*/  MOV R20, R3 ;  /* 0x0000000300147202 */ /* 0x000fe40000000f00 */
[----:B------:R-:W-:Y:S02]  /*02c0*/  LOP3.LUT R22, R14, 0x3, RZ, 0xc0, !PT ;  /* 0x000000030e167812 */ /* 0x000fe400078ec0ff */
[----:B------:R-:W-:Y:S02]  /*02d0*/  MOV R14, RZ ;  /* 0x000000ff000e7202 */ /* 0x000fe40000000f00 */
[----:B------:R-:W-:-:S07]  /*02e0*/  IADD3 R22, PT, PT, -R22, RZ, RZ ;  /* 0x000000ff16167210 */ /* 0x000fce0007ffe1ff */
.L_x_52:
[C---:B------:R-:W-:Y:S01]  /*02f0*/  IADD3 R19, PT, PT, R15.reuse, -0x1, RZ ;  /* 0xffffffff0f137810 */ /* 0x040fe20007ffe0ff */
[----:B0-----:R-:W-:-:S04]  /*0300*/  IMAD.WIDE.U32 R24, R15, 0x4, R12 ;  /* 0x000000040f187825 */ /* 0x001fc800078e000c */
[----:B------:R-:W-:Y:S02]  /*0310*/  VIADD R17, R15, 0x1 ;  /* 0x000000010f117836 */ /* 0x000fe40000000000 */
[--C-:B------:R-:W-:Y:S01]  /*0320*/  IMAD.WIDE.U32 R18, R19, 0x4, R12.reuse ;  /* 0x0000000413127825 */ /* 0x100fe200078e000c */
[----:B------:R-:W2:Y:S03]  /*0330*/  LDG.E R25, desc[UR8][R24.64] ;  /* 0x0000000818197981 */ /* 0x000ea6000c1e1900 */
[----:B------:R-:W-:Y:S02]  /*0340*/  IMAD.WIDE.U32 R16, R17, 0x4, R12 ;  /* 0x0000000411107825 */ /* 0x000fe400078e000c */
[----:B------:R-:W3:Y:S04]  /*0350*/  LDG.E R18, desc[UR8][R18.64] ;  /* 0x0000000812127981 */ /* 0x000ee8000c1e1900 */
[----:B------:R-:W4:Y:S01]  /*0360*/  LDG.E R17, desc[UR8][R16.64] ;  /* 0x0000000810117981 */ /* 0x000f22000c1e1900 */
[----:B------:R-:W-:Y:S01]  /*0370*/  IADD3 R22, PT, PT, R22, 0x1, RZ ;  /* 0x0000000116167810 */ /* 0x000fe20007ffe0ff */
[----:B------:R-:W-:Y:S03]  /*0380*/  BSSY.RECONVERGENT B2, `(.L_x_45) ;  /* 0x0000015000027945 */ /* 0x000fe60003800200 */
[----:B------:R-:W-:Y:S01]  /*0390*/  ISETP.NE.AND P0, PT, R22, RZ, PT ;  /* 0x000000ff1600720c */ /* 0x000fe20003f05270 */
[----:B--2--5:R-:W-:-:S04]  /*03a0*/  FADD R23, R10, -R25 ;  /* 0x800000190a177221 */ /* 0x024fc80000000000 */
[----:B------:R-:W-:Y:S01]  /*03b0*/  FMUL R26, R23, R23 ;  /* 0x00000017171a7220 */ /* 0x000fe20000400000 */
[----:B---3--:R-:W-:Y:S01]  /*03c0*/  FADD R21, R9, -R18 ;  /* 0x8000001209157221 */ /* 0x008fe20000000000 */
[----:B----4-:R-:W-:-:S03]  /*03d0*/  FADD R23, R2, -R17 ;  /* 0x8000001102177221 */ /* 0x010fc60000000000 */
[----:B------:R-:W-:-:S04]  /*03e0*/  FFMA R26, R21, R21, R26 ;  /* 0x00000015151a7223 */ /* 0x000fc8000000001a */
[----:B------:R-:W-:-:S04]  /*03f0*/  FFMA R23, R23, R23, R26 ;  /* 0x0000001717177223 */ /* 0x000fc8000000001a */
[----:B------:R0:W1:Y:S01]  /*0400*/  MUFU.RSQ R24, R23 ;  /* 0x0000001700187308 */ /* 0x0000620000001400 */
[----:B------:R-:W-:-:S04]  /*0410*/  IADD3 R21, PT, PT, R23, -0xd000000, RZ ;  /* 0xf300000017157810 */ /* 0x000fc80007ffe0ff */
[----:B------:R-:W-:-:S13]  /*0420*/  ISETP.GT.U32.AND P1, PT, R21, 0x727fffff, PT ;  /* 0x727fffff1500780c */ /* 0x000fda0003f24070 */
[----:B01----:R-:W-:Y:S05]  /*0430*/  @!P1 BRA `(.L_x_46) ;  /* 0x0000000000149947 */ /* 0x003fea0003800000 */
[----:B------:R-:W-:Y:S02]  /*0440*/  MOV R16, R23 ;  /* 0x0000001700107202 */ /* 0x000fe40000000f00 */
[----:B------:R-:W-:-:S07]  /*0450*/  MOV R18, 0x470 ;  /* 0x0000047000127802 */ /* 0x000fce0000000f00 */
[----:B------:R-:W-:Y:S05]  /*0460*/  CALL.REL.NOINC `($__internal_1_$__cuda_sm20_sqrt_rn_f32_slowpath) ;  /* 0x0000000c00f47944 */ /* 0x000fea0003c00000 */
[----:B------:R-:W-:Y:S01]  /*0470*/  MOV R16, R24 ;  /* 0x0000001800107202 */ /* 0x000fe20000000f00 */
[----:B------:R-:W-:Y:S06]  /*0480*/  BRA `(.L_x_47) ;  /* 0x0000000000107947 */ /* 0x000fec0003800000 */
.L_x_46:
[----:B------:R-:W-:Y:S01]  /*0490*/  FMUL.FTZ R16, R23, R24 ;  /* 0x0000001817107220 */ /* 0x000fe20000410000 */
[----:B------:R-:W-:-:S03]  /*04a0*/  FMUL.FTZ R18, R24, 0.5 ;  /* 0x3f00000018127820 */ /* 0x000fc60000410000 */
[----:B------:R-:W-:-:S04]  /*04b0*/  FFMA R17, -R16, R16, R23 ;  /* 0x0000001010117223 */ /* 0x000fc80000000117 */
[----:B------:R-:W-:-:S07]  /*04c0*/  FFMA R16, R17, R18, R16 ;  /* 0x0000001211107223 */ /* 0x000fce0000000010 */
.L_x_47:
[----:B------:R-:W-:Y:S05]  /*04d0*/  BSYNC.RECONVERGENT B2 ;  /* 0x0000000000027941 */ /* 0x000fea0003800200 */
.L_x_45:
        /* <DEDUP_REMOVED lines=8> */
.L_x_50:
[----:B------:R-:W-:Y:S05]  /*0560*/  BSYNC.RELIABLE B3 ;  /* 0x0000000000037941 */ /* 0x000fea0003800100 */
.L_x_49:
[----:B------:R0:W-:Y:S04]  /*0570*/  STS [R5], R16 ;  /* 0x0000001005007388 */ /* 0x0001e80000000800 */
[----:B------:R0:W-:Y:S02]  /*0580*/  STS [R7], R20 ;  /* 0x0000001407007388 */ /* 0x0001e40000000800 */
.L_x_51:
[----:B------:R-:W-:Y:S05]  /*0590*/  BSYNC.RECONVERGENT B2 ;  /* 0x0000000000027941 */ /* 0x000fea0003800200 */
.L_x_48:
[----:B0-----:R-:W-:Y:S01]  /*05a0*/  VIADD R20, R20, 0x20 ;  /* 0x0000002014147836 */ /* 0x001fe20000000000 */
[----:B------:R-:W-:Y:S02]  /*05b0*/  IADD3 R14, PT, PT, R14, 0x20, RZ ;  /* 0x000000200e0e7810 */ /* 0x000fe40007ffe0ff */
[----:B------:R-:W-:Y:S01]  /*05c0*/  IADD3 R15, PT, PT, R15, 0x60, RZ ;  /* 0x000000600f0f7810 */ /* 0x000fe20007ffe0ff */
[----:B------:R-:W-:Y:S06]  /*05d0*/  @P0 BRA `(.L_x_52) ;  /* 0xfffffffc00440947 */ /* 0x000fec000383ffff */
.L_x_44:
[----:B------:R-:W-:Y:S05]  /*05e0*/  BSYNC.RECONVERGENT B1 ;  /* 0x0000000000017941 */ /* 0x000fea0003800200 */
.L_x_43:
[----:B------:R-:W-:-:S13]  /*05f0*/  ISETP.GE.U32.AND P0, PT, R11, 0x60, PT ;  /* 0x000000600b00780c */ /* 0x000fda0003f06070 */
[----:B------:R-:W-:Y:S05]  /*0600*/  @!P0 BRA `(.L_x_42) ;  /* 0x0000000800808947 */ /* 0x000fea0003800000 */
[----:B------:R-:W0:Y:S01]  /*0610*/  LDC.64 R14, c[0x0][0x390] ;  /* 0x0000e400ff0e7b82 */ /* 0x000e220000000a00 */
[----:B------:R-:W-:Y:S01]  /*0620*/  HFMA2 R13, -RZ, RZ, 0, 1.78813934326171875e-07 ;  /* 0x00000003ff0d7431 */ /* 0x000fe200000001ff */
[C---:B------:R-:W-:Y:S01]  /*0630*/  IADD3 R12, PT, PT, R20.reuse, 0x40, RZ ;  /* 0x00000040140c7810 */ /* 0x040fe20007ffe0ff */
[C---:B------:R-:W-:Y:S01]  /*0640*/  IMAD.IADD R11, R20.reuse, 0x1, -R3 ;  /* 0x00000001140b7824 */ /* 0x040fe200078e0a03 */
[----:B------:R-:W-:Y:S02]  /*0650*/  IADD3 R22, PT, PT, R3, -0x60, -R20 ;  /* 0xffffffa003167810 */ /* 0x000fe40007ffe814 */
[----:B------:R-:W-:-:S07]  /*0660*/  IMAD R13, R20, R13, 0xc0 ;  /* 0x000000c0140d7424 */ /* 0x000fce00078e020d */
.L_x_69:
[C---:B------:R-:W-:Y:S02]  /*0670*/  IADD3 R21, PT, PT, R13.reuse, -0xbf, RZ ;  /* 0xffffff410d157810 */ /* 0x040fe40007ffe0ff */
[C---:B------:R-:W-:Y:S02]  /*0680*/  IADD3 R19, PT, PT, R13.reuse, -0xc0, RZ ;  /* 0xffffff400d137810 */ /* 0x040fe40007ffe0ff */
[----:B------:R-:W-:Y:S01]  /*0690*/  IADD3 R17, PT, PT, R13, -0xbe, RZ ;  /* 0xffffff420d117810 */ /* 0x000fe20007ffe0ff */
[----:B0-----:R-:W-:-:S04]  /*06a0*/  IMAD.WIDE.U32 R20, R21, 0x4, R14 ;  /* 0x0000000415147825 */ /* 0x001fc800078e000e */
[--C-:B------:R-:W-:Y:S02]  /*06b0*/  IMAD.WIDE.U32 R18, R19, 0x4, R14.reuse ;  /* 0x0000000413127825 */ /* 0x100fe400078e000e */
[----:B------:R-:W2:Y:S02]  /*06c0*/  LDG.E R21, desc[UR8][R20.64] ;  /* 0x0000000814157981 */ /* 0x000ea4000c1e1900 */
[----:B------:R-:W-:Y:S02]  /*06d0*/  IMAD.WIDE.U32 R16, R17, 0x4, R14 ;  /* 0x0000000411107825 */ /* 0x000fe400078e000e */
[----:B------:R-:W3:Y:S04]  /*06e0*/  LDG.E R18, desc[UR8][R18.64] ;  /* 0x0000000812127981 */ /* 0x000ee8000c1e1900 */
[----:B------:R-:W4:Y:S01]  /*06f0*/  LDG.E R17, desc[UR8][R16.64] ;  /* 0x0000000810117981 */ /* 0x000f22000c1e1900 */
[----:B------:R-:W-:Y:S01]  /*0700*/  BSSY.RECONVERGENT B1, `(.L_x_53) ;  /* 0x0000014000017945 */ /* 0x000fe20003800200 */
[----:B--2--5:R-:W-:Y:S01]  /*0710*/  FADD R24, R10, -R21 ;  /* 0x800000150a187221 */ /* 0x024fe20000000000 */
[----:B---3--:R-:W-:-:S03]  /*0720*/  FADD R23, R9, -R18 ;  /* 0x8000001209177221 */ /* 0x008fc60000000000 */
[----:B------:R-:W-:Y:S01]  /*0730*/  FMUL R26, R24, R24 ;  /* 0x00000018181a7220 */ /* 0x000fe20000400000 */
[----:B----4-:R-:W-:-:S03]  /*0740*/  FADD R24, R2, -R17 ;  /* 0x8000001102187221 */ /* 0x010fc60000000000 */
[----:B------:R-:W-:-:S04]  /*0750*/  FFMA R23, R23, R23, R26 ;  /* 0x0000001717177223 */ /* 0x000fc8000000001a */
[----:B------:R-:W-:-:S04]  /*0760*/  FFMA R25, R24, R24, R23 ;  /* 0x0000001818197223 */ /* 0x000fc80000000017 */
[----:B------:R0:W1:Y:S01]  /*0770*/  MUFU.RSQ R20, R25 ;  /* 0x0000001900147308 */ /* 0x0000620000001400 */
[----:B------:R-:W-:-:S04]  /*0780*/  IADD3 R23, PT, PT, R25, -0xd000000, RZ ;  /* 0xf300000019177810 */ /* 0x000fc80007ffe0ff */
[----:B------:R-:W-:-:S13]  /*0790*/  ISETP.GT.U32.AND P0, PT, R23, 0x727fffff, PT ;  /* 0x727fffff1700780c */ /* 0x000fda0003f04070 */
[----:B01----:R-:W-:Y:S05]  /*07a0*/  @!P0 BRA `(.L_x_54) ;  /* 0x0000000000148947 */ /* 0x003fea0003800000 */
[----:B------:R-:W-:Y:S01]  /*07b0*/  IMAD.MOV.U32 R16, RZ, RZ, R25 ;  /* 0x000000ffff107224 */ /* 0x000fe200078e0019 */
[----:B------:R-:W-:-:S07]  /*07c0*/  MOV R18, 0x7e0 ;  /* 0x000007e000127802 */ /* 0x000fce0000000f00 */
[----:B------:R-:W-:Y:S05]  /*07d0*/  CALL.REL.NOINC `($__internal_1_$__cuda_sm20_sqrt_rn_f32_slowpath) ;  /* 0x0000000c00187944 */ /* 0x000fea0003c00000 */
[----:B------:R-:W-:Y:S01]  /*07e0*/  MOV R16, R24 ;  /* 0x0000001800107202 */ /* 0x000fe20000000f00 */
[----:B------:R-:W-:Y:S06]  /*07f0*/  BRA `(.L_x_55) ;  /* 0x0000000000107947 */ /* 0x000fec0003800000 */
.L_x_54:
[----:B------:R-:W-:Y:S01]  /*0800*/  FMUL.FTZ R16, R25, R20 ;  /* 0x0000001419107220 */ /* 0x000fe20000410000 */
[----:B------:R-:W-:-:S03]  /*0810*/  FMUL.FTZ R18, R20, 0.5 ;  /* 0x3f00000014127820 */ /* 0x000fc60000410000 */
[----:B------:R-:W-:-:S04]  /*0820*/  FFMA R17, -R16, R16, R25 ;  /* 0x0000001010117223 */ /* 0x000fc80000000119 */
[----:B------:R-:W-:-:S07]  /*0830*/  FFMA R16, R17, R18, R16 ;  /* 0x0000001211107223 */ /* 0x000fce0000000010 */
.L_x_55:
[----:B------:R-:W-:Y:S05]  /*0840*/  BSYNC.RECONVERGENT B1 ;  /* 0x0000000000017941 */ /* 0x000fea0003800200 */
.L_x_53:
        /* <DEDUP_REMOVED lines=8> */
.L_x_58:
[----:B------:R-:W-:Y:S05]  /*08d0*/  BSYNC.RELIABLE B2 ;  /* 0x0000000000027941 */ /* 0x000fea0003800100 */
.L_x_57:
[----:B------:R-:W-:Y:S01]  /*08e0*/  IADD3 R18, PT, PT, R12, -0x40, RZ ;  /* 0xffffffc00c127810 */ /* 0x000fe20007ffe0ff */
[----:B------:R0:W-:Y:S01]  /*08f0*/  STS [R5], R16 ;  /* 0x0000001005007388 */ /* 0x0001e20000000800 */
[----:B------:R-:W-:-:S03]  /*0900*/  MOV R23, R16 ;  /* 0x0000001000177202 */ /* 0x000fc60000000f00 */
[----:B------:R0:W-:Y:S04]  /*0910*/  STS [R7], R18 ;  /* 0x0000001207007388 */ /* 0x0001e80000000800 */
.L_x_59:
[----:B------:R-:W-:Y:S05]  /*0920*/  BSYNC.RECONVERGENT B1 ;  /* 0x0000000000017941 */ /* 0x000fea0003800200 */
.L_x_56:
[C---:B------:R-:W-:Y:S01]  /*0930*/  IADD3 R21, PT, PT, R13.reuse, -0x5f, RZ ;  /* 0xffffffa10d157810 */ /* 0x040fe20007ffe0ff */
[C---:B------:R-:W-:Y:S01]  /*0940*/  VIADD R19, R13.reuse, 0xffffffa0 ;  /* 0xffffffa00d137836 */ /* 0x040fe20000000000 */
[----:B------:R-:W-:-:S03]  /*0950*/  IADD3 R17, PT, PT, R13, -0x5e, RZ ;  /* 0xffffffa20d117810 */ /* 0x000fc60007ffe0ff */
[----:B------:R-:W-:-:S04]  /*0960*/  IMAD.WIDE.U32 R20, R21, 0x4, R14 ;  /* 0x0000000415147825 */ /* 0x000fc800078e000e */
[--C-:B0-----:R-:W-:Y:S02]  /*0970*/  IMAD.WIDE.U32 R18, R19, 0x4, R14.reuse ;  /* 0x0000000413127825 */ /* 0x101fe400078e000e */
[----:B------:R-:W2:Y:S02]  /*0980*/  LDG.E R21, desc[UR8][R20.64] ;  /* 0x0000000814157981 */ /* 0x000ea4000c1e1900 */
[----:B------:R-:W-:Y:S02]  /*0990*/  IMAD.WIDE.U32 R16, R17, 0x4, R14 ;  /* 0x0000000411107825 */ /* 0x000fe400078e000e */
[----:B------:R-:W3:Y:S04]  /*09a0*/  LDG.E R18, desc[UR8][R18.64] ;  /* 0x0000000812127981 */ /* 0x000ee8000c1e1900 */
[----:B------:R-:W4:Y:S01]  /*09b0*/  LDG.E R17, desc[UR8][R16.64] ;  /* 0x0000000810117981 */ /* 0x000f22000c1e1900 */
[----:B------:R-:W-:Y:S01]  /*09c0*/  BSSY.RECONVERGENT B1, `(.L_x_60) ;  /* 0x0000013000017945 */ /* 0x000fe20003800200 */
[----:B--2---:R-:W-:Y:S01]  /*09d0*/  FADD R25, R10, -R21 ;  /* 0x800000150a197221 */ /* 0x004fe20000000000 */
        /* <DEDUP_REMOVED lines=12> */
[----:B------:R-:W-:Y:S05]  /*0aa0*/  BRA `(.L_x_62) ;  /* 0x0000000000107947 */ /* 0x000fea0003800000 */
.L_x_61:
[----:B------:R-:W-:Y:S01]  /*0ab0*/  FMUL.FTZ R24, R25, R20 ;  /* 0x0000001419187220 */ /* 0x000fe20000410000 */
[----:B------:R-:W-:-:S03]  /*0ac0*/  FMUL.FTZ R16, R20, 0.5 ;  /* 0x3f00000014107820 */ /* 0x000fc60000410000 */
[----:B------:R-:W-:-:S04]  /*0ad0*/  FFMA R17, -R24, R24, R25 ;  /* 0x0000001818117223 */ /* 0x000fc80000000119 */
[----:B------:R-:W-:-:S07]  /*0ae0*/  FFMA R24, R17, R16, R24 ;  /* 0x0000001011187223 */ /* 0x000fce0000000018 */
.L_x_62:
[----:B------:R-:W-:Y:S05]  /*0af0*/  BSYNC.RECONVERGENT B1 ;  /* 0x0000000000017941 */ /* 0x000fea0003800200 */
.L_x_60:
[C---:B------:R-:W-:Y:S01]  /*0b00*/  IADD3 R19, PT, PT, R13.reuse, 0x1, RZ ;  /* 0x000000010d137810 */ /* 0x040fe20007ffe0ff */
[C---:B------:R-:W-:Y:S02]  /*0b10*/  VIADD R21, R13.reuse, 0x2 ;  /* 0x000000020d157836 */ /* 0x040fe40000000000 */
[----:B------:R-:W-:-:S04]  /*0b20*/  IMAD.WIDE.U32 R16, R13, 0x4, R14 ;  /* 0x000000040d107825 */ /* 0x000fc800078e000e */
[--C-:B------:R-:W-:Y:S02]  /*0b30*/  IMAD.WIDE.U32 R18, R19, 0x4, R14.reuse ;  /* 0x0000000413127825 */ /* 0x100fe400078e000e */
[----:B------:R-:W2:Y:S02]  /*0b40*/  LDG.E R16, desc[UR8][R16.64] ;  /* 0x0000000810107981 */ /* 0x000ea4000c1e1900 */
[----:B------:R-:W-:Y:S02]  /*0b50*/  IMAD.WIDE.U32 R20, R21, 0x4, R14 ;  /* 0x0000000415147825 */ /* 0x000fe400078e000e */
[----:B------:R-:W3:Y:S04]  /*0b60*/  LDG.E R19, desc[UR8][R18.64] ;  /* 0x0000000812137981 */ /* 0x000ee8000c1e1900 */
[----:B------:R-:W4:Y:S01]  /*0b70*/  LDG.E R21, desc[UR8][R20.64] ;  /* 0x0000000814157981 */ /* 0x000f22000c1e1900 */
[----:B------:R-:W-:-:S04]  /*0b80*/  FSETP.GEU.AND P0, PT, R24, R23, PT ;  /* 0x000000171800720b */ /* 0x000fc80003f0e000 */
[----:B------:R-:W-:-:S13]  /*0b90*/  ISETP.NE.AND P0, PT, R22, -0x40, P0 ;  /* 0xffffffc01600780c */ /* 0x000fda0000705270 */
[----:B------:R0:W-:Y:S01]  /*0ba0*/  @!P0 STS [R5], R24 ;  /* 0x0000001805008388 */ /* 0x0001e20000000800 */
[----:B------:R-:W-:Y:S01]  /*0bb0*/  BSSY.RECONVERGENT B1, `(.L_x_63) ;  /* 0x0000016000017945 */ /* 0x000fe20003800200 */
[----:B------:R-:W-:Y:S01]  /*0bc0*/  @!P0 MOV R23, R24 ;  /* 0x0000001800178202 */ /* 0x000fe20000000f00 */
[----:B--2---:R-:W-:Y:S01]  /*0bd0*/  FADD R25, R9, -R16 ;  /* 0x8000001009197221 */ /* 0x004fe20000000000 */
[----:B---3--:R-:W-:-:S04]  /*0be0*/  FADD R26, R10, -R19 ;  /* 0x800000130a1a7221 */ /* 0x008fc80000000000 */
[----:B------:R-:W-:Y:S01]  /*0bf0*/  FMUL R28, R26, R26 ;  /* 0x0000001a1a1c7220 */ /* 0x000fe20000400000 */
[----:B----4-:R-:W-:-:S03]  /*0c00*/  FADD R27, R2, -R21 ;  /* 0x80000015021b7221 */ /* 0x010fc60000000000 */
[----:B------:R-:W-:Y:S01]  /*0c10*/  FFMA R28, R25, R25, R28 ;  /* 0x00000019191c7223 */ /* 0x000fe2000000001c */
[----:B------:R-:W-:-:S03]  /*0c20*/  @!P0 IADD3 R26, PT, PT, R12, -0x20, RZ ;  /* 0xffffffe00c1a8810 */ /* 0x000fc60007ffe0ff */
[----:B------:R-:W-:Y:S02]  /*0c30*/  FFMA R17, R27, R27, R28 ;  /* 0x0000001b1b117223 */ /* 0x000fe4000000001c */
[----:B------:R0:W-:Y:S03]  /*0c40*/  @!P0 STS [R7], R26 ;  /* 0x0000001a07008388 */ /* 0x0001e60000000800 */
[----:B------:R-:W-:Y:S01]  /*0c50*/  IADD3 R16, PT, PT, R17, -0xd000000, RZ ;  /* 0xf300000011107810 */ /* 0x000fe20007ffe0ff */
[----:B------:R0:W1:Y:S03]  /*0c60*/  MUFU.RSQ R18, R17 ;  /* 0x0000001100127308 */ /* 0x0000660000001400 */
[----:B------:R-:W-:-:S13]  /*0c70*/  ISETP.GT.U32.AND P1, PT, R16, 0x727fffff, PT ;  /* 0x727fffff1000780c */ /* 0x000fda0003f24070 */
[----:B0-----:R-:W-:Y:S05]  /*0c80*/  @!P1 BRA `(.L_x_64) ;  /* 0x0000000000109947 */ /* 0x001fea0003800000 */
[----:B------:R-:W-:Y:S02]  /*0c90*/  MOV R16, R17 ;  /* 0x0000001100107202 */ /* 0x000fe40000000f00 */
[----:B-1----:R-:W-:-:S07]  /*0ca0*/  MOV R18, 0xcc0 ;  /* 0x00000cc000127802 */ /* 0x002fce0000000f00 */
[----:B------:R-:W-:Y:S05]  /*0cb0*/  CALL.REL.NOINC `($__internal_1_$__cuda_sm20_sqrt_rn_f32_slowpath) ;  /* 0x0000000400e07944 */ /* 0x000fea0003c00000 */
[----:B------:R-:W-:Y:S05]  /*0cc0*/  BRA `(.L_x_65) ;  /* 0x0000000000107947 */ /* 0x000fea0003800000 */
.L_x_64:
[----:B-1----:R-:W-:Y:S01]  /*0cd0*/  FMUL.FTZ R24, R17, R18 ;  /* 0x0000001211187220 */ /* 0x002fe20000410000 */
[----:B------:R-:W-:-:S03]  /*0ce0*/  FMUL.FTZ R16, R18, 0.5 ;  /* 0x3f00000012107820 */ /* 0x000fc60000410000 */
[----:B------:R-:W-:-:S04]  /*0cf0*/  FFMA R17, -R24, R24, R17 ;  /* 0x0000001818117223 */ /* 0x000fc80000000111 */
[----:B------:R-:W-:-:S07]  /*0d00*/  FFMA R24, R17, R16, R24 ;  /* 0x0000001011187223 */ /* 0x000fce0000000018 */
.L_x_65:
[----:B------:R-:W-:Y:S05]  /*0d10*/  BSYNC.RECONVERGENT B1 ;  /* 0x0000000000017941 */ /* 0x000fea0003800200 */
.L_x_63:
[C---:B------:R-:W-:Y:S01]  /*0d20*/  IADD3 R19, PT, PT, R13.reuse, 0x61, RZ ;  /* 0x000000610d137810 */ /* 0x040fe20007ffe0ff */
[C---:B------:R-:W-:Y:S01]  /*0d30*/  VIADD R17, R13.reuse, 0x60 ;  /* 0x000000600d117836 */ /* 0x040fe20000000000 */
[----:B------:R-:W-:-:S03]  /*0d40*/  IADD3 R21, PT, PT, R13, 0x62, RZ ;  /* 0x000000620d157810 */ /* 0x000fc60007ffe0ff */
[----:B------:R-:W-:-:S04]  /*0d50*/  IMAD.WIDE.U32 R18, R19, 0x4, R14 ;  /* 0x0000000413127825 */ /* 0x000fc800078e000e */
[--C-:B------:R-:W-:Y:S02]  /*0d60*/  IMAD.WIDE.U32 R16, R17, 0x4, R14.reuse ;  /* 0x0000000411107825 */ /* 0x100fe400078e000e */
[----:B------:R-:W2:Y:S02]  /*0d70*/  LDG.E R19, desc[UR8][R18.64] ;  /* 0x0000000812137981 */ /* 0x000ea4000c1e1900 */
[----:B------:R-:W-:Y:S02]  /*0d80*/  IMAD.WIDE.U32 R20, R21, 0x4, R14 ;  /* 0x0000000415147825 */ /* 0x000fe400078e000e */
[----:B------:R-:W3:Y:S04]  /*0d90*/  LDG.E R16, desc[UR8][R16.64] ;  /* 0x0000000810107981 */ /* 0x000ee8000c1e1900 */
[----:B------:R-:W4:Y:S01]  /*0da0*/  LDG.E R21, desc[UR8][R20.64] ;  /* 0x0000000814157981 */ /* 0x000f22000c1e1900 */
        /* <DEDUP_REMOVED lines=21> */
.L_x_67:
[----:B------:R-:W-:Y:S01]  /*0f00*/  FMUL.FTZ R16, R25, R18 ;  /* 0x0000001219107220 */ /* 0x000fe20000410000 */
[----:B------:R-:W-:-:S03]  /*0f10*/  FMUL.FTZ R18, R18, 0.5 ;  /* 0x3f00000012127820 */ /* 0x000fc60000410000 */
[----:B------:R-:W-:-:S04]  /*0f20*/  FFMA R17, -R16, R16, R25 ;  /* 0x0000001010117223 */ /* 0x000fc80000000119 */
[----:B------:R-:W-:-:S07]  /*0f30*/  FFMA R16, R17, R18, R16 ;  /* 0x0000001211107223 */ /* 0x000fce0000000010 */
.L_x_68:
[----:B------:R-:W-:Y:S05]  /*0f40*/  BSYNC.RECONVERGENT B1 ;  /* 0x0000000000017941 */ /* 0x000fea0003800200 */
.L_x_66:
[----:B------:R-:W-:Y:S02]  /*0f50*/  FSETP.GEU.AND P0, PT, R16, R23, PT ;  /* 0x000000171000720b */ /* 0x000fe40003f0e000 */
[----:B------:R-:W-:Y:S02]  /*0f60*/  IADD3 R17, PT, PT, R12, 0x40, RZ ;  /* 0x000000400c117810 */ /* 0x000fe40007ffe0ff */
[----:B------:R-:W-:Y:S02]  /*0f70*/  ISETP.NE.AND P0, PT, R11, -0x60, P0 ;  /* 0xffffffa00b00780c */ /* 0x000fe40000705270 */
[----:B------:R-:W-:Y:S02]  /*0f80*/  IADD3 R22, PT, PT, R22, -0x80, RZ ;  /* 0xffffff8016167810 */ /* 0x000fe40007ffe0ff */
[----:B------:R-:W-:Y:S02]  /*0f90*/  IADD3 R13, PT, PT, R13, 0x180, RZ ;  /* 0x000001800d0d7810 */ /* 0x000fe40007ffe0ff */
[----:B------:R-:W-:-:S07]  /*0fa0*/  IADD3 R11, PT, PT, R11, 0x80, RZ ;  /* 0x000000800b0b7810 */ /* 0x000fce0007ffe0ff */
[C---:B------:R-:W-:Y:S01]  /*0fb0*/  @!P0 VIADD R18, R12.reuse, 0x20 ;  /* 0x000000200c128836 */ /* 0x040fe20000000000 */
[----:B------:R1:W-:Y:S01]  /*0fc0*/  @!P0 STS [R5], R16 ;  /* 0x0000001005008388 */ /* 0x0003e20000000800 */
[----:B------:R-:W-:-:S03]  /*0fd0*/  IADD3 R12, PT, PT, R12, 0x80, RZ ;  /* 0x000000800c0c7810 */ /* 0x000fc60007ffe0ff */
[----:B------:R1:W-:Y:S01]  /*0fe0*/  @!P0 STS [R7], R18 ;  /* 0x0000001207008388 */ /* 0x0003e20000000800 */
[----:B------:R-:W-:-:S13]  /*0ff0*/  ISETP.GE.U32.AND P0, PT, R17, UR7, PT ;  /* 0x0000000711007c0c */ /* 0x000fda000bf06070 */
[----:B-1----:R-:W-:Y:S05]  /*1000*/  @!P0 BRA `(.L_x_69) ;  /* 0xfffffff400988947 */ /* 0x002fea000383ffff */
.L_x_42:
[----:B------:R-:W-:Y:S05]  /*1010*/  BSYNC.RECONVERGENT B0 ;  /* 0x0000000000007941 */ /* 0x000fea0003800200 */
.L_x_41:
        /* <DEDUP_REMOVED lines=8> */
[----:B------:R-:W0:Y:S02]  /*10a0*/  LDS R3, [R5+0x40] ;  /* 0x0000400005037984 */ /* 0x000e240000000800 */
[----:B0-----:R-:W-:-:S13]  /*10b0*/  FSETP.GE.AND P4, PT, R2, R3, PT ;  /* 0x000000030200720b */ /* 0x001fda0003f86000 */
[----:B------:R-:W-:Y:S04]  /*10c0*/  @P4 STS [R5], R3 ;  /* 0x0000000305004388 */ /* 0x000fe80000000800 */
[----:B------:R-:W0:Y:S04]  /*10d0*/  @P4 LDS R2, [R7+0x40] ;  /* 0x0000400007024984 */ /* 0x000e280000000800 */
[----:B0-----:R0:W-:Y:S02]  /*10e0*/  @P4 STS [R7], R2 ;  /* 0x0000000207004388 */ /* 0x0011e40000000800 */
.L_x_71:
[----:B------:R-:W-:Y:S05]  /*10f0*/  BSYNC.RECONVERGENT B0 ;  /* 0x0000000000007941 */ /* 0x000fea0003800200 */
.L_x_70:
[----:B------:R-:W-:Y:S04]  /*1100*/  BSSY.RECONVERGENT B0, `(.L_x_72) ;  /* 0x0000008000007945 */ /* 0x000fe80003800200 */
[----:B------:R-:W-:Y:S05]  /*1110*/  @P0 BRA `(.L_x_73) ;  /* 0x0000000000180947 */ /* 0x000fea0003800000 */
[----:B0-----:R-:W-:Y:S04]  /*1120*/  LDS R2, [R5] ;  /* 0x0000000005027984 */ /* 0x001fe80000000800 */
[----:B------:R-:W0:Y:S02]  /*1130*/  LDS R3, [R5+0x20] ;  /* 0x0000200005037984 */ /* 0x000e240000000800 */
[----:B0-----:R-:W-:-:S13]  /*1140*/  FSETP.GE.AND P0, PT, R2, R3, PT ;  /* 0x000000030200720b */ /* 0x001fda0003f06000 */
[----:B------:R-:W-:Y:S04]  /*1150*/  @P0 STS [R5], R3 ;  /* 0x0000000305000388 */ /* 0x000fe80000000800 */
[----:B------:R-:W0:Y:S04]  /*1160*/  @P0 LDS R2, [R7+0x20] ;  /* 0x0000200007020984 */ /* 0x000e280000000800 */
[----:B0-----:R1:W-:Y:S02]  /*1170*/  @P0 STS [R7], R2 ;  /* 0x0000000207000388 */ /* 0x0013e40000000800 */
.L_x_73:
[----:B------:R-:W-:Y:S05]  /*1180*/  BSYNC.RECONVERGENT B0 ;  /* 0x0000000000007941 */ /* 0x000fea0003800200 */
.L_x_72:
[----:B------:R-:W-:Y:S04]  /*1190*/  BSSY.RECONVERGENT B0, `(.L_x_74) ;  /* 0x0000008000007945 */ /* 0x000fe80003800200 */
[----:B------:R-:W-:Y:S05]  /*11a0*/  @P1 BRA `(.L_x_75) ;  /* 0x0000000000181947 */ /* 0x000fea0003800000 */
[----:B01----:R-:W-:Y:S04]  /*11b0*/  LDS R2, [R5] ;  /* 0x0000000005027984 */ /* 0x003fe80000000800 */
[----:B------:R-:W0:Y:S02]  /*11c0*/  LDS R3, [R5+0x10] ;  /* 0x0000100005037984 */ /* 0x000e240000000800 */
[----:B0-----:R-:W-:-:S13]  /*11d0*/  FSETP.GE.AND P0, PT, R2, R3, PT ;  /* 0x000000030200720b */ /* 0x001fda0003f06000 */
[----:B------:R-:W-:Y:S04]  /*11e0*/  @P0 STS [R5], R3 ;  /* 0x0000000305000388 */ /* 0x000fe80000000800 */
[----:B------:R-:W0:Y:S04]  /*11f0*/  @P0 LDS R2, [R7+0x10] ;  /* 0x0000100007020984 */ /* 0x000e280000000800 */
[----:B0-----:R2:W-:Y:S02]  /*1200*/  @P0 STS [R7], R2 ;  /* 0x0000000207000388 */ /* 0x0015e40000000800 */
.L_x_75:
[----:B------:R-:W-:Y:S05]  /*1210*/  BSYNC.RECONVERGENT B0 ;  /* 0x0000000000007941 */ /* 0x000fea0003800200 */
.L_x_74:
[----:B------:R-:W-:Y:S04]  /*1220*/  BSSY.RECONVERGENT B0, `(.L_x_76) ;  /* 0x0000008000007945 */ /* 0x000fe80003800200 */
[----:B------:R-:W-:Y:S05]  /*1230*/  @P2 BRA `(.L_x_77) ;  /* 0x0000000000182947 */ /* 0x000fea0003800000 */
[----:B012---:R-:W-:Y:S04]  /*1240*/  LDS R2, [R5] ;  /* 0x0000000005027984 */ /* 0x007fe80000000800 */
[----:B------:R-:W0:Y:S02]  /*1250*/  LDS R3, [R5+0x8] ;  /* 0x0000080005037984 */ /* 0x000e240000000800 */
[----:B0-----:R-:W-:-:S13]  /*1260*/  FSETP.GE.AND P0, PT, R2, R3, PT ;  /* 0x000000030200720b */ /* 0x001fda0003f06000 */
[----:B------:R-:W-:Y:S04]  /*1270*/  @P0 STS [R5], R3 ;  /* 0x0000000305000388 */ /* 0x000fe80000000800 */
[----:B------:R-:W0:Y:S04]  /*1280*/  @P0 LDS R2, [R7+0x8] ;  /* 0x0000080007020984 */ /* 0x000e280000000800 */
[----:B0-----:R3:W-:Y:S02]  /*1290*/  @P0 STS [R7], R2 ;  /* 0x0000000207000388 */ /* 0x0017e40000000800 */
.L_x_77:
[----:B------:R-:W-:Y:S05]  /*12a0*/  BSYNC.RECONVERGENT B0 ;  /* 0x0000000000007941 */ /* 0x000fea0003800200 */
.L_x_76:
[----:B------:R-:W-:Y:S05]  /*12b0*/  @P3 EXIT ;  /* 0x000000000000394d */ /* 0x000fea0003800000 */
[----:B------:R-:W-:Y:S01]  /*12c0*/  LDS R6, [R6+0x4] ;  /* 0x0000040006067984 */ /* 0x000fe20000000800 */
[----:B-----5:R-:W4:Y:S03]  /*12d0*/  LDC R10, c[0x0][0x39c] ;  /* 0x0000e700ff0a7b82 */ /* 0x020f260000000800 */
[----:B0123--:R-:W0:Y:S02]  /*12e0*/  LDS R2, [R5] ;  /* 0x0000000005027984 */ /* 0x00fe240000000800 */
[----:B0-----:R-:W-:-:S03]  /*12f0*/  FSETP.GE.AND P0, PT, R2, R6, PT ;  /* 0x000000060200720b */ /* 0x001fc60003f06000 */
[----:B------:R-:W0:Y:S10]  /*1300*/  LDC.64 R2, c[0x0][0x390] ;  /* 0x0000e400ff027b82 */ /* 0x000e340000000a00 */
[----:B------:R-:W-:Y:S04]  /*1310*/  @P0 STS [R5], R6 ;  /* 0x0000000605000388 */ /* 0x000fe80000000800 */
[----:B------:R-:W1:Y:S04]  /*1320*/  @P0 LDS R12, [R8+0x4] ;  /* 0x00000400080c0984 */ /* 0x000e680000000800 */
[----:B-1----:R-:W-:Y:S04]  /*1330*/  @P0 STS [R7], R12 ;  /* 0x0000000c07000388 */ /* 0x002fe80000000800 */
[----:B------:R-:W4:Y:S02]  /*1340*/  LDS R9, [R8] ;  /* 0x0000000008097984 */ /* 0x000f240000000800 */
[----:B----4-:R-:W-:-:S02]  /*1350*/  IMAD R9, R9, 0x3, R10 ;  /* 0x0000000309097824 */ /* 0x010fc400078e020a */
[----:B------:R-:W1:Y:S02]  /*1360*/  LDC.64 R10, c[0x0][0x3a0] ;  /* 0x0000e800ff0a7b82 */ /* 0x000e640000000a00 */
[----:B0-----:R-:W-:-:S06]  /*1370*/  IMAD.WIDE R2, R9, 0x4, R2 ;  /* 0x0000000409027825 */ /* 0x001fcc00078e0202 */
[----:B------:R-:W2:Y:S02]  /*1380*/  LDG.E R3, desc[UR8][R2.64] ;  /* 0x0000000802037981 */ /* 0x000ea4000c1e1900 */
[----:B--2---:R-:W-:Y:S01]  /*1390*/  FADD R9, R4, -R3 ;  /* 0x8000000304097221 */ /* 0x004fe20000000000 */
[----:B-1----:R-:W-:-:S04]  /*13a0*/  IMAD.WIDE.U32 R4, R0, 0x4, R10 ;  /* 0x0000000400047825 */ /* 0x002fc800078e000a */
[----:B------:R-:W-:-:S05]  /*13b0*/  FADD R9, |R9|, -RZ ;  /* 0x800000ff09097221 */ /* 0x000fca0000000200 */
[----:B------:R-:W-:Y:S01]  /*13c0*/  STG.E desc[UR8][R4.64+0x4], R9 ;  /* 0x0000040904007986 */ /* 0x000fe2000c101908 */
[----:B------:R-:W-:Y:S05]  /*13d0*/  EXIT ;  /* 0x000000000000794d */ /* 0x000fea0003800000 */
.L_x_40:
[----:B------:R-:W-:-:S13]  /*13e0*/  ISETP.NE.AND P0, PT, R3, RZ, PT ;  /* 0x000000ff0300720c */ /* 0x000fda0003f05270 */
[----:B------:R-:W-:Y:S05]  /*13f0*/  @P0 EXIT ;  /* 0x000000000000094d */ /* 0x000fea0003800000 */
[----:B------:R-:W0:Y:S02]  /*1400*/  LDC.64 R2, c[0x0][0x3a0] ;  /* 0x0000e800ff027b82 */ /* 0x000e240000000a00 */
[----:B0-----:R-:W-:-:S05]  /*1410*/  IMAD.WIDE.U32 R2, R0, 0x4, R2 ;  /* 0x0000000400027825 */ /* 0x001fca00078e0002 */
[----:B------:R-:W-:Y:S01]  /*1420*/  STG.E desc[UR8][R2.64+0x4], RZ ;  /* 0x000004ff02007986 */ /* 0x000fe2000c101908 */
[----:B------:R-:W-:Y:S05]  /*1430*/  EXIT ;  /* 0x000000000000794d */ /* 0x000fea0003800000 */
        .weak           $__internal_1_$__cuda_sm20_sqrt_rn_f32_slowpath
        .type           $__internal_1_$__cuda_sm20_sqrt_rn_f32_slowpath,@function
        .size           $__internal_1_$__cuda_sm20_sqrt_rn_f32_slowpath,(.L_x_416 - $__internal_1_$__cuda_sm20_sqrt_rn_f32_slowpath)
$__internal_1_$__cuda_sm20_sqrt_rn_f32_slowpath:
[----:B------:R-:W-:-:S13]  /*1440*/  LOP3.LUT P1, RZ, R16, 0x7fffffff, RZ, 0xc0, !PT ;  /* 0x7fffffff10ff7812 */ /* 0x000fda000782c0ff */
[----:B------:R-:W-:Y:S01]  /*1450*/  @!P1 IMAD.MOV.U32 R19, RZ, RZ, R16 ;  /* 0x000000ffff139224 */ /* 0x000fe200078e0010 */
[----:B------:R-:W-:Y:S06]  /*1460*/  @!P1 BRA `(.L_x_78) ;  /* 0x0000000000409947 */ /* 0x000fec0003800000 */
[----:B------:R-:W-:-:S13]  /*1470*/  FSETP.GEU.FTZ.AND P1, PT, R16, RZ, PT ;  /* 0x000000ff1000720b */ /* 0x000fda0003f3e000 */
[----:B------:R-:W-:Y:S01]  /*1480*/  @!P1 MOV R19, 0x7fffffff ;  /* 0x7fffffff00139802 */ /* 0x000fe20000000f00 */
        /* <DEDUP_REMOVED lines=14> */
.L_x_78:
[----:B------:R-:W-:Y:S01]  /*1570*/  HFMA2 R17, -RZ, RZ, 0, 0 ;  /* 0x00000000ff117431 */ /* 0x000fe200000001ff */
[----:B------:R-:W-:Y:S02]  /*1580*/  MOV R16, R18 ;  /* 0x0000001200107202 */ /* 0x000fe40000000f00 */
[----:B------:R-:W-:Y:S02]  /*1590*/  MOV R24, R19 ;  /* 0x0000001300187202 */ /* 0x000fe40000000f00 */
[----:B------:R-:W-:Y:S05]  /*15a0*/  RET.REL.NODEC R16 `(one_sided_chamfer_axis) ;  /* 0xffffffe810947950 */ /* 0x000fea0003c3ffff */
.L_x_79:
        /* <DEDUP_REMOVED lines=13> */
.L_x_416:


//--------------------- .text.projective_one_sided_chamfer --------------------------
	.section	.text.projective_one_sided_chamfer,"ax",@progbits
	.align	128
        .global         projective_one_sided_chamfer
        .type           projective_one_sided_chamfer,@function
        .size           projective_one_sided_chamfer,(.L_x_417 - projective_one_sided_chamfer)
        .other          projective_one_sided_chamfer,@"STO_CUDA_ENTRY STV_DEFAULT"
projective_one_sided_chamfer:
.text.projective_one_sided_chamfer:
[----:B------:R-:W-:Y:S01]  /*0000*/  LDC R1, c[0x0][0x37c] ;  /* 0x0000df00ff017b82 */ /* 0x000fe20000000800 */
[----:B------:R-:W0:Y:S07]  /*0010*/  S2R R9, SR_TID.Y ;  /* 0x0000000000097919 */ /* 0x000e2e0000002200 */
[----:B------:R-:W0:Y:S01]  /*0020*/  S2UR UR4, SR_CTAID.Y ;  /* 0x00000000000479c3 */ /* 0x000e220000002600 */
[----:B------:R-:W1:Y:S07]  /*0030*/  LDCU.64 UR8, c[0x0][0x358] ;  /* 0x00006b00ff0877ac */ /* 0x000e6e0008000a00 */
[----:B------:R-:W0:Y:S01]  /*0040*/  LDC R0, c[0x0][0x364] ;  /* 0x0000d900ff007b82 */ /* 0x000e220000000800 */
[----:B------:R-:W2:Y:S01]  /*0050*/  LDCU UR7, c[0x0][0x3a8] ;  /* 0x00007500ff0777ac */ /* 0x000ea20008000800 */
[----:B------:R-:W3:Y:S06]  /*0060*/  LDCU UR10, c[0x0][0x3a8] ;  /* 0x00007500ff0a77ac */ /* 0x000eec0008000800 */
[----:B------:R-:W4:Y:S01]  /*0070*/  LDC.64 R2, c[0x0][0x380] ;  /* 0x0000e000ff027b82 */ /* 0x000f220000000a00 */
[----:B------:R-:W0:Y:S02]  /*0080*/  LDCU UR11, c[0x0][0x398] ;  /* 0x00007300ff0b77ac */ /* 0x000e240008000800 */
[----:B0-----:R-:W-:-:S04]  /*0090*/  IMAD R15, R0, UR4, R9 ;  /* 0x00000004000f7c24 */ /* 0x001fc8000f8e0209 */
[----:B----4-:R-:W-:-:S05]  /*00a0*/  IMAD.WIDE.U32 R2, R15, 0xc, R2 ;  /* 0x0000000c0f027825 */ /* 0x010fca00078e0002 */
[----:B-1----:R-:W4:Y:S04]  /*00b0*/  LDG.E R14, desc[UR8][R2.64+0x14] ;  /* 0x00001408020e7981 */ /* 0x002f28000c1e1900 */
[----:B------:R0:W5:Y:S04]  /*00c0*/  LDG.E R13, desc[UR8][R2.64+0xc] ;  /* 0x00000c08020d7981 */ /* 0x000168000c1e1900 */
[----:B------:R0:W5:Y:S01]  /*00d0*/  LDG.E R12, desc[UR8][R2.64+0x10] ;  /* 0x00001008020c7981 */ /* 0x000162000c1e1900 */
[----:B------:R-:W1:Y:S01]  /*00e0*/  S2R R11, SR_TID.X ;  /* 0x00000000000b7919 */ /* 0x000e620000002100 */
[----:B----4-:R-:W-:-:S13]  /*00f0*/  FSETP.NEU.AND P0, PT, R14, RZ, PT ;  /* 0x000000ff0e00720b */ /* 0x010fda0003f0d000 */
[----:B0123--:R-:W-:Y:S05]  /*0100*/  @P0 BRA `(.L_x_80) ;  /* 0x0000000000180947 */ /* 0x00ffea0003800000 */
[----:B------:R-:W-:-:S13]  /*0110*/  ISETP.NE.AND P0, PT, R11, RZ, PT ;  /* 0x000000ff0b00720c */ /* 0x000fda0003f05270 */
[----:B------:R-:W-:Y:S05]  /*0120*/  @P0 EXIT ;  /* 0x000000000000094d */ /* 0x000fea0003800000 */
[----:B------:R-:W0:Y:S02]  /*0130*/  LDC.64 R2, c[0x0][0x3a0] ;  /* 0x0000e800ff027b82 */ /* 0x000e240000000a00 */
[----:B0-----:R-:W-:-:S05]  /*0140*/  IMAD.WIDE.U32 R2, R15, 0x4, R2 ;  /* 0x000000040f027825 */ /* 0x001fca00078e0002 */
[----:B------:R-:W-:Y:S01]  /*0150*/  STG.E desc[UR8][R2.64+0x4], RZ ;  /* 0x000004ff02007986 */ /* 0x000fe2000c101908 */
[----:B------:R-:W-:Y:S05]  /*0160*/  EXIT ;  /* 0x000000000000794d */ /* 0x000fea0003800000 */
.L_x_80:
[----:B------:R-:W0:Y:S01]  /*0170*/  S2UR UR6, SR_CgaCtaId ;  /* 0x00000000000679c3 */ /* 0x000e220000008800 */
[----:B------:R-:W-:Y:S01]  /*0180*/  UMOV UR4, 0x400 ;  /* 0x0000040000047882 */ /* 0x000fe20000000000 */
[----:B------:R-:W-:Y:S01]  /*0190*/  HFMA2 R3, -RZ, RZ, 28, 0 ;  /* 0x4f000000ff037431 */ /* 0x000fe200000001ff */
[----:B------:R-:W-:Y:S01]  /*01a0*/  UIADD3 UR5, UPT, UPT, UR4, 0x1000, URZ ;  /* 0x0000100004057890 */ /* 0x000fe2000fffe0ff */
[----:B------:R-:W-:Y:S01]  /*01b0*/  IMAD.MOV.U32 R0, RZ, RZ, -0x1 ;  /* 0xffffffffff007424 */ /* 0x000fe200078e00ff */
[----:B------:R-:W-:Y:S01]  /*01c0*/  BSSY.RECONVERGENT B0, `(.L_x_81) ;  /* 0x00000bb000007945 */ /* 0x000fe20003800200 */
[----:B------:R-:W-:Y:S02]  /*01d0*/  MOV R6, 0x4f000000 ;  /* 0x4f00000000067802 */ /* 0x000fe40000000f00 */
[----:B------:R-:W1:Y:S01]  /*01e0*/  LDC R2, c[0x0][0x398] ;  /* 0x0000e600ff027b82 */ /* 0x000e620000000800 */
[----:B0-----:R-:W-:Y:S02]  /*01f0*/  ULEA UR4, UR6, UR4, 0x18 ;  /* 0x0000000406047291 */ /* 0x001fe4000f8ec0ff */
[----:B------:R-:W-:-:S04]  /*0200*/  ULEA UR5, UR6, UR5, 0x18 ;  /* 0x0000000506057291 */ /* 0x000fc8000f8ec0ff */
[C---:B------:R-:W-:Y:S02]  /*0210*/  LEA R10, R9.reuse, UR4, 0x7 ;  /* 0x00000004090a7c11 */ /* 0x040fe4000f8e38ff */
[----:B------:R-:W-:Y:S02]  /*0220*/  LEA R9, R9, UR5, 0x7 ;  /* 0x0000000509097c11 */ /* 0x000fe4000f8e38ff */
[C---:B------:R-:W-:Y:S02]  /*0230*/  LEA R8, R11.reuse, R10, 0x2 ;  /* 0x0000000a0b087211 */ /* 0x040fe400078e10ff */
[C---:B-1----:R-:W-:Y:S01]  /*0240*/  ISETP.GE.U32.AND P0, PT, R11.reuse, R2, PT ;  /* 0x000000020b00720c */ /* 0x042fe20003f06070 */
[----:B------:R-:W-:Y:S02]  /*0250*/  IMAD R7, R11, 0x4, R9 ;  /* 0x000000040b077824 */ /* 0x000fe400078e0209 */
[----:B------:R0:W-:Y:S04]  /*0260*/  STS [R8], R3 ;  /* 0x0000000308007388 */ /* 0x0001e80000000800 */
[----:B------:R0:W-:Y:S06]  /*0270*/  STS [R7], R0 ;  /* 0x0000000007007388 */ /* 0x0001ec0000000800 */
[----:B------:R-:W-:Y:S05]  /*0280*/  @P0 BRA `(.L_x_82) ;  /* 0x0000000800b80947 */ /* 0x000fea0003800000 */
[----:B------:R-:W-:Y:S01]  /*0290*/  LOP3.LUT R16, RZ, R11, RZ, 0x33, !PT ;  /* 0x0000000bff107212 */ /* 0x000fe200078e33ff */
[----:B------:R-:W-:Y:S01]  /*02a0*/  BSSY.RECONVERGENT B1, `(.L_x_83) ;  /* 0x000002f000017945 */ /* 0x000fe20003800200 */
[----:B------:R-:W-:Y:S01]  /*02b0*/  MOV R6, 0x4f000000 ;  /* 0x4f00000000067802 */ /* 0x000fe20000000f00 */
[----:B------:R-:W-:Y:S02]  /*02c0*/  IMAD.MOV.U32 R18, RZ, RZ, R11 ;  /* 0x000000ffff127224 */ /* 0x000fe400078e000b */
[----:B------:R-:W-:-:S05]  /*02d0*/  IMAD.IADD R16, R16, 0x1, R2 ;  /* 0x0000000110107824 */ /* 0x000fca00078e0202 */
[----:B0-----:R-:W-:-:S04]  /*02e0*/  LOP3.LUT R0, R16, 0x60, RZ, 0xc0, !PT ;  /* 0x0000006010007812 */ /* 0x001fc800078ec0ff */
[----:B------:R-:W-:-:S13]  /*02f0*/  ISETP.NE.AND P0, PT, R0, 0x60, PT ;  /* 0x000000600000780c */ /* 0x000fda0003f05270 */
[----:B------:R-:W-:Y:S05]  /*0300*/  @!P0 BRA `(.L_x_84) ;  /* 0x0000000000a08947 */ /* 0x000fea0003800000 */
[----:B------:R-:W0:Y:S01]  /*0310*/  LDC.64 R2, c[0x0][0x390] ;  /* 0x0000e400ff027b82 */ /* 0x000e220000000a00 */
[----:B------:R-:W-:Y:S01]  /*0320*/  LEA.HI R0, R16, 0x1, RZ, 0x1b ;  /* 0x0000000110007811 */ /* 0x000fe200078fd8ff */
[----:B------:R-:W-:Y:S02]  /*0330*/  HFMA2 R6, -RZ, RZ, 28, 0 ;  /* 0x4f000000ff067431 */ /* 0x000fe400000001ff */
[----:B------:R-:W-:Y:S01]  /*0340*/  IMAD.MOV.U32 R17, RZ, RZ, RZ ;  /* 0x000000ffff117224 */ /* 0x000fe200078e00ff */
[----:B------:R-:W-:Y:S02]  /*0350*/  MOV R18, R11 ;  /* 0x0000000b00127202 */ /* 0x000fe40000000f00 */
[----:B------:R-:W-:-:S05]  /*0360*/  LOP3.LUT R0, R0, 0x3, RZ, 0xc0, !PT ;  /* 0x0000000300007812 */ /* 0x000fca00078ec0ff */
[----:B------:R-:W-:-:S07]  /*0370*/  IMAD.MOV R19, RZ, RZ, -R0 ;  /* 0x000000ffff137224 */ /* 0x000fce00078e0a00 */
.L_x_88:
[----:B0-----:R-:W-:-:S05]  /*0380*/  IMAD.WIDE.U32 R4, R18, 0xc, R2 ;  /* 0x0000000c12047825 */ /* 0x001fca00078e0002 */
[----:B------:R-:W2:Y:S04]  /*0390*/  LDG.E R21, desc[UR8][R4.64+0x4] ;  /* 0x0000040804157981 */ /* 0x000ea8000c1e1900 */
[----:B------:R-:W3:Y:S01]  /*03a0*/  LDG.E R0, desc[UR8][R4.64] ;  /* 0x0000000804007981 */ /* 0x000ee2000c1e1900 */
[----:B------:R-:W-:Y:S01]  /*03b0*/  IADD3 R19, PT, PT, R19, 0x1, RZ ;  /* 0x0000000113137810 */ /* 0x000fe20007ffe0ff */
[----:B------:R-:W-:Y:S03]  /*03c0*/  BSSY.RECONVERGENT B2, `(.L_x_85) ;  /* 0x0000013000027945 */ /* 0x000fe60003800200 */
[----:B------:R-:W-:Y:S01]  /*03d0*/  ISETP.NE.AND P1, PT, R19, RZ, PT ;  /* 0x000000ff1300720c */ /* 0x000fe20003f25270 */
[----:B--2--5:R-:W-:Y:S01]  /*03e0*/  FADD R21, R12, -R21 ;  /* 0x800000150c157221 */ /* 0x024fe20000000000 */
[----:B---3--:R-:W-:-:S03]  /*03f0*/  FADD R0, R13, -R0 ;  /* 0x800000000d007221 */ /* 0x008fc60000000000 */
        /* <DEDUP_REMOVED lines=8> */
[----:B------:R-:W-:Y:S05]  /*0480*/  CALL.REL.NOINC `($__internal_2_$__cuda_sm20_sqrt_rn_f32_slowpath) ;  /* 0x0000000c00787944 */ /* 0x000fea0003c00000 */
[----:B------:R-:W-:Y:S01]  /*0490*/  IMAD.MOV.U32 R5, RZ, RZ, R21 ;  /* 0x000000ffff057224 */ /* 0x000fe200078e0015 */
[----:B------:R-:W-:Y:S06]  /*04a0*/  BRA `(.L_x_87) ;  /* 0x0000000000107947 */ /* 0x000fec0003800000 */
.L_x_86:
[----:B------:R-:W-:Y:S01]  /*04b0*/  FMUL.FTZ R5, R20, R21 ;  /* 0x0000001514057220 */ /* 0x000fe20000410000 */
[----:B------:R-:W-:-:S03]  /*04c0*/  FMUL.FTZ R4, R21, 0.5 ;  /* 0x3f00000015047820 */ /* 0x000fc60000410000 */
[----:B------:R-:W-:-:S04]  /*04d0*/  FFMA R0, -R5, R5, R20 ;  /* 0x0000000505007223 */ /* 0x000fc80000000114 */
[----:B------:R-:W-:-:S07]  /*04e0*/  FFMA R5, R0, R4, R5 ;  /* 0x0000000400057223 */ /* 0x000fce0000000005 */
.L_x_87:
[----:B------:R-:W-:Y:S05]  /*04f0*/  BSYNC.RECONVERGENT B2 ;  /* 0x0000000000027941 */ /* 0x000fea0003800200 */
.L_x_85:
[----:B------:R-:W-:-:S04]  /*0500*/  FSETP.GEU.AND P0, PT, R5, R6, PT ;  /* 0x000000060500720b */ /* 0x000fc80003f0e000 */
[C---:B------:R-:W-:Y:S02]  /*0510*/  ISETP.NE.AND P0, PT, R17.reuse, RZ, P0 ;  /* 0x000000ff1100720c */ /* 0x040fe40000705270 */
[----:B------:R-:W-:Y:S02]  /*0520*/  IADD3 R17, PT, PT, R17, 0x20, RZ ;  /* 0x0000002011117810 */ /* 0x000fe40007ffe0ff */
[----:B------:R-:W-:-:S13]  /*0530*/  FSETP.GT.OR P0, PT, R5, UR7, P0 ;  /* 0x0000000705007c0b */ /* 0x000fda0008704400 */
[----:B------:R-:W-:Y:S01]  /*0540*/  @!P0 STS [R8], R5 ;  /* 0x0000000508008388 */ /* 0x000fe20000000800 */
[----:B------:R-:W-:-:S03]  /*0550*/  @!P0 IMAD.MOV.U32 R6, RZ, RZ, R5 ;  /* 0x000000ffff068224 */ /* 0x000fc600078e0005 */
[----:B------:R0:W-:Y:S02]  /*0560*/  @!P0 STS [R7], R18 ;  /* 0x0000001207008388 */ /* 0x0001e40000000800 */
[----:B0-----:R-:W-:Y:S01]  /*0570*/  IADD3 R18, PT, PT, R18, 0x20, RZ ;  /* 0x0000002012127810 */ /* 0x001fe20007ffe0ff */
[----:B------:R-:W-:Y:S06]  /*0580*/  @P1 BRA `(.L_x_88) ;  /* 0xfffffffc007c1947 */ /* 0x000fec000383ffff */
.L_x_84:
[----:B------:R-:W-:Y:S05]  /*0590*/  BSYNC.RECONVERGENT B1 ;  /* 0x0000000000017941 */ /* 0x000fea0003800200 */
.L_x_83:
[----:B------:R-:W-:-:S13]  /*05a0*/  ISETP.GE.U32.AND P0, PT, R16, 0x60, PT ;  /* 0x000000601000780c */ /* 0x000fda0003f06070 */
[----:B------:R-:W-:Y:S05]  /*05b0*/  @!P0 BRA `(.L_x_82) ;  /* 0x0000000400ec8947 */ /* 0x000fea0003800000 */
[----:B------:R-:W0:Y:S01]  /*05c0*/  LDC.64 R2, c[0x0][0x390] ;  /* 0x0000e400ff027b82 */ /* 0x000e220000000a00 */
[----:B------:R-:W-:Y:S01]  /*05d0*/  VIADD R16, R18, 0x40 ;  /* 0x0000004012107836 */ /* 0x000fe20000000000 */
[C---:B------:R-:W-:Y:S02]  /*05e0*/  IADD3 R17, PT, PT, -R11.reuse, R18, RZ ;  /* 0x000000120b117210 */ /* 0x040fe40007ffe1ff */
[----:B------:R-:W-:-:S07]  /*05f0*/  IADD3 R18, PT, PT, R11, -0x60, -R18 ;  /* 0xffffffa00b127810 */ /* 0x000fce0007ffe812 */
.L_x_101:
[----:B-1----:R-:W-:-:S05]  /*0600*/  IADD3 R20, PT, PT, R16, -0x40, RZ ;  /* 0xffffffc010147810 */ /* 0x002fca0007ffe0ff */
[----:B0-----:R-:W-:-:S05]  /*0610*/  IMAD.WIDE.U32 R4, R20, 0xc, R2 ;  /* 0x0000000c14047825 */ /* 0x001fca00078e0002 */
[----:B------:R-:W2:Y:S04]  /*0620*/  LDG.E R19, desc[UR8][R4.64+0x4] ;  /* 0x0000040804137981 */ /* 0x000ea8000c1e1900 */
[----:B------:R-:W3:Y:S01]  /*0630*/  LDG.E R0, desc[UR8][R4.64] ;  /* 0x0000000804007981 */ /* 0x000ee2000c1e1900 */
[----:B------:R-:W-:Y:S01]  /*0640*/  BSSY.RECONVERGENT B1, `(.L_x_89) ;  /* 0x0000011000017945 */ /* 0x000fe20003800200 */
        /* <DEDUP_REMOVED lines=11> */
[----:B------:R-:W-:Y:S05]  /*0700*/  BRA `(.L_x_91) ;  /* 0x0000000000107947 */ /* 0x000fea0003800000 */
.L_x_90:
[----:B------:R-:W-:Y:S01]  /*0710*/  FMUL.FTZ R21, R22, R19 ;  /* 0x0000001316157220 */ /* 0x000fe20000410000 */
[----:B------:R-:W-:-:S03]  /*0720*/  FMUL.FTZ R4, R19, 0.5 ;  /* 0x3f00000013047820 */ /* 0x000fc60000410000 */
[----:B------:R-:W-:-:S04]  /*0730*/  FFMA R0, -R21, R21, R22 ;  /* 0x0000001515007223 */ /* 0x000fc80000000116 */
[----:B------:R-:W-:-:S07]  /*0740*/  FFMA R21, R0, R4, R21 ;  /* 0x0000000400157223 */ /* 0x000fce0000000015 */
.L_x_91:
[----:B------:R-:W-:Y:S05]  /*0750*/  BSYNC.RECONVERGENT B1 ;  /* 0x0000000000017941 */ /* 0x000fea0003800200 */
.L_x_89:
[----:B------:R-:W-:-:S05]  /*0760*/  IADD3 R19, PT, PT, R16, -0x20, RZ ;  /* 0xffffffe010137810 */ /* 0x000fca0007ffe0ff */
[----:B------:R-:W-:-:S05]  /*0770*/  IMAD.WIDE.U32 R4, R19, 0xc, R2 ;  /* 0x0000000c13047825 */ /* 0x000fca00078e0002 */
[----:B------:R-:W2:Y:S04]  /*0780*/  LDG.E R23, desc[UR8][R4.64+0x4] ;  /* 0x0000040804177981 */ /* 0x000ea8000c1e1900 */
[----:B------:R-:W3:Y:S01]  /*0790*/  LDG.E R0, desc[UR8][R4.64] ;  /* 0x0000000804007981 */ /* 0x000ee2000c1e1900 */
[----:B------:R-:W-:Y:S01]  /*07a0*/  FSETP.GEU.AND P0, PT, R21, R6, PT ;  /* 0x000000061500720b */ /* 0x000fe20003f0e000 */
[----:B------:R-:W-:Y:S03]  /*07b0*/  BSSY.RECONVERGENT B1, `(.L_x_92) ;  /* 0x0000016000017945 */ /* 0x000fe60003800200 */
[----:B------:R-:W-:-:S04]  /*07c0*/  ISETP.NE.AND P0, PT, R18, -0x60, P0 ;  /* 0xffffffa01200780c */ /* 0x000fc80000705270 */
[----:B------:R-:W-:-:S13]  /*07d0*/  FSETP.GT.OR P0, PT, R21, UR10, P0 ;  /* 0x0000000a15007c0b */ /* 0x000fda0008704400 */
[----:B------:R0:W-:Y:S01]  /*07e0*/  @!P0 STS [R8], R21 ;  /* 0x0000001508008388 */ /* 0x0001e20000000800 */
[----:B------:R-:W-:-:S03]  /*07f0*/  @!P0 MOV R6, R21 ;  /* 0x0000001500068202 */ /* 0x000fc60000000f00 */
[----:B------:R0:W-:Y:S01]  /*0800*/  @!P0 STS [R7], R20 ;  /* 0x0000001407008388 */ /* 0x0001e20000000800 */
        /* <DEDUP_REMOVED lines=12> */
.L_x_93:
[----:B------:R-:W-:Y:S01]  /*08d0*/  FMUL.FTZ R21, R22, R5 ;  /* 0x0000000516157220 */ /* 0x000fe20000410000 */
[----:B------:R-:W-:-:S03]  /*08e0*/  FMUL.FTZ R4, R5, 0.5 ;  /* 0x3f00000005047820 */ /* 0x000fc60000410000 */
[----:B------:R-:W-:-:S04]  /*08f0*/  FFMA R0, -R21, R21, R22 ;  /* 0x0000001515007223 */ /* 0x000fc80000000116 */
[----:B------:R-:W-:-:S07]  /*0900*/  FFMA R21, R0, R4, R21 ;  /* 0x0000000400157223 */ /* 0x000fce0000000015 */
.L_x_94:
[----:B------:R-:W-:Y:S05]  /*0910*/  BSYNC.RECONVERGENT B1 ;  /* 0x0000000000017941 */ /* 0x000fea0003800200 */
.L_x_92:
[----:B------:R-:W-:-:S05]  /*0920*/  IMAD.WIDE.U32 R4, R16, 0xc, R2 ;  /* 0x0000000c10047825 */ /* 0x000fca00078e0002 */
[----:B------:R-:W2:Y:S04]  /*0930*/  LDG.E R23, desc[UR8][R4.64+0x4] ;  /* 0x0000040804177981 */ /* 0x000ea8000c1e1900 */
[----:B------:R-:W3:Y:S01]  /*0940*/  LDG.E R0, desc[UR8][R4.64] ;  /* 0x0000000804007981 */ /* 0x000ee2000c1e1900 */
[----:B------:R-:W-:Y:S01]  /*0950*/  FSETP.GEU.AND P0, PT, R21, R6, PT ;  /* 0x000000061500720b */ /* 0x000fe20003f0e000 */
[----:B------:R-:W-:Y:S01]  /*0960*/  BSSY.RECONVERGENT B1, `(.L_x_95) ;  /* 0x0000018000017945 */ /* 0x000fe20003800200 */
[----:B------:R-:W-:Y:S02]  /*0970*/  IADD3 R20, PT, PT, R16, 0x20, RZ ;  /* 0x0000002010147810 */ /* 0x000fe40007ffe0ff */
        /* <DEDUP_REMOVED lines=13> */
[----:B------:R-:W-:Y:S01]  /*0a50*/  IMAD.MOV.U32 R0, RZ, RZ, R22 ;  /* 0x000000ffff007224 */ /* 0x000fe200078e0016 */
[----:B------:R-:W-:-:S07]  /*0a60*/  MOV R4, 0xa80 ;  /* 0x00000a8000047802 */ /* 0x000fce0000000f00 */
[----:B------:R-:W-:Y:S05]  /*0a70*/  CALL.REL.NOINC `($__internal_2_$__cuda_sm20_sqrt_rn_f32_slowpath) ;  /* 0x0000000400fc7944 */ /* 0x000fea0003c00000 */
[----:B------:R-:W-:Y:S01]  /*0a80*/  MOV R19, R21 ;  /* 0x0000001500137202 */ /* 0x000fe20000000f00 */
[----:B------:R-:W-:Y:S06]  /*0a90*/  BRA `(.L_x_97) ;  /* 0x0000000000107947 */ /* 0x000fec0003800000 */
.L_x_96:
[----:B------:R-:W-:Y:S01]  /*0aa0*/  FMUL.FTZ R19, R22, R5 ;  /* 0x0000000516137220 */ /* 0x000fe20000410000 */
[----:B------:R-:W-:-:S03]  /*0ab0*/  FMUL.FTZ R4, R5, 0.5 ;  /* 0x3f00000005047820 */ /* 0x000fc60000410000 */
[----:B------:R-:W-:-:S04]  /*0ac0*/  FFMA R0, -R19, R19, R22 ;  /* 0x0000001313007223 */ /* 0x000fc80000000116 */
[----:B------:R-:W-:-:S07]  /*0ad0*/  FFMA R19, R0, R4, R19 ;  /* 0x0000000400137223 */ /* 0x000fce0000000013 */
.L_x_97:
[----:B------:R-:W-:Y:S05]  /*0ae0*/  BSYNC.RECONVERGENT B1 ;  /* 0x0000000000017941 */ /* 0x000fea0003800200 */
.L_x_95:
        /* <DEDUP_REMOVED lines=8> */
[----:B------:R-:W-:-:S03]  /*0b70*/  @!P0 IMAD.MOV.U32 R6, RZ, RZ, R19 ;  /* 0x000000ffff068224 */ /* 0x000fc600078e0013 */
        /* <DEDUP_REMOVED lines=9> */
[----:B------:R-:W-:Y:S02]  /*0c10*/  MOV R0, R22 ;  /* 0x0000001600007202 */ /* 0x000fe40000000f00 */
[----:B------:R-:W-:-:S07]  /*0c20*/  MOV R4, 0xc40 ;  /* 0x00000c4000047802 */ /* 0x000fce0000000f00 */
[----:B------:R-:W-:Y:S05]  /*0c30*/  CALL.REL.NOINC `($__internal_2_$__cuda_sm20_sqrt_rn_f32_slowpath) ;  /* 0x00000004008c7944 */ /* 0x000fea0003c00000 */
[----:B------:R-:W-:Y:S01]  /*0c40*/  MOV R5, R21 ;  /* 0x0000001500057202 */ /* 0x000fe20000000f00 */
[----:B------:R-:W-:Y:S06]  /*0c50*/  BRA `(.L_x_100) ;  /* 0x0000000000107947 */ /* 0x000fec0003800000 */
.L_x_99:
[----:B------:R-:W-:Y:S01]  /*0c60*/  FMUL.FTZ R5, R22, R21 ;  /* 0x0000001516057220 */ /* 0x000fe20000410000 */
[----:B------:R-:W-:-:S03]  /*0c70*/  FMUL.FTZ R4, R21, 0.5 ;  /* 0x3f00000015047820 */ /* 0x000fc60000410000 */
[----:B------:R-:W-:-:S04]  /*0c80*/  FFMA R0, -R5, R5, R22 ;  /* 0x0000000505007223 */ /* 0x000fc80000000116 */
[----:B------:R-:W-:-:S07]  /*0c90*/  FFMA R5, R0, R4, R5 ;  /* 0x0000000400057223 */ /* 0x000fce0000000005 */
.L_x_100:
[----:B------:R-:W-:Y:S05]  /*0ca0*/  BSYNC.RECONVERGENT B1 ;  /* 0x0000000000017941 */ /* 0x000fea0003800200 */
.L_x_98:
[----:B------:R-:W-:Y:S01]  /*0cb0*/  FSETP.GEU.AND P0, PT, R5, R6, PT ;  /* 0x000000060500720b */ /* 0x000fe20003f0e000 */
[C---:B------:R-:W-:Y:S01]  /*0cc0*/  VIADD R0, R16.reuse, 0x40 ;  /* 0x0000004010007836 */ /* 0x040fe20000000000 */
[----:B------:R-:W-:Y:S01]  /*0cd0*/  IADD3 R16, PT, PT, R16, 0x80, RZ ;  /* 0x0000008010107810 */ /* 0x000fe20007ffe0ff */
[----:B------:R-:W-:Y:S01]  /*0ce0*/  VIADD R18, R18, 0xffffff80 ;  /* 0xffffff8012127836 */ /* 0x000fe20000000000 */
[----:B------:R-:W-:Y:S02]  /*0cf0*/  ISETP.NE.AND P0, PT, R17, -0x60, P0 ;  /* 0xffffffa01100780c */ /* 0x000fe40000705270 */
[----:B------:R-:W-:Y:S02]  /*0d00*/  ISETP.GE.U32.AND P1, PT, R0, UR11, PT ;  /* 0x0000000b00007c0c */ /* 0x000fe4000bf26070 */
[----:B------:R-:W-:Y:S02]  /*0d10*/  FSETP.GT.OR P0, PT, R5, UR10, P0 ;  /* 0x0000000a05007c0b */ /* 0x000fe40008704400 */
[----:B------:R-:W-:-:S11]  /*0d20*/  IADD3 R17, PT, PT, R17, 0x80, RZ ;  /* 0x0000008011117810 */ /* 0x000fd60007ffe0ff */
[----:B------:R1:W-:Y:S01]  /*0d30*/  @!P0 STS [R8], R5 ;  /* 0x0000000508008388 */ /* 0x0003e20000000800 */
[----:B------:R-:W-:-:S03]  /*0d40*/  @!P0 MOV R6, R5 ;  /* 0x0000000500068202 */ /* 0x000fc60000000f00 */
[----:B------:R1:W-:Y:S01]  /*0d50*/  @!P0 STS [R7], R20 ;  /* 0x0000001407008388 */ /* 0x0003e20000000800 */
[----:B------:R-:W-:Y:S05]  /*0d60*/  @!P1 BRA `(.L_x_101) ;  /* 0xfffffff800249947 */ /* 0x000fea000383ffff */
.L_x_82:
[----:B------:R-:W-:Y:S05]  /*0d70*/  BSYNC.RECONVERGENT B0 ;  /* 0x0000000000007941 */ /* 0x000fea0003800200 */
.L_x_81:
[C---:B------:R-:W-:Y:S01]  /*0d80*/  ISETP.GT.U32.AND P4, PT, R11.reuse, 0xf, PT ;  /* 0x0000000f0b00780c */ /* 0x040fe20003f84070 */
[----:B------:R-:W-:Y:S01]  /*0d90*/  BSSY.RECONVERGENT B0, `(.L_x_102) ;  /* 0x000000c000007945 */ /* 0x000fe20003800200 */
[C---:B------:R-:W-:Y:S02]  /*0da0*/  ISETP.GT.U32.AND P0, PT, R11.reuse, 0x7, PT ;  /* 0x000000070b00780c */ /* 0x040fe40003f04070 */
[C---:B------:R-:W-:Y:S02]  /*0db0*/  ISETP.GT.U32.AND P1, PT, R11.reuse, 0x3, PT ;  /* 0x000000030b00780c */ /* 0x040fe40003f24070 */
[C---:B------:R-:W-:Y:S02]  /*0dc0*/  ISETP.GT.U32.AND P2, PT, R11.reuse, 0x1, PT ;  /* 0x000000010b00780c */ /* 0x040fe40003f44070 */
[----:B------:R-:W-:-:S05]  /*0dd0*/  ISETP.NE.AND P3, PT, R11, RZ, PT ;  /* 0x000000ff0b00720c */ /* 0x000fca0003f65270 */
[----:B------:R-:W-:Y:S08]  /*0de0*/  @P4 BRA `(.L_x_103) ;  /* 0x0000000000184947 */ /* 0x000ff00003800000 */
[----:B0-----:R-:W0:Y:S02]  /*0df0*/  LDS R3, [R8+0x40] ;  /* 0x0000400008037984 */ /* 0x001e240000000800 */
[----:B0-----:R-:W-:-:S13]  /*0e00*/  FSETP.GE.AND P4, PT, R6, R3, PT ;  /* 0x000000030600720b */ /* 0x001fda0003f86000 */
[----:B------:R-:W-:Y:S01]  /*0e10*/  @P4 STS [R8], R3 ;  /* 0x0000000308004388 */ /* 0x000fe20000000800 */
[----:B------:R-:W-:-:S03]  /*0e20*/  @P4 MOV R6, R3 ;  /* 0x0000000300064202 */ /* 0x000fc60000000f00 */
[----:B------:R-:W0:Y:S04]  /*0e30*/  @P4 LDS R0, [R7+0x40] ;  /* 0x0000400007004984 */ /* 0x000e280000000800 */
[----:B0-----:R2:W-:Y:S02]  /*0e40*/  @P4 STS [R7], R0 ;  /* 0x0000000007004388 */ /* 0x0015e40000000800 */
.L_x_103:
[----:B------:R-:W-:Y:S05]  /*0e50*/  BSYNC.RECONVERGENT B0 ;  /* 0x0000000000007941 */ /* 0x000fea0003800200 */
.L_x_102:
[----:B------:R-:W-:Y:S04]  /*0e60*/  BSSY.RECONVERGENT B0, `(.L_x_104) ;  /* 0x0000008000007945 */ /* 0x000fe80003800200 */
[----:B------:R-:W-:Y:S05]  /*0e70*/  @P0 BRA `(.L_x_105) ;  /* 0x0000000000180947 */ /* 0x000fea0003800000 */
[----:B0-----:R-:W0:Y:S02]  /*0e80*/  LDS R3, [R8+0x20] ;  /* 0x0000200008037984 */ /* 0x001e240000000800 */
[----:B0-----:R-:W-:-:S13]  /*0e90*/  FSETP.GE.AND P0, PT, R6, R3, PT ;  /* 0x000000030600720b */ /* 0x001fda0003f06000 */
[----:B------:R-:W-:Y:S01]  /*0ea0*/  @P0 STS [R8], R3 ;  /* 0x0000000308000388 */ /* 0x000fe20000000800 */
[----:B------:R-:W-:-:S03]  /*0eb0*/  @P0 IMAD.MOV.U32 R6, RZ, RZ, R3 ;  /* 0x000000ffff060224 */ /* 0x000fc600078e0003 */
[----:B--2---:R-:W0:Y:S04]  /*0ec0*/  @P0 LDS R0, [R7+0x20] ;  /* 0x0000200007000984 */ /* 0x004e280000000800 */
[----:B0-----:R3:W-:Y:S02]  /*0ed0*/  @P0 STS [R7], R0 ;  /* 0x0000000007000388 */ /* 0x0017e40000000800 */
.L_x_105:
[----:B------:R-:W-:Y:S05]  /*0ee0*/  BSYNC.RECONVERGENT B0 ;  /* 0x0000000000007941 */ /* 0x000fea0003800200 */
.L_x_104:
[----:B------:R-:W-:Y:S04]  /*0ef0*/  BSSY.RECONVERGENT B0, `(.L_x_106) ;  /* 0x0000008000007945 */ /* 0x000fe80003800200 */
[----:B------:R-:W-:Y:S05]  /*0f00*/  @P1 BRA `(.L_x_107) ;  /* 0x0000000000181947 */ /* 0x000fea0003800000 */
[----:B0-----:R-:W0:Y:S02]  /*0f10*/  LDS R3, [R8+0x10] ;  /* 0x0000100008037984 */ /* 0x001e240000000800 */
[----:B0-----:R-:W-:-:S13]  /*0f20*/  FSETP.GE.AND P0, PT, R6, R3, PT ;  /* 0x000000030600720b */ /* 0x001fda0003f06000 */
[----:B------:R-:W-:Y:S01]  /*0f30*/  @P0 STS [R8], R3 ;  /* 0x0000000308000388 */ /* 0x000fe20000000800 */
[----:B------:R-:W-:-:S03]  /*0f40*/  @P0 MOV R6, R3 ;  /* 0x0000000300060202 */ /* 0x000fc60000000f00 */
[----:B--23--:R-:W0:Y:S04]  /*0f50*/  @P0 LDS R0, [R7+0x10] ;  /* 0x0000100007000984 */ /* 0x00ce280000000800 */
[----:B0-----:R4:W-:Y:S02]  /*0f60*/  @P0 STS [R7], R0 ;  /* 0x0000000007000388 */ /* 0x0019e40000000800 */
.L_x_107:
[----:B------:R-:W-:Y:S05]  /*0f70*/  BSYNC.RECONVERGENT B0 ;  /* 0x0000000000007941 */ /* 0x000fea0003800200 */
.L_x_106:
[----:B------:R-:W-:Y:S04]  /*0f80*/  BSSY.RECONVERGENT B0, `(.L_x_108) ;  /* 0x0000008000007945 */ /* 0x000fe80003800200 */
[----:B------:R-:W-:Y:S05]  /*0f90*/  @P2 BRA `(.L_x_109) ;  /* 0x0000000000182947 */ /* 0x000fea0003800000 */
[----:B0-----:R-:W0:Y:S02]  /*0fa0*/  LDS R3, [R8+0x8] ;  /* 0x0000080008037984 */ /* 0x001e240000000800 */
[----:B0-----:R-:W-:-:S13]  /*0fb0*/  FSETP.GE.AND P0, PT, R6, R3, PT ;  /* 0x000000030600720b */ /* 0x001fda0003f06000 */
[----:B------:R-:W-:Y:S01]  /*0fc0*/  @P0 STS [R8], R3 ;  /* 0x0000000308000388 */ /* 0x000fe20000000800 */
[----:B------:R-:W-:-:S03]  /*0fd0*/  @P0 MOV R6, R3 ;  /* 0x0000000300060202 */ /* 0x000fc60000000f00 */
[----:B--234-:R-:W0:Y:S04]  /*0fe0*/  @P0 LDS R0, [R7+0x8] ;  /* 0x0000080007000984 */ /* 0x01ce280000000800 */
[----:B0-----:R0:W-:Y:S02]  /*0ff0*/  @P0 STS [R7], R0 ;  /* 0x0000000007000388 */ /* 0x0011e40000000800 */
.L_x_109:
[----:B------:R-:W-:Y:S05]  /*1000*/  BSYNC.RECONVERGENT B0 ;  /* 0x0000000000007941 */ /* 0x000fea0003800200 */
.L_x_108:
[----:B------:R-:W-:Y:S05]  /*1010*/  @P3 EXIT ;  /* 0x000000000000394d */ /* 0x000fea0003800000 */
[----:B0-----:R-:W0:Y:S02]  /*1020*/  LDS R3, [R10+0x4] ;  /* 0x000004000a037984 */ /* 0x001e240000000800 */
[----:B0-----:R-:W-:-:S13]  /*1030*/  FSETP.GE.AND P0, PT, R6, R3, PT ;  /* 0x000000030600720b */ /* 0x001fda0003f06000 */
[----:B------:R-:W-:Y:S04]  /*1040*/  @P0 STS [R8], R3 ;  /* 0x0000000308000388 */ /* 0x000fe80000000800 */
[----:B--234-:R-:W0:Y:S04]  /*1050*/  @P0 LDS R0, [R9+0x4] ;  /* 0x0000040009000984 */ /* 0x01ce280000000800 */
[----:B0-----:R-:W-:Y:S04]  /*1060*/  @P0 STS [R7], R0 ;  /* 0x0000000007000388 */ /* 0x001fe80000000800 */
[----:B-1----:R-:W0:Y:S02]  /*1070*/  LDS R5, [R9] ;  /* 0x0000000009057984 */ /* 0x002e240000000800 */
[----:B0-----:R-:W-:-:S13]  /*1080*/  ISETP.GE.AND P0, PT, R5, RZ, PT ;  /* 0x000000ff0500720c */ /* 0x001fda0003f06270 */
[----:B------:R-:W-:Y:S05]  /*1090*/  @!P0 EXIT ;  /* 0x000000000000894d */ /* 0x000fea0003800000 */
[----:B------:R-:W0:Y:S02]  /*10a0*/  LDC.64 R2, c[0x0][0x390] ;  /* 0x0000e400ff027b82 */ /* 0x000e240000000a00 */
[----:B0-----:R-:W-:-:S05]  /*10b0*/  IMAD.WIDE.U32 R2, R5, 0xc, R2 ;  /* 0x0000000c05027825 */ /* 0x001fca00078e0002 */
[----:B------:R-:W2:Y:S04]  /*10c0*/  LDG.E R5, desc[UR8][R2.64+0x4] ;  /* 0x0000040802057981 */ /* 0x000ea8000c1e1900 */
        /* <DEDUP_REMOVED lines=9> */
[----:B------:R-:W-:Y:S01]  /*1160*/  VIADD R4, R0, 0xf3000000 ;  /* 0xf300000000047836 */ /* 0x000fe20000000000 */
[----:B------:R0:W1:Y:S04]  /*1170*/  MUFU.RSQ R5, R0 ;  /* 0x0000000000057308 */ /* 0x0000680000001400 */
[----:B------:R-:W-:-:S13]  /*1180*/  ISETP.GT.U32.AND P0, PT, R4, 0x727fffff, PT ;  /* 0x727fffff0400780c */ /* 0x000fda0003f04070 */
[----:B01----:R-:W-:Y:S05]  /*1190*/  @!P0 BRA `(.L_x_111) ;  /* 0x0000000000108947 */ /* 0x003fea0003800000 */
[----:B------:R-:W-:-:S07]  /*11a0*/  MOV R4, 0x11c0 ;  /* 0x000011c000047802 */ /* 0x000fce0000000f00 */
[----:B------:R-:W-:Y:S05]  /*11b0*/  CALL.REL.NOINC `($__internal_2_$__cuda_sm20_sqrt_rn_f32_slowpath) ;  /* 0x00000000002c7944 */ /* 0x000fea0003c00000 */
[----:B------:R-:W-:Y:S01]  /*11c0*/  MOV R5, R21 ;  /* 0x0000001500057202 */ /* 0x000fe20000000f00 */
[----:B------:R-:W-:Y:S06]  /*11d0*/  BRA `(.L_x_112) ;  /* 0x0000000000107947 */ /* 0x000fec0003800000 */
.L_x_111:
[----:B------:R-:W-:Y:S01]  /*11e0*/  FMUL.FTZ R3, R0, R5 ;  /* 0x0000000500037220 */ /* 0x000fe20000410000 */
[----:B------:R-:W-:-:S03]  /*11f0*/  FMUL.FTZ R5, R5, 0.5 ;  /* 0x3f00000005057820 */ /* 0x000fc60000410000 */
[----:B------:R-:W-:-:S04]  /*1200*/  FFMA R0, -R3, R3, R0 ;  /* 0x0000000303007223 */ /* 0x000fc80000000100 */
[----:B------:R-:W-:-:S07]  /*1210*/  FFMA R5, R0, R5, R3 ;  /* 0x0000000500057223 */ /* 0x000fce0000000003 */
.L_x_112:
[----:B------:R-:W-:Y:S05]  /*1220*/  BSYNC.RECONVERGENT B0 ;  /* 0x0000000000007941 */ /* 0x000fea0003800200 */
.L_x_110:
[----:B------:R-:W0:Y:S02]  /*1230*/  LDC.64 R2, c[0x0][0x3a0] ;  /* 0x0000e800ff027b82 */ /* 0x000e240000000a00 */
[----:B0-----:R-:W-:-:S05]  /*1240*/  IMAD.WIDE.U32 R2, R15, 0x4, R2 ;  /* 0x000000040f027825 */ /* 0x001fca00078e0002 */
[----:B------:R-:W-:Y:S01]  /*1250*/  STG.E desc[UR8][R2.64+0x4], R5 ;  /* 0x0000040502007986 */ /* 0x000fe2000c101908 */
[----:B------:R-:W-:Y:S05]  /*1260*/  EXIT ;  /* 0x000000000000794d */ /* 0x000fea0003800000 */
        .weak           $__internal_2_$__cuda_sm20_sqrt_rn_f32_slowpath
        .type           $__internal_2_$__cuda_sm20_sqrt_rn_f32_slowpath,@function
        .size           $__internal_2_$__cuda_sm20_sqrt_rn_f32_slowpath,(.L_x_417 - $__internal_2_$__cuda_sm20_sqrt_rn_f32_slowpath)
$__internal_2_$__cuda_sm20_sqrt_rn_f32_slowpath:
        /* <DEDUP_REMOVED lines=19> */
.L_x_113:
[----:B------:R-:W-:-:S04]  /*13a0*/  HFMA2 R5, -RZ, RZ, 0, 0 ;  /* 0x00000000ff057431 */ /* 0x000fc800000001ff */
[----:B------:R-:W-:Y:S05]  /*13b0*/  RET.REL.NODEC R4 `(projective_one_sided_chamfer) ;  /* 0xffffffec04107950 */ /* 0x000fea0003c3ffff */
.L_x_114:
        /* <DEDUP_REMOVED lines=12> */
.L_x_417:


//--------------------- .text.one_sided_chamfer   --------------------------
	.section	.text.one_sided_chamfer,"ax",@progbits
	.align	128
        .global         one_sided_chamfer
        .type           one_sided_chamfer,@function
        .size           one_sided_chamfer,(.L_x_419 - one_sided_chamfer)
        .other          one_sided_chamfer,@"STO_CUDA_ENTRY STV_DEFAULT"
one_sided_chamfer:
.text.one_sided_chamfer:
[----:B------:R-:W-:Y:S01]  /*0000*/  LDC R1, c[0x0][0x37c] ;  /* 0x0000df00ff017b82 */ /* 0x000fe20000000800 */
[----:B------:R-:W0:Y:S07]  /*0010*/  S2R R3, SR_TID.X ;  /* 0x0000000000037919 */ /* 0x000e2e0000002100 */
[----:B------:R-:W0:Y:S01]  /*0020*/  S2UR UR4, SR_CTAID.X ;  /* 0x00000000000479c3 */ /* 0x000e220000002500 */
[----:B------:R-:W1:Y:S07]  /*0030*/  LDCU UR5, c[0x0][0x388] ;  /* 0x00007100ff0577ac */ /* 0x000e6e0008000800 */
[----:B------:R-:W0:Y:S02]  /*0040*/  LDC R4, c[0x0][0x360] ;  /* 0x0000d800ff047b82 */ /* 0x000e240000000800 */
[----:B0-----:R-:W-:-:S05]  /*0050*/  IMAD R4, R4, UR4, R3 ;  /* 0x0000000404047c24 */ /* 0x001fca000f8e0203 */
[----:B------:R-:W-:-:S04]  /*0060*/  SHF.R.U32.HI R4, RZ, 0x5, R4 ;  /* 0x00000005ff047819 */ /* 0x000fc80000011604 */
[----:B-1----:R-:W-:-:S13]  /*0070*/  ISETP.GE.AND P0, PT, R4, UR5, PT ;  /* 0x0000000504007c0c */ /* 0x002fda000bf06270 */
[----:B------:R-:W-:Y:S05]  /*0080*/  @P0 EXIT ;  /* 0x000000000000094d */ /* 0x000fea0003800000 */
[----:B------:R-:W0:Y:S01]  /*0090*/  LDCU.64 UR6, c[0x0][0x390] ;  /* 0x00007200ff0677ac */ /* 0x000e220008000a00 */
[----:B------:R-:W1:Y:S01]  /*00a0*/  LDCU.64 UR4, c[0x0][0x358] ;  /* 0x00006b00ff0477ac */ /* 0x000e620008000a00 */
[----:B0-----:R-:W-:-:S04]  /*00b0*/  IADD3 R6, P0, PT, R4, UR6, RZ ;  /* 0x0000000604067c10 */ /* 0x001fc8000ff1e0ff */
[----:B------:R-:W-:-:S05]  /*00c0*/  IADD3.X R7, PT, PT, RZ, UR7, RZ, P0, !PT ;  /* 0x00000007ff077c10 */ /* 0x000fca00087fe4ff */
[----:B-1----:R-:W2:Y:S01]  /*00d0*/  LDG.E.U8 R6, desc[UR4][R6.64] ;  /* 0x0000000406067981 */ /* 0x002ea2000c1e1100 */
[----:B------:R-:W-:Y:S02]  /*00e0*/  LOP3.LUT R3, R3, 0x1f, RZ, 0xc0, !PT ;  /* 0x0000001f03037812 */ /* 0x000fe400078ec0ff */
[----:B--2---:R-:W-:-:S13]  /*00f0*/  ISETP.NE.AND P0, PT, R6, RZ, PT ;  /* 0x000000ff0600720c */ /* 0x004fda0003f05270 */
[----:B------:R-:W-:Y:S05]  /*0100*/  @!P0 BRA `(.L_x_115) ;  /* 0x0000002000888947 */ /* 0x000fea0003800000 */
[----:B------:R-:W0:Y:S01]  /*0110*/  LDC R0, c[0x0][0x3a0] ;  /* 0x0000e800ff007b82 */ /* 0x000e220000000800 */
[----:B------:R-:W-:Y:S01]  /*0120*/  BSSY.RECONVERGENT B0, `(.L_x_116) ;  /* 0x00001dd000007945 */ /* 0x000fe20003800200 */
[----:B------:R-:W-:Y:S01]  /*0130*/  IMAD.MOV.U32 R5, RZ, RZ, 0x4f000000 ;  /* 0x4f000000ff057424 */ /* 0x000fe200078e00ff */
[----:B0-----:R-:W-:-:S13]  /*0140*/  ISETP.GE.U32.AND P0, PT, R3, R0, PT ;  /* 0x000000000300720c */ /* 0x001fda0003f06070 */
[----:B------:R-:W-:Y:S05]  /*0150*/  @P0 BRA `(.L_x_117) ;  /* 0x0000001c00640947 */ /* 0x000fea0003800000 */
[----:B------:R-:W0:Y:S02]  /*0160*/  LDC.64 R6, c[0x0][0x380] ;  /* 0x0000e000ff067b82 */ /* 0x000e240000000a00 */
[----:B0-----:R-:W-:-:S05]  /*0170*/  IMAD.WIDE.U32 R6, R4, 0xc, R6 ;  /* 0x0000000c04067825 */ /* 0x001fca00078e0006 */
[----:B------:R0:W5:Y:S04]  /*0180*/  LDG.E R15, desc[UR4][R6.64] ;  /* 0x00000004060f7981 */ /* 0x000168000c1e1900 */
[----:B------:R0:W5:Y:S04]  /*0190*/  LDG.E R14, desc[UR4][R6.64+0x4] ;  /* 0x00000404060e7981 */ /* 0x000168000c1e1900 */
[----:B------:R0:W5:Y:S01]  /*01a0*/  LDG.E R13, desc[UR4][R6.64+0x8] ;  /* 0x00000804060d7981 */ /* 0x000162000c1e1900 */
[-C--:B------:R-:W-:Y:S01]  /*01b0*/  LOP3.LUT R12, RZ, R3.reuse, RZ, 0x33, !PT ;  /* 0x00000003ff0c7212 */ /* 0x080fe200078e33ff */
[----:B------:R-:W-:Y:S01]  /*01c0*/  BSSY.RECONVERGENT B1, `(.L_x_118) ;  /* 0x00000f4000017945 */ /* 0x000fe20003800200 */
[----:B------:R-:W-:Y:S01]  /*01d0*/  IMAD.MOV.U32 R5, RZ, RZ, 0x4f000000 ;  /* 0x4f000000ff057424 */ /* 0x000fe200078e00ff */
[----:B------:R-:W-:-:S02]  /*01e0*/  MOV R2, R3 ;  /* 0x0000000300027202 */ /* 0x000fc40000000f00 */
[----:B------:R-:W-:-:S04]  /*01f0*/  IADD3 R12, PT, PT, R12, R0, RZ ;  /* 0x000000000c0c7210 */ /* 0x000fc80007ffe0ff */
[C---:B------:R-:W-:Y:S02]  /*0200*/  ISETP.GE.U32.AND P0, PT, R12.reuse, 0xe0, PT ;  /* 0x000000e00c00780c */ /* 0x040fe40003f06070 */
[----:B------:R-:W-:-:S04]  /*0210*/  LEA.HI R17, R12, 0x1, RZ, 0x1b ;  /* 0x000000010c117811 */ /* 0x000fc800078fd8ff */
[----:B------:R-:W-:-:S07]  /*0220*/  LOP3.LUT R23, R17, 0x7, RZ, 0xc0, !PT ;  /* 0x0000000711177812 */ /* 0x000fce00078ec0ff */
[----:B0-----:R-:W-:Y:S05]  /*0230*/  @!P0 BRA `(.L_x_119) ;  /* 0x0000000c00b08947 */ /* 0x001fea0003800000 */
[----:B------:R-:W0:Y:S01]  /*0240*/  LDC.64 R6, c[0x0][0x398] ;  /* 0x0000e600ff067b82 */ /* 0x000e220000000a00 */
[----:B------:R-:W1:Y:S01]  /*0250*/  LDCU.64 UR6, c[0x0][0x3a8] ;  /* 0x00007500ff0677ac */ /* 0x000e620008000a00 */
[----:B------:R-:W-:Y:S01]  /*0260*/  LOP3.LUT R22, R17, 0xffffff8, RZ, 0xc0, !PT ;  /* 0x0ffffff811167812 */ /* 0x000fe200078ec0ff */
[----:B------:R-:W-:Y:S01]  /*0270*/  HFMA2 R5, -RZ, RZ, 28, 0 ;  /* 0x4f000000ff057431 */ /* 0x000fe200000001ff */
[----:B------:R-:W-:-:S03]  /*0280*/  MOV R2, R3 ;  /* 0x0000000300027202 */ /* 0x000fc60000000f00 */
[----:B------:R-:W-:Y:S01]  /*0290*/  IMAD.MOV R22, RZ, RZ, -R22 ;  /* 0x000000ffff167224 */ /* 0x000fe200078e0a16 */
[----:B-1----:R-:W-:-:S04]  /*02a0*/  IADD3 R10, P1, PT, R3, UR6, RZ ;  /* 0x00000006030a7c10 */ /* 0x002fc8000ff3e0ff */
[----:B------:R-:W-:Y:S01]  /*02b0*/  IADD3 R10, P2, PT, R10, 0x80, RZ ;  /* 0x000000800a0a7810 */ /* 0x000fe20007f5e0ff */
[----:B0-----:R-:W-:-:S03]  /*02c0*/  IMAD.WIDE.U32 R6, R3, 0xc, R6 ;  /* 0x0000000c03067825 */ /* 0x001fc600078e0006 */
[----:B------:R-:W-:Y:S02]  /*02d0*/  IADD3.X R11, PT, PT, RZ, UR7, RZ, P2, P1 ;  /* 0x00000007ff0b7c10 */ /* 0x000fe400097e24ff */
[----:B------:R-:W-:-:S05]  /*02e0*/  IADD3 R8, P0, PT, R6, 0x600, RZ ;  /* 0x0000060006087810 */ /* 0x000fca0007f1e0ff */
[----:B------:R-:W-:-:S08]  /*02f0*/  IMAD.X R9, RZ, RZ, R7, P0 ;  /* 0x000000ffff097224 */ /* 0x000fd000000e0607 */
.L_x_144:
        /* <DEDUP_REMOVED lines=16> */
[----:B------:R-:W-:Y:S05]  /*0400*/  CALL.REL.NOINC `($__internal_3_$__cuda_sm20_sqrt_rn_f32_slowpath) ;  /* 0x0000002000887944 */ /* 0x000fea0003c00000 */
[----:B------:R-:W-:Y:S05]  /*0410*/  BRA `(.L_x_122) ;  /* 0x0000000000107947 */ /* 0x000fea0003800000 */
.L_x_121:
[----:B------:R-:W-:Y:S01]  /*0420*/  FMUL.FTZ R19, R16, R7 ;  /* 0x0000000710137220 */ /* 0x000fe20000410000 */
[----:B------:R-:W-:-:S03]  /*0430*/  FMUL.FTZ R6, R7, 0.5 ;  /* 0x3f00000007067820 */ /* 0x000fc60000410000 */
[----:B------:R-:W-:-:S04]  /*0440*/  FFMA R0, -R19, R19, R16 ;  /* 0x0000001313007223 */ /* 0x000fc80000000110 */
[----:B------:R-:W-:-:S07]  /*0450*/  FFMA R19, R0, R6, R19 ;  /* 0x0000000600137223 */ /* 0x000fce0000000013 */
.L_x_122:
[----:B------:R-:W-:Y:S05]  /*0460*/  BSYNC.RECONVERGENT B2 ;  /* 0x0000000000027941 */ /* 0x000fea0003800200 */
.L_x_120:
[----:B------:R-:W2:Y:S04]  /*0470*/  LDG.E R7, desc[UR4][R8.64+-0x47c] ;  /* 0xfffb840408077981 */ /* 0x000ea8000c1e1900 */
[----:B------:R-:W3:Y:S04]  /*0480*/  LDG.E R6, desc[UR4][R8.64+-0x480] ;  /* 0xfffb800408067981 */ /* 0x000ee8000c1e1900 */
[----:B------:R-:W4:Y:S04]  /*0490*/  LDG.E R16, desc[UR4][R8.64+-0x478] ;  /* 0xfffb880408107981 */ /* 0x000f28000c1e1900 */
[----:B------:R-:W5:Y:S01]  /*04a0*/  LDG.E.U8 R0, desc[UR4][R10.64+-0x80] ;  /* 0xffff80040a007981 */ /* 0x000f62000c1e1100 */
[----:B------:R-:W-:Y:S01]  /*04b0*/  FSETP.GEU.AND P1, PT, R19, R5, PT ;  /* 0x000000051300720b */ /* 0x000fe20003f2e000 */
[----:B------:R-:W-:Y:S01]  /*04c0*/  BSSY.RECONVERGENT B2, `(.L_x_123) ;  /* 0x0000015000027945 */ /* 0x000fe20003800200 */
[----:B--2---:R-:W-:Y:S01]  /*04d0*/  FADD R7, R14, -R7 ;  /* 0x800000070e077221 */ /* 0x004fe20000000000 */
[----:B---3--:R-:W-:-:S03]  /*04e0*/  FADD R6, R15, -R6 ;  /* 0x800000060f067221 */ /* 0x008fc60000000000 */
[----:B------:R-:W-:Y:S01]  /*04f0*/  FMUL R7, R7, R7 ;  /* 0x0000000707077220 */ /* 0x000fe20000400000 */
[----:B----4-:R-:W-:-:S03]  /*0500*/  FADD R16, R13, -R16 ;  /* 0x800000100d107221 */ /* 0x010fc60000000000 */
[----:B------:R-:W-:Y:S01]  /*0510*/  FFMA R7, R6, R6, R7 ;  /* 0x0000000606077223 */ /* 0x000fe20000000007 */
[----:B-----5:R-:W-:-:S03]  /*0520*/  ISETP.NE.AND P0, PT, R0, RZ, PT ;  /* 0x000000ff0000720c */ /* 0x020fc60003f05270 */
[----:B------:R-:W-:-:S04]  /*0530*/  FFMA R16, R16, R16, R7 ;  /* 0x0000001010107223 */ /* 0x000fc80000000007 */
[----:B------:R-:W-:Y:S01]  /*0540*/  VIADD R0, R16, 0xf3000000 ;  /* 0xf300000010007836 */ /* 0x000fe20000000000 */
[----:B------:R0:W1:Y:S04]  /*0550*/  MUFU.RSQ R7, R16 ;  /* 0x0000001000077308 */ /* 0x0000680000001400 */
[----:B------:R-:W-:Y:S02]  /*0560*/  ISETP.GT.U32.AND P2, PT, R0, 0x727fffff, PT ;  /* 0x727fffff0000780c */ /* 0x000fe40003f44070 */
[----:B------:R-:W-:-:S11]  /*0570*/  @P0 FSEL R5, R19, R5, !P1 ;  /* 0x0000000513050208 */ /* 0x000fd60004800000 */
[----:B01----:R-:W-:Y:S05]  /*0580*/  @!P2 BRA `(.L_x_124) ;  /* 0x000000000010a947 */ /* 0x003fea0003800000 */
[----:B------:R-:W-:Y:S02]  /*0590*/  MOV R0, R16 ;  /* 0x0000001000007202 */ /* 0x000fe40000000f00 */
[----:B------:R-:W-:-:S07]  /*05a0*/  MOV R6, 0x5c0 ;  /* 0x000005c000067802 */ /* 0x000fce0000000f00 */
[----:B------:R-:W-:Y:S05]  /*05b0*/  CALL.REL.NOINC `($__internal_3_$__cuda_sm20_sqrt_rn_f32_slowpath) ;  /* 0x00000020001c7944 */ /* 0x000fea0003c00000 */
[----:B------:R-:W-:Y:S05]  /*05c0*/  BRA `(.L_x_125) ;  /* 0x0000000000107947 */ /* 0x000fea0003800000 */
.L_x_124:
[----:B------:R-:W-:Y:S01]  /*05d0*/  FMUL.FTZ R19, R16, R7 ;  /* 0x0000000710137220 */ /* 0x000fe20000410000 */
[----:B------:R-:W-:-:S03]  /*05e0*/  FMUL.FTZ R6, R7, 0.5 ;  /* 0x3f00000007067820 */ /* 0x000fc60000410000 */
[----:B------:R-:W-:-:S04]  /*05f0*/  FFMA R0, -R19, R19, R16 ;  /* 0x0000001313007223 */ /* 0x000fc80000000110 */
[----:B------:R-:W-:-:S07]  /*0600*/  FFMA R19, R0, R6, R19 ;  /* 0x0000000600137223 */ /* 0x000fce0000000013 */
.L_x_125:
[----:B------:R-:W-:Y:S05]  /*0610*/  BSYNC.RECONVERGENT B2 ;  /* 0x0000000000027941 */ /* 0x000fea0003800200 */
.L_x_123:
        /* <DEDUP_REMOVED lines=13> */
[----:B------:R0:W1:Y:S01]  /*06f0*/  MUFU.RSQ R7, R16 ;  /* 0x0000001000077308 */ /* 0x0000620000001400 */
[----:B------:R-:W-:-:S04]  /*0700*/  IADD3 R0, PT, PT, R16, -0xd000000, RZ ;  /* 0xf300000010007810 */ /* 0x000fc80007ffe0ff */
[----:B------:R-:W-:Y:S02]  /*0710*/  ISETP.GT.U32.AND P2, PT, R0, 0x727fffff, PT ;  /* 0x727fffff0000780c */ /* 0x000fe40003f44070 */
[----:B------:R-:W-:-:S11]  /*0720*/  @P0 FSEL R5, R19, R5, !P1 ;  /* 0x0000000513050208 */ /* 0x000fd60004800000 */
[----:B01----:R-:W-:Y:S05]  /*0730*/  @!P2 BRA `(.L_x_127) ;  /* 0x000000000010a947 */ /* 0x003fea0003800000 */
[----:B------:R-:W-:Y:S01]  /*0740*/  IMAD.MOV.U32 R0, RZ, RZ, R16 ;  /* 0x000000ffff007224 */ /* 0x000fe200078e0010 */
[----:B------:R-:W-:-:S07]  /*0750*/  MOV R6, 0x770 ;  /* 0x0000077000067802 */ /* 0x000fce0000000f00 */
[----:B------:R-:W-:Y:S05]  /*0760*/  CALL.REL.NOINC `($__internal_3_$__cuda_sm20_sqrt_rn_f32_slowpath) ;  /* 0x0000001c00b07944 */ /* 0x000fea0003c00000 */
[----:B------:R-:W-:Y:S05]  /*0770*/  BRA `(.L_x_128) ;  /* 0x0000000000107947 */ /* 0x000fea0003800000 */
.L_x_127:
[----:B------:R-:W-:Y:S01]  /*0780*/  FMUL.FTZ R19, R16, R7 ;  /* 0x0000000710137220 */ /* 0x000fe20000410000 */
[----:B------:R-:W-:-:S03]  /*0790*/  FMUL.FTZ R6, R7, 0.5 ;  /* 0x3f00000007067820 */ /* 0x000fc60000410000 */
[----:B------:R-:W-:-:S04]  /*07a0*/  FFMA R0, -R19, R19, R16 ;  /* 0x0000001313007223 */ /* 0x000fc80000000110 */
[----:B------:R-:W-:-:S07]  /*07b0*/  FFMA R19, R0, R6, R19 ;  /* 0x0000000600137223 */ /* 0x000fce0000000013 */
.L_x_128:
[----:B------:R-:W-:Y:S05]  /*07c0*/  BSYNC.RECONVERGENT B2 ;  /* 0x0000000000027941 */ /* 0x000fea0003800200 */
.L_x_126:
        /* <DEDUP_REMOVED lines=18> */
[----:B------:R-:W-:Y:S02]  /*08f0*/  MOV R0, R16 ;  /* 0x0000001000007202 */ /* 0x000fe40000000f00 */
[----:B------:R-:W-:-:S07]  /*0900*/  MOV R6, 0x920 ;  /* 0x0000092000067802 */ /* 0x000fce0000000f00 */
[----:B------:R-:W-:Y:S05]  /*0910*/  CALL.REL.NOINC `($__internal_3_$__cuda_sm20_sqrt_rn_f32_slowpath) ;  /* 0x0000001c00447944 */ /* 0x000fea0003c00000 */
[----:B------:R-:W-:Y:S05]  /*0920*/  BRA `(.L_x_131) ;  /* 0x0000000000107947 */ /* 0x000fea0003800000 */
.L_x_130:
[----:B------:R-:W-:Y:S01]  /*0930*/  FMUL.FTZ R19, R16, R7 ;  /* 0x0000000710137220 */ /* 0x000fe20000410000 */
[----:B------:R-:W-:-:S03]  /*0940*/  FMUL.FTZ R6, R7, 0.5 ;  /* 0x3f00000007067820 */ /* 0x000fc60000410000 */
[----:B------:R-:W-:-:S04]  /*0950*/  FFMA R0, -R19, R19, R16 ;  /* 0x0000001313007223 */ /* 0x000fc80000000110 */
[----:B------:R-:W-:-:S07]  /*0960*/  FFMA R19, R0, R6, R19 ;  /* 0x0000000600137223 */ /* 0x000fce0000000013 */
.L_x_131:
[----:B------:R-:W-:Y:S05]  /*0970*/  BSYNC.RECONVERGENT B2 ;  /* 0x0000000000027941 */ /* 0x000fea0003800200 */
.L_x_129:
        /* <DEDUP_REMOVED lines=22> */
.L_x_133:
[----:B------:R-:W-:Y:S01]  /*0ae0*/  FMUL.FTZ R19, R16, R7 ;  /* 0x0000000710137220 */ /* 0x000fe20000410000 */
[----:B------:R-:W-:-:S03]  /*0af0*/  FMUL.FTZ R6, R7, 0.5 ;  /* 0x3f00000007067820 */ /* 0x000fc60000410000 */
[----:B------:R-:W-:-:S04]  /*0b00*/  FFMA R0, -R19, R19, R16 ;  /* 0x0000001313007223 */ /* 0x000fc80000000110 */
[----:B------:R-:W-:-:S07]  /*0b10*/  FFMA R19, R0, R6, R19 ;  /* 0x0000000600137223 */ /* 0x000fce0000000013 */
.L_x_134:
[----:B------:R-:W-:Y:S05]  /*0b20*/  BSYNC.RECONVERGENT B2 ;  /* 0x0000000000027941 */ /* 0x000fea0003800200 */
.L_x_132:
        /* <DEDUP_REMOVED lines=22> */
.L_x_136:
[----:B------:R-:W-:Y:S01]  /*0c90*/  FMUL.FTZ R19, R16, R7 ;  /* 0x0000000710137220 */ /* 0x000fe20000410000 */
[----:B------:R-:W-:-:S03]  /*0ca0*/  FMUL.FTZ R6, R7, 0.5 ;  /* 0x3f00000007067820 */ /* 0x000fc60000410000 */
[----:B------:R-:W-:-:S04]  /*0cb0*/  FFMA R0, -R19, R19, R16 ;  /* 0x0000001313007223 */ /* 0x000fc80000000110 */
[----:B------:R-:W-:-:S07]  /*0cc0*/  FFMA R19, R0, R6, R19 ;  /* 0x0000000600137223 */ /* 0x000fce0000000013 */
.L_x_137:
[----:B------:R-:W-:Y:S05]  /*0cd0*/  BSYNC.RECONVERGENT B2 ;  /* 0x0000000000027941 */ /* 0x000fea0003800200 */
.L_x_135:
        /* <DEDUP_REMOVED lines=22> */
.L_x_139:
[----:B------:R-:W-:Y:S01]  /*0e40*/  FMUL.FTZ R19, R16, R7 ;  /* 0x0000000710137220 */ /* 0x000fe20000410000 */
[----:B------:R-:W-:-:S03]  /*0e50*/  FMUL.FTZ R6, R7, 0.5 ;  /* 0x3f00000007067820 */ /* 0x000fc60000410000 */
[----:B------:R-:W-:-:S04]  /*0e60*/  FFMA R0, -R19, R19, R16 ;  /* 0x0000001313007223 */ /* 0x000fc80000000110 */
[----:B------:R-:W-:-:S07]  /*0e70*/  FFMA R19, R0, R6, R19 ;  /* 0x0000000600137223 */ /* 0x000fce0000000013 */
.L_x_140:
[----:B------:R-:W-:Y:S05]  /*0e80*/  BSYNC.RECONVERGENT B2 ;  /* 0x0000000000027941 */ /* 0x000fea0003800200 */
.L_x_138:
        /* <DEDUP_REMOVED lines=22> */
.L_x_142:
[----:B------:R-:W-:Y:S01]  /*0ff0*/  FMUL.FTZ R19, R16, R7 ;  /* 0x0000000710137220 */ /* 0x000fe20000410000 */
[----:B------:R-:W-:-:S03]  /*1000*/  FMUL.FTZ R6, R7, 0.5 ;  /* 0x3f00000007067820 */ /* 0x000fc60000410000 */
[----:B------:R-:W-:-:S04]  /*1010*/  FFMA R0, -R19, R19, R16 ;  /* 0x0000001313007223 */ /* 0x000fc80000000110 */
[----:B------:R-:W-:-:S07]  /*1020*/  FFMA R19, R0, R6, R19 ;  /* 0x0000000600137223 */ /* 0x000fce0000000013 */
.L_x_143:
[----:B------:R-:W-:Y:S05]  /*1030*/  BSYNC.RECONVERGENT B2 ;  /* 0x0000000000027941 */ /* 0x000fea0003800200 */
.L_x_141:
[----:B------:R0:W2:Y:S01]  /*1040*/  LDG.E.U8 R0, desc[UR4][R10.64+0x60] ;  /* 0x000060040a007981 */ /* 0x0000a2000c1e1100 */
[----:B------:R-:W-:Y:S02]  /*1050*/  IADD3 R22, PT, PT, R22, 0x8, RZ ;  /* 0x0000000816167810 */ /* 0x000fe40007ffe0ff */
[----:B------:R-:W-:Y:S02]  /*1060*/  IADD3 R8, P3, PT, R8, 0xc00, RZ ;  /* 0x00000c0008087810 */ /* 0x000fe40007f7e0ff */
[----:B------:R-:W-:Y:S02]  /*1070*/  ISETP.NE.AND P2, PT, R22, RZ, PT ;  /* 0x000000ff1600720c */ /* 0x000fe40003f45270 */
[----:B------:R-:W-:Y:S01]  /*1080*/  FSETP.GEU.AND P1, PT, R19, R5, PT ;  /* 0x000000051300720b */ /* 0x000fe20003f2e000 */
[----:B------:R-:W-:Y:S01]  /*1090*/  IMAD.X R9, RZ, RZ, R9, P3 ;  /* 0x000000ffff097224 */ /* 0x000fe200018e0609 */
[----:B------:R-:W-:Y:S02]  /*10a0*/  IADD3 R2, PT, PT, R2, 0x100, RZ ;  /* 0x0000010002027810 */ /* 0x000fe40007ffe0ff */
[----:B0-----:R-:W-:-:S04]  /*10b0*/  IADD3 R10, P4, PT, R10, 0x100, RZ ;  /* 0x000001000a0a7810 */ /* 0x001fc80007f9e0ff */
[----:B------:R-:W-:Y:S02]  /*10c0*/  IADD3.X R11, PT, PT, RZ, R11, RZ, P4, !PT ;  /* 0x0000000bff0b7210 */ /* 0x000fe400027fe4ff */
[----:B--2---:R-:W-:-:S13]  /*10d0*/  ISETP.NE.AND P0, PT, R0, RZ, PT ;  /* 0x000000ff0000720c */ /* 0x004fda0003f05270 */
[----:B------:R-:W-:Y:S01]  /*10e0*/  @P0 FSEL R5, R19, R5, !P1 ;  /* 0x0000000513050208 */ /* 0x000fe20004800000 */
[----:B------:R-:W-:Y:S06]  /*10f0*/  @P2 BRA `(.L_x_144) ;  /* 0xfffffff000802947 */ /* 0x000fec000383ffff */
.L_x_119:
[----:B------:R-:W-:Y:S05]  /*1100*/  BSYNC.RECONVERGENT B1 ;  /* 0x0000000000017941 */ /* 0x000fea0003800200 */
.L_x_118:
[----:B------:R-:W-:-:S13]  /*1110*/  ISETP.NE.AND P0, PT, R23, RZ, PT ;  /* 0x000000ff1700720c */ /* 0x000fda0003f05270 */
[----:B------:R-:W-:Y:S05]  /*1120*/  @!P0 BRA `(.L_x_117) ;  /* 0x0000000c00708947 */ /* 0x000fea0003800000 */
[----:B------:R-:W-:Y:S01]  /*1130*/  ISETP.GE.U32.AND P0, PT, R23, 0x4, PT ;  /* 0x000000041700780c */ /* 0x000fe20003f06070 */
[----:B------:R-:W-:-:S12]  /*1140*/  BSSY.RECONVERGENT B1, `(.L_x_145) ;  /* 0x0000075000017945 */ /* 0x000fd80003800200 */
[----:B------:R-:W-:Y:S05]  /*1150*/  @!P0 BRA `(.L_x_146) ;  /* 0x0000000400cc8947 */ /* 0x000fea0003800000 */
        /* <DEDUP_REMOVED lines=16> */
[----:B------:R-:W-:Y:S02]  /*1260*/  MOV R0, R10 ;  /* 0x0000000a00007202 */ /* 0x000fe40000000f00 */
[----:B------:R-:W-:-:S07]  /*1270*/  MOV R6, 0x1290 ;  /* 0x0000129000067802 */ /* 0x000fce0000000f00 */
[----:B------:R-:W-:Y:S05]  /*1280*/  CALL.REL.NOINC `($__internal_3_$__cuda_sm20_sqrt_rn_f32_slowpath) ;  /* 0x0000001000e87944 */ /* 0x000fea0003c00000 */
[----:B------:R-:W-:Y:S05]  /*1290*/  BRA `(.L_x_149) ;  /* 0x0000000000107947 */ /* 0x000fea0003800000 */
.L_x_148:
[----:B------:R-:W-:Y:S01]  /*12a0*/  FMUL.FTZ R19, R10, R7 ;  /* 0x000000070a137220 */ /* 0x000fe20000410000 */
[----:B------:R-:W-:-:S03]  /*12b0*/  FMUL.FTZ R6, R7, 0.5 ;  /* 0x3f00000007067820 */ /* 0x000fc60000410000 */
[----:B------:R-:W-:-:S04]  /*12c0*/  FFMA R0, -R19, R19, R10 ;  /* 0x0000001313007223 */ /* 0x000fc8000000010a */
[----:B------:R-:W-:-:S07]  /*12d0*/  FFMA R19, R0, R6, R19 ;  /* 0x0000000600137223 */ /* 0x000fce0000000013 */
.L_x_149:
[----:B------:R-:W-:Y:S05]  /*12e0*/  BSYNC.RECONVERGENT B2 ;  /* 0x0000000000027941 */ /* 0x000fea0003800200 */
.L_x_147:
[----:B------:R-:W2:Y:S01]  /*12f0*/  LDG.E R7, desc[UR4][R8.64+0x184] ;  /* 0x0001840408077981 */ /* 0x000ea2000c1e1900 */
[----:B------:R-:W0:Y:S03]  /*1300*/  LDCU.64 UR6, c[0x0][0x3a8] ;  /* 0x00007500ff0677ac */ /* 0x000e260008000a00 */
[----:B------:R-:W3:Y:S04]  /*1310*/  LDG.E R6, desc[UR4][R8.64+0x180] ;  /* 0x0001800408067981 */ /* 0x000ee8000c1e1900 */
[----:B------:R-:W4:Y:S01]  /*1320*/  LDG.E R16, desc[UR4][R8.64+0x188] ;  /* 0x0001880408107981 */ /* 0x000f22000c1e1900 */
[----:B0-----:R-:W-:-:S04]  /*1330*/  IADD3 R10, P0, PT, R2, UR6, RZ ;  /* 0x00000006020a7c10 */ /* 0x001fc8000ff1e0ff */
[----:B------:R-:W-:-:S05]  /*1340*/  IADD3.X R11, PT, PT, RZ, UR7, RZ, P0, !PT ;  /* 0x00000007ff0b7c10 */ /* 0x000fca00087fe4ff */
[----:B------:R-:W5:Y:S01]  /*1350*/  LDG.E.U8 R0, desc[UR4][R10.64] ;  /* 0x000000040a007981 */ /* 0x000f62000c1e1100 */
[----:B------:R-:W-:Y:S01]  /*1360*/  FSETP.GEU.AND P1, PT, R19, R5, PT ;  /* 0x000000051300720b */ /* 0x000fe20003f2e000 */
[----:B------:R-:W-:Y:S01]  /*1370*/  BSSY.RECONVERGENT B2, `(.L_x_150) ;  /* 0x0000016000027945 */ /* 0x000fe20003800200 */
[----:B--2---:R-:W-:Y:S01]  /*1380*/  FADD R7, R14, -R7 ;  /* 0x800000070e077221 */ /* 0x004fe20000000000 */
[----:B---3--:R-:W-:-:S03]  /*1390*/  FADD R6, R15, -R6 ;  /* 0x800000060f067221 */ /* 0x008fc60000000000 */
[----:B------:R-:W-:Y:S01]  /*13a0*/  FMUL R7, R7, R7 ;  /* 0x0000000707077220 */ /* 0x000fe20000400000 */
[----:B----4-:R-:W-:-:S03]  /*13b0*/  FADD R16, R13, -R16 ;  /* 0x800000100d107221 */ /* 0x010fc60000000000 */
[----:B------:R-:W-:-:S04]  /*13c0*/  FFMA R7, R6, R6, R7 ;  /* 0x0000000606077223 */ /* 0x000fc80000000007 */
[----:B------:R-:W-:-:S04]  /*13d0*/  FFMA R16, R16, R16, R7 ;  /* 0x0000001010107223 */ /* 0x000fc80000000007 */
[----:B------:R-:W-:Y:S01]  /*13e0*/  VIADD R6, R16, 0xf3000000 ;  /* 0xf300000010067836 */ /* 0x000fe20000000000 */
[----:B------:R0:W1:Y:S04]  /*13f0*/  MUFU.RSQ R7, R16 ;  /* 0x0000001000077308 */ /* 0x0000680000001400 */
[----:B------:R-:W-:Y:S02]  /*1400*/  ISETP.GT.U32.AND P2, PT, R6, 0x727fffff, PT ;  /* 0x727fffff0600780c */ /* 0x000fe40003f44070 */
[----:B-----5:R-:W-:Y:S02]  /*1410*/  ISETP.NE.AND P0, PT, R0, RZ, PT ;  /* 0x000000ff0000720c */ /* 0x020fe40003f05270 */
[----:B------:R-:W-:-:S04]  /*1420*/  FSEL R0, R19, R5, !P1 ;  /* 0x0000000513007208 */ /* 0x000fc80004800000 */
[----:B------:R-:W-:-:S05]  /*1430*/  FSEL R5, R0, R5, P0 ;  /* 0x0000000500057208 */ /* 0x000fca0000000000 */
[----:B01----:R-:W-:Y:S05]  /*1440*/  @!P2 BRA `(.L_x_151) ;  /* 0x000000000010a947 */ /* 0x003fea0003800000 */
[----:B------:R-:W-:Y:S02]  /*1450*/  MOV R0, R16 ;  /* 0x0000001000007202 */ /* 0x000fe40000000f00 */
[----:B------:R-:W-:-:S07]  /*1460*/  MOV R6, 0x1480 ;  /* 0x0000148000067802 */ /* 0x000fce0000000f00 */
[----:B------:R-:W-:Y:S05]  /*1470*/  CALL.REL.NOINC `($__internal_3_$__cuda_sm20_sqrt_rn_f32_slowpath) ;  /* 0x00000010006c7944 */ /* 0x000fea0003c00000 */
[----:B------:R-:W-:Y:S05]  /*1480*/  BRA `(.L_x_152) ;  /* 0x0000000000107947 */ /* 0x000fea0003800000 */
.L_x_151:
[----:B------:R-:W-:Y:S01]  /*1490*/  FMUL.FTZ R19, R16, R7 ;  /* 0x0000000710137220 */ /* 0x000fe20000410000 */
[----:B------:R-:W-:-:S03]  /*14a0*/  FMUL.FTZ R6, R7, 0.5 ;  /* 0x3f00000007067820 */ /* 0x000fc60000410000 */
[----:B------:R-:W-:-:S04]  /*14b0*/  FFMA R0, -R19, R19, R16 ;  /* 0x0000001313007223 */ /* 0x000fc80000000110 */
[----:B------:R-:W-:-:S07]  /*14c0*/  FFMA R19, R0, R6, R19 ;  /* 0x0000000600137223 */ /* 0x000fce0000000013 */
.L_x_152:
[----:B------:R-:W-:Y:S05]  /*14d0*/  BSYNC.RECONVERGENT B2 ;  /* 0x0000000000027941 */ /* 0x000fea0003800200 */
.L_x_150:
        /* <DEDUP_REMOVED lines=22> */
.L_x_154:
[----:B------:R-:W-:Y:S01]  /*1640*/  FMUL.FTZ R19, R16, R7 ;  /* 0x0000000710137220 */ /* 0x000fe20000410000 */
[----:B------:R-:W-:-:S03]  /*1650*/  FMUL.FTZ R6, R7, 0.5 ;  /* 0x3f00000007067820 */ /* 0x000fc60000410000 */
[----:B------:R-:W-:-:S04]  /*1660*/  FFMA R0, -R19, R19, R16 ;  /* 0x0000001313007223 */ /* 0x000fc80000000110 */
[----:B------:R-:W-:-:S07]  /*1670*/  FFMA R19, R0, R6, R19 ;  /* 0x0000000600137223 */ /* 0x000fce0000000013 */
.L_x_155:
[----:B------:R-:W-:Y:S05]  /*1680*/  BSYNC.RECONVERGENT B2 ;  /* 0x0000000000027941 */ /* 0x000fea0003800200 */
.L_x_153:
        /* <DEDUP_REMOVED lines=22> */
.L_x_157:
[----:B------:R-:W-:Y:S01]  /*17f0*/  FMUL.FTZ R19, R16, R7 ;  /* 0x0000000710137220 */ /* 0x000fe20000410000 */
[----:B------:R-:W-:-:S03]  /*1800*/  FMUL.FTZ R6, R7, 0.5 ;  /* 0x3f00000007067820 */ /* 0x000fc60000410000 */
[----:B------:R-:W-:-:S04]  /*1810*/  FFMA R0, -R19, R19, R16 ;  /* 0x0000001313007223 */ /* 0x000fc80000000110 */
[----:B------:R-:W-:-:S07]  /*1820*/  FFMA R19, R0, R6, R19 ;  /* 0x0000000600137223 */ /* 0x000fce0000000013 */
.L_x_158:
[----:B------:R-:W-:Y:S05]  /*1830*/  BSYNC.RECONVERGENT B2 ;  /* 0x0000000000027941 */ /* 0x000fea0003800200 */
.L_x_156:
[----:B------:R-:W2:Y:S01]  /*1840*/  LDG.E.U8 R10, desc[UR4][R10.64+0x60] ;  /* 0x000060040a0a7981 */ /* 0x000ea2000c1e1100 */
[----:B------:R-:W-:Y:S01]  /*1850*/  FSETP.GEU.AND P1, PT, R19, R5, PT ;  /* 0x000000051300720b */ /* 0x000fe20003f2e000 */
[----:B------:R-:W-:Y:S01]  /*1860*/  VIADD R2, R2, 0x80 ;  /* 0x0000008002027836 */ /* 0x000fe20000000000 */
[----:B--2---:R-:W-:-:S13]  /*1870*/  ISETP.NE.AND P0, PT, R10, RZ, PT ;  /* 0x000000ff0a00720c */ /* 0x004fda0003f05270 */
[----:B------:R-:W-:-:S07]  /*1880*/  @P0 FSEL R5, R19, R5, !P1 ;  /* 0x0000000513050208 */ /* 0x000fce0004800000 */
.L_x_146:
[----:B------:R-:W-:Y:S05]  /*1890*/  BSYNC.RECONVERGENT B1 ;  /* 0x0000000000017941 */ /* 0x000fea0003800200 */
.L_x_145:
[----:B------:R-:W-:-:S13]  /*18a0*/  LOP3.LUT P0, R17, R17, 0x3, RZ, 0xc0, !PT ;  /* 0x0000000311117812 */ /* 0x000fda000780c0ff */
[----:B------:R-:W-:Y:S05]  /*18b0*/  @!P0 BRA `(.L_x_117) ;  /* 0x00000004008c8947 */ /* 0x000fea0003800000 */
[----:B------:R-:W-:Y:S01]  /*18c0*/  ISETP.NE.AND P0, PT, R17, 0x1, PT ;  /* 0x000000011100780c */ /* 0x000fe20003f05270 */
        /* <DEDUP_REMOVED lines=22> */
.L_x_162:
[----:B------:R-:W-:Y:S01]  /*1a30*/  FMUL.FTZ R19, R10, R7 ;  /* 0x000000070a137220 */ /* 0x000fe20000410000 */
[----:B------:R-:W-:-:S03]  /*1a40*/  FMUL.FTZ R6, R7, 0.5 ;  /* 0x3f00000007067820 */ /* 0x000fc60000410000 */
[----:B------:R-:W-:-:S04]  /*1a50*/  FFMA R0, -R19, R19, R10 ;  /* 0x0000001313007223 */ /* 0x000fc8000000010a */
[----:B------:R-:W-:-:S07]  /*1a60*/  FFMA R19, R0, R6, R19 ;  /* 0x0000000600137223 */ /* 0x000fce0000000013 */
.L_x_163:
[----:B------:R-:W-:Y:S05]  /*1a70*/  BSYNC.RECONVERGENT B2 ;  /* 0x0000000000027941 */ /* 0x000fea0003800200 */
.L_x_161:
[----:B------:R-:W2:Y:S01]  /*1a80*/  LDG.E R7, desc[UR4][R8.64+0x184] ;  /* 0x0001840408077981 */ /* 0x000ea2000c1e1900 */
[----:B------:R-:W0:Y:S03]  /*1a90*/  LDCU.64 UR6, c[0x0][0x3a8] ;  /* 0x00007500ff0677ac */ /* 0x000e260008000a00 */
[----:B------:R-:W3:Y:S04]  /*1aa0*/  LDG.E R6, desc[UR4][R8.64+0x180] ;  /* 0x0001800408067981 */ /* 0x000ee8000c1e1900 */
[----:B------:R-:W4:Y:S01]  /*1ab0*/  LDG.E R16, desc[UR4][R8.64+0x188] ;  /* 0x0001880408107981 */ /* 0x000f22000c1e1900 */
[----:B0-----:R-:W-:-:S05]  /*1ac0*/  IADD3 R10, P0, PT, R2, UR6, RZ ;  /* 0x00000006020a7c10 */ /* 0x001fca000ff1e0ff */
[----:B------:R-:W-:-:S05]  /*1ad0*/  IMAD.X R11, RZ, RZ, UR7, P0 ;  /* 0x00000007ff0b7e24 */ /* 0x000fca00080e06ff */
        /* <DEDUP_REMOVED lines=8> */
[----:B------:R-:W-:-:S05]  /*1b60*/  FFMA R16, R16, R16, R7 ;  /* 0x0000001010107223 */ /* 0x000fca0000000007 */
[----:B------:R-:W-:Y:S01]  /*1b70*/  IADD3 R6, PT, PT, R16, -0xd000000, RZ ;  /* 0xf300000010067810 */ /* 0x000fe20007ffe0ff */
[----:B------:R0:W1:Y:S03]  /*1b80*/  MUFU.RSQ R7, R16 ;  /* 0x0000001000077308 */ /* 0x0000660000001400 */
        /* <DEDUP_REMOVED lines=9> */
.L_x_165:
[----:B------:R-:W-:Y:S01]  /*1c20*/  FMUL.FTZ R19, R16, R7 ;  /* 0x0000000710137220 */ /* 0x000fe20000410000 */
[----:B------:R-:W-:-:S03]  /*1c30*/  FMUL.FTZ R6, R7, 0.5 ;  /* 0x3f00000007067820 */ /* 0x000fc60000410000 */
[----:B------:R-:W-:-:S04]  /*1c40*/  FFMA R0, -R19, R19, R16 ;  /* 0x0000001313007223 */ /* 0x000fc80000000110 */
[----:B------:R-:W-:-:S07]  /*1c50*/  FFMA R19, R0, R6, R19 ;  /* 0x0000000600137223 */ /* 0x000fce0000000013 */
.L_x_166:
[----:B------:R-:W-:Y:S05]  /*1c60*/  BSYNC.RECONVERGENT B2 ;  /* 0x0000000000027941 */ /* 0x000fea0003800200 */
.L_x_164:
[----:B------:R-:W2:Y:S01]  /*1c70*/  LDG.E.U8 R10, desc[UR4][R10.64+0x20] ;  /* 0x000020040a0a7981 */ /* 0x000ea2000c1e1100 */
[----:B------:R-:W-:Y:S01]  /*1c80*/  FSETP.GEU.AND P1, PT, R19, R5, PT ;  /* 0x000000051300720b */ /* 0x000fe20003f2e000 */
[----:B------:R-:W-:Y:S01]  /*1c90*/  VIADD R2, R2, 0x40 ;  /* 0x0000004002027836 */ /* 0x000fe20000000000 */
[----:B--2---:R-:W-:-:S13]  /*1ca0*/  ISETP.NE.AND P0, PT, R10, RZ, PT ;  /* 0x000000ff0a00720c */ /* 0x004fda0003f05270 */
[----:B------:R-:W-:-:S07]  /*1cb0*/  @P0 FSEL R5, R19, R5, !P1 ;  /* 0x0000000513050208 */ /* 0x000fce0004800000 */
.L_x_160:
[----:B------:R-:W-:Y:S05]  /*1cc0*/  BSYNC.RECONVERGENT B1 ;  /* 0x0000000000017941 */ /* 0x000fea0003800200 */
.L_x_159:
[----:B------:R-:W-:-:S13]  /*1cd0*/  LOP3.LUT P0, RZ, R12, 0x20, RZ, 0xc0, !PT ;  /* 0x000000200cff7812 */ /* 0x000fda000780c0ff */
[----:B------:R-:W-:Y:S05]  /*1ce0*/  @P0 BRA `(.L_x_117) ;  /* 0x0000000000800947 */ /* 0x000fea0003800000 */
        /* <DEDUP_REMOVED lines=20> */
.L_x_168:
[----:B------:R-:W-:Y:S01]  /*1e30*/  FMUL.FTZ R19, R8, R9 ;  /* 0x0000000908137220 */ /* 0x000fe20000410000 */
[----:B------:R-:W-:-:S03]  /*1e40*/  FMUL.FTZ R6, R9, 0.5 ;  /* 0x3f00000009067820 */ /* 0x000fc60000410000 */
[----:B------:R-:W-:-:S04]  /*1e50*/  FFMA R0, -R19, R19, R8 ;  /* 0x0000001313007223 */ /* 0x000fc80000000108 */
[----:B------:R-:W-:-:S07]  /*1e60*/  FFMA R19, R0, R6, R19 ;  /* 0x0000000600137223 */ /* 0x000fce0000000013 */
.L_x_169:
[----:B------:R-:W-:Y:S05]  /*1e70*/  BSYNC.RECONVERGENT B1 ;  /* 0x0000000000017941 */ /* 0x000fea0003800200 */
.L_x_167:
[----:B------:R-:W0:Y:S02]  /*1e80*/  LDCU.64 UR6, c[0x0][0x3a8] ;  /* 0x00007500ff0677ac */ /* 0x000e240008000a00 */
[----:B0-----:R-:W-:-:S05]  /*1e90*/  IADD3 R6, P0, PT, R2, UR6, RZ ;  /* 0x0000000602067c10 */ /* 0x001fca000ff1e0ff */
[----:B------:R-:W-:-:S05]  /*1ea0*/  IMAD.X R7, RZ, RZ, UR7, P0 ;  /* 0x00000007ff077e24 */ /* 0x000fca00080e06ff */
[----:B------:R-:W2:Y:S01]  /*1eb0*/  LDG.E.U8 R6, desc[UR4][R6.64] ;  /* 0x0000000406067981 */ /* 0x000ea2000c1e1100 */
[----:B------:R-:W-:Y:S02]  /*1ec0*/  FSETP.GEU.AND P1, PT, R19, R5, PT ;  /* 0x000000051300720b */ /* 0x000fe40003f2e000 */
[----:B--2---:R-:W-:-:S13]  /*1ed0*/  ISETP.NE.AND P0, PT, R6, RZ, PT ;  /* 0x000000ff0600720c */ /* 0x004fda0003f05270 */
[----:B------:R-:W-:-:S07]  /*1ee0*/  @P0 FSEL R5, R19, R5, !P1 ;  /* 0x0000000513050208 */ /* 0x000fce0004800000 */
.L_x_117:
[----:B------:R-:W-:Y:S05]  /*1ef0*/  BSYNC.RECONVERGENT B0 ;  /* 0x0000000000007941 */ /* 0x000fea0003800200 */
.L_x_116:
[----:B------:R-:W-:Y:S01]  /*1f00*/  HFMA2 R2, -RZ, RZ, 0, 0 ;  /* 0x00000000ff027431 */ /* 0x000fe200000001ff */
[----:B------:R-:W-:Y:S02]  /*1f10*/  MOV R0, 0x40300000 ;  /* 0x4030000000007802 */ /* 0x000fe40000000f00 */
[----:B------:R-:W-:-:S07]  /*1f20*/  MOV R26, 0x1f40 ;  /* 0x00001f40001a7802 */ /* 0x000fce0000000f00 */
[----:B-----5:R-:W-:Y:S05]  /*1f30*/  CALL.REL.NOINC `($one_sided_chamfer$__internal_accurate_pow) ;  /* 0x0000000800107944 */ /* 0x020fea0003c00000 */
[----:B------:R-:W-:Y:S01]  /*1f40*/  DADD R6, R6, -1 ;  /* 0xbff0000006067429 */ /* 0x000fe20000000000 */
[----:B------:R-:W-:-:S09]  /*1f50*/  VOTEU.ANY UR7, UPT, PT ;  /* 0x0000000000077886 */ /* 0x000fd200038e0100 */
[----:B------:R-:W0:Y:S02]  /*1f60*/  F2I.U32.F64.TRUNC R6, R6 ;  /* 0x0000000600067311 */ /* 0x000e24000030d000 */
[----:B0-----:R-:W0:Y:S08]  /*1f70*/  MATCH.ANY R9, R6 ;  /* 0x00000000060973a1 */ /* 0x001e3000000e8000 */
[----:B------:R-:W1:Y:S01]  /*1f80*/  REDUX.OR UR6, R6 ;  /* 0x00000000060673c4 */ /* 0x000e620000004000 */
[----:B0-----:R-:W-:-:S13]  /*1f90*/  LOP3.LUT P0, RZ, R6, UR7, R9, 0x40, !PT ;  /* 0x0000000706ff7c12 */ /* 0x001fda000f804009 */
[----:B-1----:R-:W-:Y:S05]  /*1fa0*/  @!P0 BRA.DIV UR6, `(.L_x_170) ;  /* 0x0000000206fc8947 */ /* 0x002fea000b800000 */
[----:B------:R0:W1:Y:S02]  /*1fb0*/  SHFL.DOWN PT, R6, R5, 0x10, 0x1f ;  /* 0x0a001f0005067f89 */ /* 0x00006400000e0000 */
.L_x_177:
[----:B01----:R-:W-:Y:S01]  /*1fc0*/  FMNMX R5, R6, R5, PT ;  /* 0x0000000506057209 */ /* 0x003fe20003800000 */
[----:B------:R-:W-:Y:S01]  /*1fd0*/  IMAD.MOV.U32 R0, RZ, RZ, 0x40200000 ;  /* 0x40200000ff007424 */ /* 0x000fe200078e00ff */
[----:B------:R-:W-:-:S07]  /*1fe0*/  MOV R26, 0x2000 ;  /* 0x00002000001a7802 */ /* 0x000fce0000000f00 */
[----:B------:R-:W-:Y:S05]  /*1ff0*/  CALL.REL.NOINC `($one_sided_chamfer$__internal_accurate_pow) ;  /* 0x0000000400e07944 */ /* 0x000fea0003c00000 */
        /* <DEDUP_REMOVED lines=8> */
.L_x_180:
[----:B01----:R-:W-:Y:S02]  /*2080*/  FMNMX R5, R5, R0, PT ;  /* 0x0000000005057209 */ /* 0x003fe40003800000 */
[----:B------:R-:W-:Y:S02]  /*2090*/  MOV R0, 0x40100000 ;  /* 0x4010000000007802 */ /* 0x000fe40000000f00 */
        /* <DEDUP_REMOVED lines=10> */
.L_x_183:
        /* <DEDUP_REMOVED lines=12> */
.L_x_186:
        /* <DEDUP_REMOVED lines=12> */
.L_x_189:
[----:B------:R-:W-:-:S13]  /*22c0*/  ISETP.NE.AND P0, PT, R3, RZ, PT ;  /* 0x000000ff0300720c */ /* 0x000fda0003f05270 */
[----:B------:R-:W-:Y:S05]  /*22d0*/  @P0 EXIT ;  /* 0x000000000000094d */ /* 0x000fea0003800000 */
[----:B------:R-:W0:Y:S01]  /*22e0*/  LDC.64 R2, c[0x0][0x3b0] ;  /* 0x0000ec00ff027b82 */ /* 0x000e220000000a00 */
[----:B-1----:R-:W-:Y:S01]  /*22f0*/  FMNMX R7, R5, R0, PT ;  /* 0x0000000005077209 */ /* 0x002fe20003800000 */
[----:B0-----:R-:W-:-:S05]  /*2300*/  IMAD.WIDE.U32 R4, R4, 0x4, R2 ;  /* 0x0000000404047825 */ /* 0x001fca00078e0002 */
[----:B------:R-:W-:Y:S01]  /*2310*/  STG.E desc[UR4][R4.64], R7 ;  /* 0x0000000704007986 */ /* 0x000fe2000c101904 */
[----:B------:R-:W-:Y:S05]  /*2320*/  EXIT ;  /* 0x000000000000794d */ /* 0x000fea0003800000 */
.L_x_115:
[----:B------:R-:W-:-:S13]  /*2330*/  ISETP.NE.AND P0, PT, R3, RZ, PT ;  /* 0x000000ff0300720c */ /* 0x000fda0003f05270 */
[----:B------:R-:W-:Y:S05]  /*2340*/  @P0 EXIT ;  /* 0x000000000000094d */ /* 0x000fea0003800000 */
[----:B------:R-:W0:Y:S01]  /*2350*/  LDC.64 R2, c[0x0][0x3b0] ;  /* 0x0000ec00ff027b82 */ /* 0x000e220000000a00 */
[----:B------:R-:W-:Y:S01]  /*2360*/  MOV R5, 0x4f000000 ;  /* 0x4f00000000057802 */ /* 0x000fe20000000f00 */
[----:B0-----:R-:W-:-:S05]  /*2370*/  IMAD.WIDE.U32 R2, R4, 0x4, R2 ;  /* 0x0000000404027825 */ /* 0x001fca00078e0002 */
[----:B------:R-:W-:Y:S01]  /*2380*/  STG.E desc[UR4][R2.64], R5 ;  /* 0x0000000502007986 */ /* 0x000fe2000c101904 */
[----:B------:R-:W-:Y:S05]  /*2390*/  EXIT ;  /* 0x000000000000794d */ /* 0x000fea0003800000 */
.L_x_170:
[----:B------:R-:W-:Y:S01]  /*23a0*/  BSSY B0, `(.L_x_175) ;  /* 0x0000006000007945 */ /* 0x000fe20003800000 */
[----:B------:R-:W-:Y:S01]  /*23b0*/  MOV R0, 0x10 ;  /* 0x0000001000007802 */ /* 0x000fe20000000f00 */
[----:B------:R-:W-:-:S07]  /*23c0*/  IMAD.MOV.U32 R7, RZ, RZ, 0x1f ;  /* 0x0000001fff077424 */ /* 0x000fce00078e00ff */
[----:B------:R-:W-:Y:S05]  /*23d0*/  WARPSYNC.COLLECTIVE R6, `(.L_x_176) ;  /* 0x0000000006087348 */ /* 0x000fea0003c00000 */
[----:B------:R0:W1:Y:S02]  /*23e0*/  SHFL.DOWN P0, R0, R5, R0, R7 ;  /* 0x0800000005007389 */ /* 0x0000640000000007 */
[----:B01----:R-:W-:Y:S05]  /*23f0*/  ENDCOLLECTIVE ;  /* 0x000000000000791b */ /* 0x003fea0003800000 */
.L_x_176:
[----:B------:R-:W-:Y:S05]  /*2400*/  BSYNC B0 ;  /* 0x0000000000007941 */ /* 0x000fea0003800000 */
.L_x_175:
[----:B------:R-:W-:Y:S01]  /*2410*/  MOV R6, R0 ;  /* 0x0000000000067202 */ /* 0x000fe20000000f00 */
[----:B------:R-:W-:Y:S06]  /*2420*/  BRA `(.L_x_177) ;  /* 0xfffffff800e47947 */ /* 0x000fec000383ffff */
.L_x_171:
[----:B------:R-:W-:Y:S01]  /*2430*/  BSSY B0, `(.L_x_178) ;  /* 0x0000006000007945 */ /* 0x000fe20003800000 */
[----:B------:R-:W-:Y:S01]  /*2440*/  MOV R0, 0x8 ;  /* 0x0000000800007802 */ /* 0x000fe20000000f00 */
[----:B------:R-:W-:-:S07]  /*2450*/  IMAD.MOV.U32 R7, RZ, RZ, 0x1f ;  /* 0x0000001fff077424 */ /* 0x000fce00078e00ff */
[----:B------:R-:W-:Y:S05]  /*2460*/  WARPSYNC.COLLECTIVE R6, `(.L_x_179) ;  /* 0x0000000006087348 */ /* 0x000fea0003c00000 */
[----:B------:R0:W1:Y:S02]  /*2470*/  SHFL.DOWN P0, R0, R5, R0, R7 ;  /* 0x0800000005007389 */ /* 0x0000640000000007 */
[----:B01----:R-:W-:Y:S05]  /*2480*/  ENDCOLLECTIVE ;  /* 0x000000000000791b */ /* 0x003fea0003800000 */
.L_x_179:
[----:B------:R-:W-:Y:S05]  /*2490*/  BSYNC B0 ;  /* 0x0000000000007941 */ /* 0x000fea0003800000 */
.L_x_178:
[----:B------:R-:W-:Y:S05]  /*24a0*/  BRA `(.L_x_180) ;  /* 0xfffffff800f47947 */ /* 0x000fea000383ffff */
.L_x_172:
[----:B------:R-:W-:Y:S01]  /*24b0*/  BSSY B0, `(.L_x_181) ;  /* 0x0000006000007945 */ /* 0x000fe20003800000 */
[----:B------:R-:W-:Y:S02]  /*24c0*/  MOV R0, 0x4 ;  /* 0x0000000400007802 */ /* 0x000fe40000000f00 */
[----:B------:R-:W-:-:S07]  /*24d0*/  MOV R7, 0x1f ;  /* 0x0000001f00077802 */ /* 0x000fce0000000f00 */
[----:B------:R-:W-:Y:S05]  /*24e0*/  WARPSYNC.COLLECTIVE R6, `(.L_x_182) ;  /* 0x0000000006087348 */ /* 0x000fea0003c00000 */
[----:B------:R0:W1:Y:S02]  /*24f0*/  SHFL.DOWN P0, R0, R5, R0, R7 ;  /* 0x0800000005007389 */ /* 0x0000640000000007 */
[----:B01----:R-:W-:Y:S05]  /*2500*/  ENDCOLLECTIVE ;  /* 0x000000000000791b */ /* 0x003fea0003800000 */
.L_x_182:
[----:B------:R-:W-:Y:S05]  /*2510*/  BSYNC B0 ;  /* 0x0000000000007941 */ /* 0x000fea0003800000 */
.L_x_181:
[----:B------:R-:W-:Y:S05]  /*2520*/  BRA `(.L_x_183) ;  /* 0xfffffffc00047947 */ /* 0x000fea000383ffff */
.L_x_173:
[----:B------:R-:W-:Y:S01]  /*2530*/  BSSY B0, `(.L_x_184) ;  /* 0x0000006000007945 */ /* 0x000fe20003800000 */
[----:B------:R-:W-:Y:S01]  /*2540*/  IMAD.MOV.U32 R0, RZ, RZ, 0x2 ;  /* 0x00000002ff007424 */ /* 0x000fe200078e00ff */
[----:B------:R-:W-:-:S07]  /*2550*/  MOV R7, 0x1f ;  /* 0x0000001f00077802 */ /* 0x000fce0000000f00 */
[----:B------:R-:W-:Y:S05]  /*2560*/  WARPSYNC.COLLECTIVE R6, `(.L_x_185) ;  /* 0x0000000006087348 */ /* 0x000fea0003c00000 */
[----:B------:R0:W1:Y:S02]  /*2570*/  SHFL.DOWN P0, R0, R5, R0, R7 ;  /* 0x0800000005007389 */ /* 0x0000640000000007 */
[----:B01----:R-:W-:Y:S05]  /*2580*/  ENDCOLLECTIVE ;  /* 0x000000000000791b */ /* 0x003fea0003800000 */
.L_x_185:
[----:B------:R-:W-:Y:S05]  /*2590*/  BSYNC B0 ;  /* 0x0000000000007941 */ /* 0x000fea0003800000 */
.L_x_184:
[----:B------:R-:W-:Y:S05]  /*25a0*/  BRA `(.L_x_186) ;  /* 0xfffffffc00147947 */ /* 0x000fea000383ffff */
.L_x_174:
[----:B------:R-:W-:Y:S01]  /*25b0*/  BSSY B0, `(.L_x_187) ;  /* 0x0000006000007945 */ /* 0x000fe20003800000 */
[----:B------:R-:W-:Y:S01]  /*25c0*/  MOV R0, 0x1 ;  /* 0x0000000100007802 */ /* 0x000fe20000000f00 */
[----:B------:R-:W-:-:S07]  /*25d0*/  IMAD.MOV.U32 R7, RZ, RZ, 0x1f ;  /* 0x0000001fff077424 */ /* 0x000fce00078e00ff */
[----:B------:R-:W-:Y:S05]  /*25e0*/  WARPSYNC.COLLECTIVE R6, `(.L_x_188) ;  /* 0x0000000006087348 */ /* 0x000fea0003c00000 */
[----:B------:R0:W1:Y:S02]  /*25f0*/  SHFL.DOWN P0, R0, R5, R0, R7 ;  /* 0x0800000005007389 */ /* 0x0000640000000007 */
[----:B01----:R-:W-:Y:S05]  /*2600*/  ENDCOLLECTIVE ;  /* 0x000000000000791b */ /* 0x003fea0003800000 */
.L_x_188:
[----:B------:R-:W-:Y:S05]  /*2610*/  BSYNC B0 ;  /* 0x0000000000007941 */ /* 0x000fea0003800000 */
.L_x_187:
[----:B------:R-:W-:Y:S05]  /*2620*/  BRA `(.L_x_189) ;  /* 0xfffffffc00247947 */ /* 0x000fea000383ffff */
        .weak           $__internal_3_$__cuda_sm20_sqrt_rn_f32_slowpath
        .type           $__internal_3_$__cuda_sm20_sqrt_rn_f32_slowpath,@function
        .size           $__internal_3_$__cuda_sm20_sqrt_rn_f32_slowpath,($one_sided_chamfer$__internal_accurate_pow - $__internal_3_$__cuda_sm20_sqrt_rn_f32_slowpath)
$__internal_3_$__cuda_sm20_sqrt_rn_f32_slowpath:
[----:B------:R-:W-:-:S13]  /*2630*/  LOP3.LUT P0, RZ, R0, 0x7fffffff, RZ, 0xc0, !PT ;  /* 0x7fffffff00ff7812 */ /* 0x000fda000780c0ff */
[----:B------:R-:W-:Y:S01]  /*2640*/  @!P0 MOV R19, R0 ;  /* 0x0000000000138202 */ /* 0x000fe20000000f00 */
        /* <DEDUP_REMOVED lines=14> */
[----:B------:R-:W-:-:S03]  /*2730*/  @!P0 IMAD.MOV.U32 R19, RZ, RZ, R0 ;  /* 0x000000ffff138224 */ /* 0x000fc600078e0000 */
[----:B------:R-:W-:-:S04]  /*2740*/  @P0 FFMA R16, R20, R16, R7 ;  /* 0x0000001014100223 */ /* 0x000fc80000000007 */
[----:B------:R-:W-:-:S07]  /*2750*/  @P0 FMUL.FTZ R19, R16, 2.3283064365386962891e-10 ;  /* 0x2f80000010130820 */ /* 0x000fce0000410000 */
.L_x_190:
[----:B------:R-:W-:-:S04]  /*2760*/  HFMA2 R7, -RZ, RZ, 0, 0 ;  /* 0x00000000ff077431 */ /* 0x000fc800000001ff */
[----:B------:R-:W-:Y:S05]  /*2770*/  RET.REL.NODEC R6 `(one_sided_chamfer) ;  /* 0xffffffd806207950 */ /* 0x000fea0003c3ffff */
        .type           $one_sided_chamfer$__internal_accurate_pow,@function
        .size           $one_sided_chamfer$__internal_accurate_pow,(.L_x_419 - $one_sided_chamfer$__internal_accurate_pow)
$one_sided_chamfer$__internal_accurate_pow:
[----:B------:R-:W0:Y:S01]  /*2780*/  MUFU.RCP64H R19, 2 ;  /* 0x4000000000137908 */ /* 0x000e220000001800 */
[----:B------:R-:W-:Y:S01]  /*2790*/  HFMA2 R18, -RZ, RZ, 0, 0 ;  /* 0x00000000ff127431 */ /* 0x000fe200000001ff */
[----:B------:R-:W-:Y:S01]  /*27a0*/  MOV R6, 0x0 ;  /* 0x0000000000067802 */ /* 0x000fe20000000f00 */
[----:B------:R-:W-:Y:S01]  /*27b0*/  IMAD.MOV.U32 R7, RZ, RZ, 0x40000000 ;  /* 0x40000000ff077424 */ /* 0x000fe200078e00ff */
[----:B------:R-:W-:Y:S01]  /*27c0*/  MOV R8, 0x41ad3b5a ;  /* 0x41ad3b5a00087802 */ /* 0x000fe20000000f00 */
[----:B------:R-:W-:Y:S01]  /*27d0*/  IMAD.MOV.U32 R9, RZ, RZ, 0x3ed0f5d2 ;  /* 0x3ed0f5d2ff097424 */ /* 0x000fe200078e00ff */
[----:B------:R-:W-:Y:S01]  /*27e0*/  UMOV UR6, 0x7d2cafe2 ;  /* 0x7d2cafe200067882 */ /* 0x000fe20000000000 */
[----:B------:R-:W-:Y:S02]  /*27f0*/  UMOV UR7, 0x3eb0f5ff ;  /* 0x3eb0f5ff00077882 */ /* 0x000fe40000000000 */
[----:B0-----:R-:W-:-:S08]  /*2800*/  DFMA R6, R18, -R6, 1 ;  /* 0x3ff000001206742b */ /* 0x001fd00000000806 */
[----:B------:R-:W-:-:S08]  /*2810*/  DFMA R6, R6, R6, R6 ;  /* 0x000000060606722b */ /* 0x000fd00000000006 */
[----:B------:R-:W-:-:S08]  /*2820*/  DFMA R18, R18, R6, R18 ;  /* 0x000000061212722b */ /* 0x000fd00000000012 */
[----:B------:R-:W-:-:S08]  /*2830*/  DMUL R6, RZ, R18 ;  /* 0x00000012ff067228 */ /* 0x000fd00000000000 */
[----:B------:R-:W-:-:S08]  /*2840*/  DFMA R6, RZ, R18, R6 ;  /* 0x00000012ff06722b */ /* 0x000fd00000000006 */
[CC--:B------:R-:W-:Y:S02]  /*2850*/  DMUL R20, R6.reuse, R6.reuse ;  /* 0x0000000606147228 */ /* 0x0c0fe40000000000 */
[----:B------:R-:W-:Y:S02]  /*2860*/  DADD R14, RZ, -R6 ;  /* 0x00000000ff0e7229 */ /* 0x000fe40000000806 */
[----:B------:R-:W-:-:S04]  /*2870*/  DMUL R10, R6, R6 ;  /* 0x00000006060a7228 */ /* 0x000fc80000000000 */
[----:B------:R-:W-:Y:S01]  /*2880*/  DFMA R8, R20, UR6, R8 ;  /* 0x0000000614087c2b */ /* 0x000fe20008000008 */
[----:B------:R-:W-:Y:S01]  /*2890*/  UMOV UR6, 0x75488a3f ;  /* 0x75488a3f00067882 */ /* 0x000fe20000000000 */
[----:B------:R-:W-:Y:S01]  /*28a0*/  UMOV UR7, 0x3ef3b20a ;  /* 0x3ef3b20a00077882 */ /* 0x000fe20000000000 */
[----:B------:R-:W-:-:S05]  /*28b0*/  DADD R14, R14, R14 ;  /* 0x000000000e0e7229 */ /* 0x000fca000000000e */
[----:B------:R-:W-:Y:S01]  /*28c0*/  DFMA R8, R20, R8, UR6 ;  /* 0x0000000614087e2b */ /* 0x000fe20008000008 */
[----:B------:R-:W-:Y:S01]  /*28d0*/  UMOV UR6, 0xe4faecd5 ;  /* 0xe4faecd500067882 */ /* 0x000fe20000000000 */
[----:B------:R-:W-:Y:S01]  /*28e0*/  UMOV UR7, 0x3f1745cd ;  /* 0x3f1745cd00077882 */ /* 0x000fe20000000000 */
[----:B------:R-:W-:-:S05]  /*28f0*/  DFMA R14, RZ, -R6, R14 ;  /* 0x80000006ff0e722b */ /* 0x000fca000000000e */
[----:B------:R-:W-:Y:S01]  /*2900*/  DFMA R8, R20, R8, UR6 ;  /* 0x0000000614087e2b */ /* 0x000fe20008000008 */
[----:B------:R-:W-:Y:S01]  /*2910*/  UMOV UR6, 0x258a578b ;  /* 0x258a578b00067882 */ /* 0x000fe20000000000 */
[----:B------:R-:W-:Y:S01]  /*2920*/  UMOV UR7, 0x3f3c71c7 ;  /* 0x3f3c71c700077882 */ /* 0x000fe20000000000 */
[----:B------:R-:W-:-:S05]  /*2930*/  DMUL R14, R18, R14 ;  /* 0x0000000e120e7228 */ /* 0x000fca0000000000 */
[----:B------:R-:W-:Y:S01]  /*2940*/  DFMA R8, R20, R8, UR6 ;  /* 0x0000000614087e2b */ /* 0x000fe20008000008 */
[----:B------:R-:W-:Y:S01]  /*2950*/  UMOV UR6, 0x9242b910 ;  /* 0x9242b91000067882 */ /* 0x000fe20000000000 */
[----:B------:R-:W-:-:S03]  /*2960*/  UMOV UR7, 0x3f624924 ;  /* 0x3f62492400077882 */ /* 0x000fc60000000000 */
[----:B------:R-:W-:Y:S02]  /*2970*/  IADD3 R23, PT, PT, R15, 0x100000, RZ ;  /* 0x001000000f177810 */ /* 0x000fe40007ffe0ff */
[----:B------:R-:W-:Y:S01]  /*2980*/  MOV R22, R14 ;  /* 0x0000000e00167202 */ /* 0x000fe20000000f00 */
[----:B------:R-:W-:Y:S01]  /*2990*/  DFMA R8, R20, R8, UR6 ;  /* 0x0000000614087e2b */ /* 0x000fe20008000008 */
[----:B------:R-:W-:Y:S01]  /*29a0*/  UMOV UR6, 0x99999dfb ;  /* 0x99999dfb00067882 */ /* 0x000fe20000000000 */
[----:B------:R-:W-:-:S06]  /*29b0*/  UMOV UR7, 0x3f899999 ;  /* 0x3f89999900077882 */ /* 0x000fcc0000000000 */
[----:B------:R-:W-:Y:S01]  /*29c0*/  DFMA R12, R20, R8, UR6 ;  /* 0x00000006140c7e2b */ /* 0x000fe20008000008 */
[----:B------:R-:W-:Y:S01]  /*29d0*/  UMOV UR6, 0x55555555 ;  /* 0x5555555500067882 */ /* 0x000fe20000000000 */
[----:B------:R-:W-:-:S06]  /*29e0*/  UMOV UR7, 0x3fb55555 ;  /* 0x3fb5555500077882 */ /* 0x000fcc0000000000 */
[----:B------:R-:W-:-:S08]  /*29f0*/  DFMA R8, R20, R12, UR6 ;  /* 0x0000000614087e2b */ /* 0x000fd0000800000c */
[----:B------:R-:W-:Y:S01]  /*2a00*/  DADD R16, -R8, UR6 ;  /* 0x0000000608107e29 */ /* 0x000fe20008000100 */
[----:B------:R-:W-:Y:S01]  /*2a10*/  UMOV UR6, 0xb9e7b0 ;  /* 0x00b9e7b000067882 */ /* 0x000fe20000000000 */
[----:B------:R-:W-:-:S06]  /*2a20*/  UMOV UR7, 0x3c46a4cb ;  /* 0x3c46a4cb00077882 */ /* 0x000fcc0000000000 */
[----:B------:R-:W-:Y:S02]  /*2a30*/  DFMA R16, R20, R12, R16 ;  /* 0x0000000c1410722b */ /* 0x000fe40000000010 */
[C---:B------:R-:W-:Y:S02]  /*2a40*/  DMUL R12, R6.reuse, R10 ;  /* 0x0000000a060c7228 */ /* 0x040fe40000000000 */
[----:B------:R-:W-:-:S04]  /*2a50*/  DFMA R20, R6, R6, -R10 ;  /* 0x000000060614722b */ /* 0x000fc8000000080a */
[----:B------:R-:W-:Y:S01]  /*2a60*/  DADD R16, R16, -UR6 ;  /* 0x8000000610107e29 */ /* 0x000fe20008000000 */
[----:B------:R-:W-:Y:S01]  /*2a70*/  UMOV UR6, 0x0 ;  /* 0x0000000000067882 */ /* 0x000fe20000000000 */
[C---:B------:R-:W-:Y:S01]  /*2a80*/  DFMA R18, R6.reuse, R10, -R12 ;  /* 0x0000000a0612722b */ /* 0x040fe2000000080c */
[----:B------:R-:W-:Y:S01]  /*2a90*/  UMOV UR7, 0x3ff00000 ;  /* 0x3ff0000000077882 */ /* 0x000fe20000000000 */
[----:B------:R-:W-:-:S04]  /*2aa0*/  DFMA R20, R6, R22, R20 ;  /* 0x000000160614722b */ /* 0x000fc80000000014 */
[----:B------:R-:W-:Y:S02]  /*2ab0*/  DADD R24, R8, R16 ;  /* 0x0000000008187229 */ /* 0x000fe40000000010 */
[----:B------:R-:W-:-:S06]  /*2ac0*/  DFMA R18, R14, R10, R18 ;  /* 0x0000000a0e12722b */ /* 0x000fcc0000000012 */
[----:B------:R-:W-:Y:S02]  /*2ad0*/  DMUL R10, R24, R12 ;  /* 0x0000000c180a7228 */ /* 0x000fe40000000000 */
[----:B------:R-:W-:Y:S02]  /*2ae0*/  DFMA R18, R6, R20, R18 ;  /* 0x000000140612722b */ /* 0x000fe40000000012 */
[----:B------:R-:W-:-:S04]  /*2af0*/  DADD R20, R8, -R24 ;  /* 0x0000000008147229 */ /* 0x000fc80000000818 */
[----:B------:R-:W-:-:S04]  /*2b00*/  DFMA R8, R24, R12, -R10 ;  /* 0x0000000c1808722b */ /* 0x000fc8000000080a */
[----:B------:R-:W-:-:S04]  /*2b10*/  DADD R20, R16, R20 ;  /* 0x0000000010147229 */ /* 0x000fc80000000014 */
[----:B------:R-:W-:-:S08]  /*2b20*/  DFMA R8, R24, R18, R8 ;  /* 0x000000121808722b */ /* 0x000fd00000000008 */
[----:B------:R-:W-:-:S08]  /*2b30*/  DFMA R20, R20, R12, R8 ;  /* 0x0000000c1414722b */ /* 0x000fd00000000008 */
[----:B------:R-:W-:-:S08]  /*2b40*/  DADD R12, R10, R20 ;  /* 0x000000000a0c7229 */ /* 0x000fd00000000014 */
[--C-:B------:R-:W-:Y:S02]  /*2b50*/  DADD R8, R6, R12.reuse ;  /* 0x0000000006087229 */ /* 0x100fe4000000000c */
[----:B------:R-:W-:-:S06]  /*2b60*/  DADD R10, R10, -R12 ;  /* 0x000000000a0a7229 */ /* 0x000fcc000000080c */
[----:B------:R-:W-:Y:S02]  /*2b70*/  DADD R6, R6, -R8 ;  /* 0x0000000006067229 */ /* 0x000fe40000000808 */
[----:B------:R-:W-:-:S06]  /*2b80*/  DADD R10, R20, R10 ;  /* 0x00000000140a7229 */ /* 0x000fcc000000000a */
[----:B------:R-:W-:Y:S01]  /*2b90*/  DADD R6, R12, R6 ;  /* 0x000000000c067229 */ /* 0x000fe20000000006 */
[----:B------:R-:W-:Y:S01]  /*2ba0*/  MOV R12, 0xfefa39ef ;  /* 0xfefa39ef000c7802 */ /* 0x000fe20000000f00 */
[----:B------:R-:W-:-:S06]  /*2bb0*/  IMAD.MOV.U32 R13, RZ, RZ, 0x3fe62e42 ;  /* 0x3fe62e42ff0d7424 */ /* 0x000fcc00078e00ff */
[----:B------:R-:W-:Y:S01]  /*2bc0*/  DADD R6, R10, R6 ;  /* 0x000000000a067229 */ /* 0x000fe20000000006 */
[----:B------:R-:W-:Y:S01]  /*2bd0*/  IMAD.MOV.U32 R10, RZ, RZ, -0x105c611 ;  /* 0xfefa39efff0a7424 */ /* 0x000fe200078e00ff */
[----:B------:R-:W-:-:S06]  /*2be0*/  MOV R11, 0x3fe62e42 ;  /* 0x3fe62e42000b7802 */ /* 0x000fcc0000000f00 */
[----:B------:R-:W-:-:S08]  /*2bf0*/  DADD R14, R14, R6 ;  /* 0x000000000e0e7229 */ /* 0x000fd00000000006 */
[----:B------:R-:W-:-:S08]  /*2c00*/  DADD R6, R8, R14 ;  /* 0x0000000008067229 */ /* 0x000fd0000000000e */
[--C-:B------:R-:W-:Y:S02]  /*2c10*/  DFMA R10, R10, UR6, R6.reuse ;  /* 0x000000060a0a7c2b */ /* 0x100fe40008000006 */
[----:B------:R-:W-:-:S06]  /*2c20*/  DADD R16, R8, -R6 ;  /* 0x0000000008107229 */ /* 0x000fcc0000000806 */
[----:B------:R-:W-:Y:S02]  /*2c30*/  DFMA R8, -R12, 1, R10 ;  /* 0x3ff000000c08782b */ /* 0x000fe4000000010a */
[----:B------:R-:W-:Y:S01]  /*2c40*/  DADD R16, R14, R16 ;  /* 0x000000000e107229 */ /* 0x000fe20000000010 */
[----:B------:R-:W-:Y:S02]  /*2c50*/  LOP3.LUT R15, R0, 0xff0fffff, RZ, 0xc0, !PT ;  /* 0xff0fffff000f7812 */ /* 0x000fe400078ec0ff */
[----:B------:R-:W-:-:S03]  /*2c60*/  MOV R14, R2 ;  /* 0x00000002000e7202 */ /* 0x000fc60000000f00 */
[----:B------:R-:W-:Y:S01]  /*2c70*/  DADD R8, -R6, R8 ;  /* 0x0000000006087229 */ /* 0x000fe20000000108 */
[----:B------:R-:W-:Y:S01]  /*2c80*/  HFMA2 R7, -RZ, RZ, 1.119140625, -1.154296875 ;  /* 0x3c7abc9eff077431 */ /* 0x000fe200000001ff */
[----:B------:R-:W-:-:S06]  /*2c90*/  MOV R6, 0x3b39803f ;  /* 0x3b39803f00067802 */ /* 0x000fcc0000000f00 */
[----:B------:R-:W-:-:S08]  /*2ca0*/  DADD R8, R16, -R8 ;  /* 0x0000000010087229 */ /* 0x000fd00000000808 */
[----:B------:R-:W-:Y:S01]  /*2cb0*/  DFMA R8, R6, UR6, R8 ;  /* 0x0000000606087c2b */ /* 0x000fe20008000008 */
[----:B------:R-:W-:Y:S01]  /*2cc0*/  UMOV UR6, 0x3b39803f ;  /* 0x3b39803f00067882 */ /* 0x000fe20000000000 */
[----:B------:R-:W-:Y:S01]  /*2cd0*/  IMAD.SHL.U32 R6, R0, 0x2, RZ ;  /* 0x0000000200067824 */ /* 0x000fe200078e00ff */
[----:B------:R-:W-:-:S04]  /*2ce0*/  UMOV UR7, 0x3c7abc9e ;  /* 0x3c7abc9e00077882 */ /* 0x000fc80000000000 */
[----:B------:R-:W-:Y:S01]  /*2cf0*/  ISETP.GT.U32.AND P0, PT, R6, -0x2000001, PT ;  /* 0xfdffffff0600780c */ /* 0x000fe20003f04070 */
[----:B------:R-:W-:-:S03]  /*2d00*/  DADD R6, R10, R8 ;  /* 0x000000000a067229 */ /* 0x000fc60000000008 */
[----:B------:R-:W-:-:S05]  /*2d10*/  SEL R15, R15, R0, P0 ;  /* 0x000000000f0f7207 */ /* 0x000fca0000000000 */
[----:B------:R-:W-:Y:S02]  /*2d20*/  DADD R16, R10, -R6 ;  /* 0x000000000a107229 */ /* 0x000fe40000000806 */
[----:B------:R-:W-:-:S06]  /*2d30*/  DMUL R10, R6, R14 ;  /* 0x0000000e060a7228 */ /* 0x000fcc0000000000 */
[----:B------:R-:W-:Y:S02]  /*2d40*/  DADD R16, R8, R16 ;  /* 0x0000000008107229 */ /* 0x000fe40000000010 */
[----:B------:R-:W-:Y:S01]  /*2d50*/  DFMA R6, R6, R14, -R10 ;  /* 0x0000000e0606722b */ /* 0x000fe2000000080a */
[----:B------:R-:W-:Y:S01]  /*2d60*/  MOV R8, 0x652b82fe ;  /* 0x652b82fe00087802 */ /* 0x000fe20000000f00 */
[----:B------:R-:W-:-:S06]  /*2d70*/  IMAD.MOV.U32 R9, RZ, RZ, 0x3ff71547 ;  /* 0x3ff71547ff097424 */ /* 0x000fcc00078e00ff */
[----:B------:R-:W-:-:S08]  /*2d80*/  DFMA R14, R16, R14, R6 ;  /* 0x0000000e100e722b */ /* 0x000fd00000000006 */
[----:B------:R-:W-:-:S08]  /*2d90*/  DADD R6, R10, R14 ;  /* 0x000000000a067229 */ /* 0x000fd0000000000e */
[----:B------:R-:W-:Y:S02]  /*2da0*/  DFMA R8, R6, R8, 6.75539944105574400000e+15 ;  /* 0x433800000608742b */ /* 0x000fe40000000008 */
[----:B------:R-:W-:Y:S01]  /*2db0*/  FSETP.GEU.AND P0, PT, |R7|, 4.1917929649353027344, PT ;  /* 0x4086232b0700780b */ /* 0x000fe20003f0e200 */
[----:B------:R-:W-:-:S05]  /*2dc0*/  DADD R10, R10, -R6 ;  /* 0x000000000a0a7229 */ /* 0x000fca0000000806 */
[----:B------:R-:W-:-:S03]  /*2dd0*/  DADD R16, R8, -6.75539944105574400000e+15 ;  /* 0xc338000008107429 */ /* 0x000fc60000000000 */
[----:B------:R-:W-:-:S05]  /*2de0*/  DADD R14, R14, R10 ;  /* 0x000000000e0e7229 */ /* 0x000fca000000000a */
[----:B------:R-:W-:-:S08]  /*2df0*/  DFMA R12, R16, -R12, R6 ;  /* 0x8000000c100c722b */ /* 0x000fd00000000006 */
[----:B------:R-:W-:Y:S01]  /*2e00*/  DFMA R16, R16, -UR6, R12 ;  /* 0x8000000610107c2b */ /* 0x000fe2000800000c */
[----:B------:R-:W-:Y:S01]  /*2e10*/  UMOV UR6, 0x69ce2bdf ;  /* 0x69ce2bdf00067882 */ /* 0x000fe20000000000 */
[----:B------:R-:W-:Y:S01]  /*2e20*/  HFMA2 R13, -RZ, RZ, 1.642578125, -0.00021207332611083984375 ;  /* 0x3e928af3ff0d7431 */ /* 0x000fe200000001ff */
[----:B------:R-:W-:Y:S01]  /*2e30*/  MOV R12, 0xfca213ea ;  /* 0xfca213ea000c7802 */ /* 0x000fe20000000f00 */
[----:B------:R-:W-:-:S05]  /*2e40*/  UMOV UR7, 0x3e5ade15 ;  /* 0x3e5ade1500077882 */ /* 0x000fca0000000000 */
[----:B------:R-:W-:Y:S01]  /*2e50*/  DFMA R12, R16, UR6, R12 ;  /* 0x00000006100c7c2b */ /* 0x000fe2000800000c */
[----:B------:R-:W-:Y:S01]  /*2e60*/  UMOV UR6, 0x62401315 ;  /* 0x6240131500067882 */ /* 0x000fe20000000000 */
[----:B------:R-:W-:-:S06]  /*2e70*/  UMOV UR7, 0x3ec71dee ;  /* 0x3ec71dee00077882 */ /* 0x000fcc0000000000 */
[----:B------:R-:W-:Y:S01]  /*2e80*/  DFMA R12, R16, R12, UR6 ;  /* 0x00000006100c7e2b */ /* 0x000fe2000800000c */
        /* <DEDUP_REMOVED lines=20> */
[----:B------:R-:W-:-:S08]  /*2fd0*/  DFMA R12, R16, R12, UR6 ;  /* 0x00000006100c7e2b */ /* 0x000fd0000800000c */
[----:B------:R-:W-:-:S08]  /*2fe0*/  DFMA R12, R16, R12, 1 ;  /* 0x3ff00000100c742b */ /* 0x000fd0000000000c */
[----:B------:R-:W-:-:S10]  /*2ff0*/  DFMA R12, R16, R12, 1 ;  /* 0x3ff00000100c742b */ /* 0x000fd4000000000c */
[----:B------:R-:W-:Y:S01]  /*3000*/  IMAD R11, R8, 0x100000, R13 ;  /* 0x00100000080b7824 */ /* 0x000fe200078e020d */
[----:B------:R-:W-:Y:S01]  /*3010*/  MOV R10, R12 ;  /* 0x0000000c000a7202 */ /* 0x000fe20000000f00 */
[----:B------:R-:W-:Y:S06]  /*3020*/  @!P0 BRA `(.L_x_191) ;  /* 0x0000000000348947 */ /* 0x000fec0003800000 */
[----:B------:R-:W-:Y:S01]  /*3030*/  FSETP.GEU.AND P1, PT, |R7|, 4.2275390625, PT ;  /* 0x408748000700780b */ /* 0x000fe20003f2e200 */
[C---:B------:R-:W-:Y:S02]  /*3040*/  DADD R10, R6.reuse, +INF ;  /* 0x7ff00000060a7429 */ /* 0x040fe40000000000 */
[----:B------:R-:W-:-:S08]  /*3050*/  DSETP.GEU.AND P0, PT, R6, RZ, PT ;  /* 0x000000ff0600722a */ /* 0x000fd00003f0e000 */
[----:B------:R-:W-:Y:S02]  /*3060*/  FSEL R10, R10, RZ, P0 ;  /* 0x000000ff0a0a7208 */ /* 0x000fe40000000000 */
[----:B------:R-:W-:Y:S01]  /*3070*/  FSEL R11, R11, RZ, P0 ;  /* 0x000000ff0b0b7208 */ /* 0x000fe20000000000 */
[----:B------:R-:W-:Y:S06]  /*3080*/  @P1 BRA `(.L_x_191) ;  /* 0x00000000001c1947 */ /* 0x000fec0003800000 */
[----:B------:R-:W-:Y:S02]  /*3090*/  LEA.HI R0, R8, R8, RZ, 0x1 ;  /* 0x0000000808007211 */ /* 0x000fe400078f08ff */
[----:B------:R-:W-:Y:S02]  /*30a0*/  MOV R10, RZ ;  /* 0x000000ff000a7202 */ /* 0x000fe40000000f00 */
[----:B------:R-:W-:-:S04]  /*30b0*/  SHF.R.S32.HI R7, RZ, 0x1, R0 ;  /* 0x00000001ff077819 */ /* 0x000fc80000011400 */
[----:B------:R-:W-:Y:S01]  /*30c0*/  IADD3 R8, PT, PT, R8, -R7, RZ ;  /* 0x8000000708087210 */ /* 0x000fe20007ffe0ff */
[----:B------:R-:W-:-:S03]  /*30d0*/  IMAD R13, R7, 0x100000, R13 ;  /* 0x00100000070d7824 */ /* 0x000fc600078e020d */
[----:B------:R-:W-:-:S06]  /*30e0*/  LEA R11, R8, 0x3ff00000, 0x14 ;  /* 0x3ff00000080b7811 */ /* 0x000fcc00078ea0ff */
[----:B------:R-:W-:-:S11]  /*30f0*/  DMUL R10, R12, R10 ;  /* 0x0000000a0c0a7228 */ /* 0x000fd60000000000 */
.L_x_191:
[----:B------:R-:W-:Y:S01]  /*3100*/  DFMA R14, R14, R10, R10 ;  /* 0x0000000a0e0e722b */ /* 0x000fe2000000000a */
[----:B------:R-:W-:Y:S01]  /*3110*/  MOV R27, 0x0 ;  /* 0x00000000001b7802 */ /* 0x000fe20000000f00 */
[----:B------:R-:W-:-:S08]  /*3120*/  DSETP.NEU.AND P0, PT, |R10|, +INF , PT ;  /* 0x7ff000000a00742a */ /* 0x000fd00003f0d200 */
[----:B------:R-:W-:Y:S02]  /*3130*/  FSEL R6, R10, R14, !P0 ;  /* 0x0000000e0a067208 */ /* 0x000fe40004000000 */
[----:B------:R-:W-:Y:S01]  /*3140*/  FSEL R7, R11, R15, !P0 ;  /* 0x0000000f0b077208 */ /* 0x000fe20004000000 */
[----:B------:R-:W-:Y:S06]  /*3150*/  RET.REL.NODEC R26 `(one_sided_chamfer) ;  /* 0xffffffcc1aa87950 */ /* 0x000fec0003c3ffff */
.L_x_192:
        /* <DEDUP_REMOVED lines=10> */
.L_x_419:


//--------------------- .text.projective_error_attribute --------------------------
	.section	.text.projective_error_attribute,"ax",@progbits
	.align	128
        .global         projective_error_attribute
        .type           projective_error_attribute,@function
        .size           projective_error_attribute,(.L_x_420 - projective_error_attribute)
        .other          projective_error_attribute,@"STO_CUDA_ENTRY STV_DEFAULT"
projective_error_attribute:
.text.projective_error_attribute:
[----:B------:R-:W-:Y:S01]  /*0000*/  LDC R1, c[0x0][0x37c] ;  /* 0x0000df00ff017b82 */ /* 0x000fe20000000800 */
[----:B------:R-:W0:Y:S07]  /*0010*/  S2R R4, SR_TID.X ;  /* 0x0000000000047919 */ /* 0x000e2e0000002100 */
[----:B------:R-:W0:Y:S01]  /*0020*/  S2UR UR4, SR_CTAID.X ;  /* 0x00000000000479c3 */ /* 0x000e220000002500 */
[----:B------:R-:W1:Y:S07]  /*0030*/  LDCU UR5, c[0x0][0x388] ;  /* 0x00007100ff0577ac */ /* 0x000e6e0008000800 */
[----:B------:R-:W0:Y:S02]  /*0040*/  LDC R3, c[0x0][0x360] ;  /* 0x0000d800ff037b82 */ /* 0x000e240000000800 */
[----:B0-----:R-:W-:-:S05]  /*0050*/  IMAD R4, R3, UR4, R4 ;  /* 0x0000000403047c24 */ /* 0x001fca000f8e0204 */
[----:B-1----:R-:W-:-:S13]  /*0060*/  ISETP.GE.AND P0, PT, R4, UR5, PT ;  /* 0x0000000504007c0c */ /* 0x002fda000bf06270 */
[----:B------:R-:W-:Y:S05]  /*0070*/  @P0 EXIT ;  /* 0x000000000000094d */ /* 0x000fea0003800000 */
[----:B------:R-:W0:Y:S01]  /*0080*/  LDC.64 R8, c[0x0][0x380] ;  /* 0x0000e000ff087b82 */ /* 0x000e220000000a00 */
[----:B------:R-:W1:Y:S01]  /*0090*/  LDCU.64 UR4, c[0x0][0x358] ;  /* 0x00006b00ff0477ac */ /* 0x000e620008000a00 */
[----:B------:R-:W2:Y:S01]  /*00a0*/  LDCU.128 UR12, c[0x3][0x30] ;  /* 0x00c00600ff0c77ac */ /* 0x000ea20008000c00 */
[----:B------:R-:W3:Y:S01]  /*00b0*/  LDCU.128 UR8, c[0x3][URZ] ;  /* 0x00c00000ff0877ac */ /* 0x000ee20008000c00 */
[----:B0-----:R-:W-:-:S06]  /*00c0*/  IMAD.WIDE R8, R4, 0x10, R8 ;  /* 0x0000001004087825 */ /* 0x001fcc00078e0208 */
[----:B-1----:R-:W2:Y:S01]  /*00d0*/  LDG.E.128 R8, desc[UR4][R8.64] ;  /* 0x0000000408087981 */ /* 0x002ea2000c1e1d00 */
[----:B------:R-:W-:Y:S01]  /*00e0*/  BSSY.RECONVERGENT B0, `(.L_x_193) ;  /* 0x0000019000007945 */ /* 0x000fe20003800200 */
[C---:B--2---:R-:W-:Y:S01]  /*00f0*/  FMUL R3, R9.reuse, UR13 ;  /* 0x0000000d09037c20 */ /* 0x044fe20008400000 */
[----:B---3--:R-:W-:-:S03]  /*0100*/  FMUL R5, R9, UR9 ;  /* 0x0000000909057c20 */ /* 0x008fc60008400000 */
[C---:B------:R-:W-:Y:S01]  /*0110*/  FFMA R3, R8.reuse, UR12, R3 ;  /* 0x0000000c08037c23 */ /* 0x040fe20008000003 */
[----:B------:R-:W-:-:S03]  /*0120*/  FFMA R5, R8, UR8, R5 ;  /* 0x0000000808057c23 */ /* 0x000fc60008000005 */
[C---:B------:R-:W-:Y:S01]  /*0130*/  FFMA R3, R10.reuse, UR14, R3 ;  /* 0x0000000e0a037c23 */ /* 0x040fe20008000003 */
[----:B------:R-:W-:-:S03]  /*0140*/  FFMA R2, R10, UR10, R5 ;  /* 0x0000000a0a027c23 */ /* 0x000fc60008000005 */
[----:B------:R-:W-:Y:S01]  /*0150*/  FADD R3, R3, UR15 ;  /* 0x0000000f03037e21 */ /* 0x000fe20008000000 */
[----:B------:R-:W0:Y:S01]  /*0160*/  LDCU.128 UR12, c[0x3][0x10] ;  /* 0x00c00200ff0c77ac */ /* 0x000e220008000c00 */
[----:B------:R-:W-:Y:S02]  /*0170*/  FADD R2, R2, UR11 ;  /* 0x0000000b02027e21 */ /* 0x000fe40008000000 */
[----:B------:R-:W1:Y:S08]  /*0180*/  MUFU.RCP R0, R3 ;  /* 0x0000000300007308 */ /* 0x000e700000001000 */
[----:B------:R-:W2:Y:S01]  /*0190*/  FCHK P0, R2, R3 ;  /* 0x0000000302007302 */ /* 0x000ea20000000000 */
[----:B0-----:R-:W-:Y:S01]  /*01a0*/  FMUL R9, R9, UR13 ;  /* 0x0000000d09097c20 */ /* 0x001fe20008400000 */
[----:B-1----:R-:W-:-:S03]  /*01b0*/  FFMA R5, -R3, R0, 1 ;  /* 0x3f80000003057423 */ /* 0x002fc60000000100 */
[----:B------:R-:W-:Y:S01]  /*01c0*/  FFMA R9, R8, UR12, R9 ;  /* 0x0000000c08097c23 */ /* 0x000fe20008000009 */
[----:B------:R-:W-:-:S03]  /*01d0*/  FFMA R5, R0, R5, R0 ;  /* 0x0000000500057223 */ /* 0x000fc60000000000 */
[----:B------:R-:W-:Y:S01]  /*01e0*/  FFMA R0, R10, UR14, R9 ;  /* 0x0000000e0a007c23 */ /* 0x000fe20008000009 */
[----:B------:R-:W-:-:S03]  /*01f0*/  FFMA R6, R2, R5, RZ ;  /* 0x0000000502067223 */ /* 0x000fc600000000ff */
[----:B------:R-:W-:Y:S01]  /*0200*/  FADD R0, R0, UR15 ;  /* 0x0000000f00007e21 */ /* 0x000fe20008000000 */
[----:B------:R-:W-:-:S04]  /*0210*/  FFMA R7, -R3, R6, R2 ;  /* 0x0000000603077223 */ /* 0x000fc80000000102 */
[----:B------:R-:W-:Y:S01]  /*0220*/  FFMA R5, R5, R7, R6 ;  /* 0x0000000705057223 */ /* 0x000fe20000000006 */
[----:B--2---:R-:W-:Y:S06]  /*0230*/  @!P0 BRA `(.L_x_194) ;  /* 0x00000000000c8947 */ /* 0x004fec0003800000 */
[----:B------:R-:W-:-:S07]  /*0240*/  MOV R6, 0x260 ;  /* 0x0000026000067802 */ /* 0x000fce0000000f00 */
[----:B------:R-:W-:Y:S05]  /*0250*/  CALL.REL.NOINC `($__internal_4_$__cuda_sm3x_div_rn_noftz_f32_slowpath) ;  /* 0x0000000000d47944 */ /* 0x000fea0003c00000 */
[----:B------:R-:W-:-:S07]  /*0260*/  IMAD.MOV.U32 R5, RZ, RZ, R2 ;  /* 0x000000ffff057224 */ /* 0x000fce00078e0002 */
.L_x_194:
[----:B------:R-:W-:Y:S05]  /*0270*/  BSYNC.RECONVERGENT B0 ;  /* 0x0000000000007941 */ /* 0x000fea0003800200 */
.L_x_193:
[----:B------:R-:W0:Y:S01]  /*0280*/  MUFU.RCP R2, R3 ;  /* 0x0000000300027308 */ /* 0x000e220000001000 */
[----:B------:R-:W-:Y:S07]  /*0290*/  BSSY.RECONVERGENT B0, `(.L_x_195) ;  /* 0x000000c000007945 */ /* 0x000fee0003800200 */
[----:B------:R-:W1:Y:S08]  /*02a0*/  FCHK P0, R0, R3 ;  /* 0x0000000300007302 */ /* 0x000e700000000000 */
[----:B------:R-:W2:Y:S01]  /*02b0*/  F2I.FLOOR.NTZ R5, R5 ;  /* 0x0000000500057305 */ /* 0x000ea20000207100 */
[----:B0-----:R-:W-:-:S04]  /*02c0*/  FFMA R7, -R3, R2, 1 ;  /* 0x3f80000003077423 */ /* 0x001fc80000000102 */
[----:B------:R-:W-:-:S04]  /*02d0*/  FFMA R9, R2, R7, R2 ;  /* 0x0000000702097223 */ /* 0x000fc80000000002 */
[----:B------:R-:W-:-:S04]  /*02e0*/  FFMA R2, R0, R9, RZ ;  /* 0x0000000900027223 */ /* 0x000fc800000000ff */
[----:B------:R-:W-:-:S04]  /*02f0*/  FFMA R7, -R3, R2, R0 ;  /* 0x0000000203077223 */ /* 0x000fc80000000100 */
[----:B------:R-:W-:Y:S01]  /*0300*/  FFMA R2, R9, R7, R2 ;  /* 0x0000000709027223 */ /* 0x000fe20000000002 */
[----:B-12---:R-:W-:Y:S06]  /*0310*/  @!P0 BRA `(.L_x_196) ;  /* 0x00000000000c8947 */ /* 0x006fec0003800000 */
[----:B------:R-:W-:Y:S01]  /*0320*/  IMAD.MOV.U32 R2, RZ, RZ, R0 ;  /* 0x000000ffff027224 */ /* 0x000fe200078e0000 */
[----:B------:R-:W-:-:S07]  /*0330*/  MOV R6, 0x350 ;  /* 0x0000035000067802 */ /* 0x000fce0000000f00 */
[----:B------:R-:W-:Y:S05]  /*0340*/  CALL.REL.NOINC `($__internal_4_$__cuda_sm3x_div_rn_noftz_f32_slowpath) ;  /* 0x0000000000987944 */ /* 0x000fea0003c00000 */
.L_x_196:
[----:B------:R-:W-:Y:S05]  /*0350*/  BSYNC.RECONVERGENT B0 ;  /* 0x0000000000007941 */ /* 0x000fea0003800200 */
.L_x_195:
[----:B------:R-:W0:Y:S01]  /*0360*/  LDCU.64 UR6, c[0x0][0x3b0] ;  /* 0x00007600ff0677ac */ /* 0x000e220008000a00 */
[----:B------:R-:W0:Y:S02]  /*0370*/  F2I.FLOOR.NTZ R0, R2 ;  /* 0x0000000200007305 */ /* 0x000e240000207100 */
[----:B0-----:R-:W-:-:S04]  /*0380*/  ISETP.GE.AND P0, PT, R0, UR7, PT ;  /* 0x0000000700007c0c */ /* 0x001fc8000bf06270 */
[----:B------:R-:W-:-:S04]  /*0390*/  ISETP.GE.OR P0, PT, R5, UR6, P0 ;  /* 0x0000000605007c0c */ /* 0x000fc80008706670 */
[----:B------:R-:W-:-:S04]  /*03a0*/  ISETP.LT.OR P0, PT, R5, RZ, P0 ;  /* 0x000000ff0500720c */ /* 0x000fc80000701670 */
[----:B------:R-:W-:-:S13]  /*03b0*/  ISETP.LT.OR P0, PT, R0, RZ, P0 ;  /* 0x000000ff0000720c */ /* 0x000fda0000701670 */
[----:B------:R-:W-:Y:S05]  /*03c0*/  @P0 EXIT ;  /* 0x000000000000094d */ /* 0x000fea0003800000 */
[----:B------:R-:W0:Y:S01]  /*03d0*/  LDCU.64 UR8, c[0x0][0x398] ;  /* 0x00007300ff0877ac */ /* 0x000e220008000a00 */
[----:B------:R-:W1:Y:S01]  /*03e0*/  LDC.64 R2, c[0x0][0x390] ;  /* 0x0000e400ff027b82 */ /* 0x000e620000000a00 */
[----:B------:R-:W-:-:S07]  /*03f0*/  IMAD R5, R0, UR6, R5 ;  /* 0x0000000600057c24 */ /* 0x000fce000f8e0205 */
[----:B------:R-:W2:Y:S01]  /*0400*/  LDC.64 R6, c[0x0][0x3a0] ;  /* 0x0000e800ff067b82 */ /* 0x000ea20000000a00 */
[----:B0-----:R-:W-:-:S04]  /*0410*/  IADD3 R8, P0, PT, R4, UR8, RZ ;  /* 0x0000000804087c10 */ /* 0x001fc8000ff1e0ff */
[----:B------:R-:W-:-:S05]  /*0420*/  LEA.HI.X.SX32 R9, R4, UR9, 0x1, P0 ;  /* 0x0000000904097c11 */ /* 0x000fca00080f0eff */
[----:B------:R-:W3:Y:S01]  /*0430*/  LDG.E.U8 R8, desc[UR4][R8.64] ;  /* 0x0000000408087981 */ /* 0x000ee2000c1e1100 */
[----:B-1----:R-:W-:-:S04]  /*0440*/  IMAD.WIDE R2, R4, 0x4, R2 ;  /* 0x0000000404027825 */ /* 0x002fc800078e0202 */
[----:B--2---:R-:W-:Y:S02]  /*0450*/  IMAD.WIDE R6, R5, 0x4, R6 ;  /* 0x0000000405067825 */ /* 0x004fe400078e0206 */
[----:B------:R-:W2:Y:S04]  /*0460*/  LDG.E R2, desc[UR4][R2.64] ;  /* 0x0000000402027981 */ /* 0x000ea8000c1e1900 */
[----:B------:R-:W2:Y:S01]  /*0470*/  LDG.E R7, desc[UR4][R6.64] ;  /* 0x0000000406077981 */ /* 0x000ea2000c1e1900 */
[----:B------:R-:W-:Y:S01]  /*0480*/  BSSY.RECONVERGENT B0, `(.L_x_197) ;  /* 0x000000d000007945 */ /* 0x000fe20003800200 */
[----:B---3--:R-:W-:Y:S01]  /*0490*/  ISETP.NE.AND P0, PT, R8, RZ, PT ;  /* 0x000000ff0800720c */ /* 0x008fe20003f05270 */
[----:B--2---:R-:W-:-:S12]  /*04a0*/  FADD R11, R2, -R7 ;  /* 0x80000007020b7221 */ /* 0x004fd80000000000 */
[----:B------:R-:W-:Y:S05]  /*04b0*/  @!P0 BRA `(.L_x_198) ;  /* 0x0000000000248947 */ /* 0x000fea0003800000 */
[----:B------:R-:W0:Y:S02]  /*04c0*/  LDCU.64 UR6, c[0x0][0x3a8] ;  /* 0x00007500ff0677ac */ /* 0x000e240008000a00 */
[----:B0-----:R-:W-:-:S04]  /*04d0*/  IADD3 R6, P0, PT, R5, UR6, RZ ;  /* 0x0000000605067c10 */ /* 0x001fc8000ff1e0ff */
[----:B------:R-:W-:-:S05]  /*04e0*/  LEA.HI.X.SX32 R7, R5, UR7, 0x1, P0 ;  /* 0x0000000705077c11 */ /* 0x000fca00080f0eff */
[----:B------:R-:W2:Y:S02]  /*04f0*/  LDG.E.U8 R6, desc[UR4][R6.64] ;  /* 0x0000000406067981 */ /* 0x000ea4000c1e1100 */
[----:B--2---:R-:W-:-:S13]  /*0500*/  ISETP.NE.AND P0, PT, R6, RZ, PT ;  /* 0x000000ff0600720c */ /* 0x004fda0003f05270 */
[----:B------:R-:W0:Y:S02]  /*0510*/  @P0 LDC.64 R2, c[0x0][0x3b8] ;  /* 0x0000ee00ff020b82 */ /* 0x000e240000000a00 */
[----:B0-----:R-:W-:-:S05]  /*0520*/  @P0 IMAD.WIDE R2, R4, 0x4, R2 ;  /* 0x0000000404020825 */ /* 0x001fca00078e0202 */
[----:B------:R0:W-:Y:S01]  /*0530*/  @P0 STG.E desc[UR4][R2.64], R11 ;  /* 0x0000000b02000986 */ /* 0x0001e2000c101904 */
[----:B------:R-:W-:Y:S05]  /*0540*/  @P0 EXIT ;  /* 0x000000000000094d */ /* 0x000fea0003800000 */
.L_x_198:
[----:B------:R-:W-:Y:S05]  /*0550*/  BSYNC.RECONVERGENT B0 ;  /* 0x0000000000007941 */ /* 0x000fea0003800200 */
.L_x_197:
[----:B0-----:R-:W0:Y:S01]  /*0560*/  LDC.64 R2, c[0x0][0x3b8] ;  /* 0x0000ee00ff027b82 */ /* 0x001e220000000a00 */
[----:B------:R-:W-:Y:S02]  /*0570*/  IMAD.MOV.U32 R5, RZ, RZ, 0x4f000000 ;  /* 0x4f000000ff057424 */ /* 0x000fe400078e00ff */
[----:B0-----:R-:W-:-:S05]  /*0580*/  IMAD.WIDE R2, R4, 0x4, R2 ;  /* 0x0000000404027825 */ /* 0x001fca00078e0202 */
[----:B------:R-:W-:Y:S01]  /*0590*/  STG.E desc[UR4][R2.64], R5 ;  /* 0x0000000502007986 */ /* 0x000fe2000c101904 */
[----:B------:R-:W-:Y:S05]  /*05a0*/  EXIT ;  /* 0x000000000000794d */ /* 0x000fea0003800000 */
        .weak           $__internal_4_$__cuda_sm3x_div_rn_noftz_f32_slowpath
        .type           $__internal_4_$__cuda_sm3x_div_rn_noftz_f32_slowpath,@function
        .size           $__internal_4_$__cuda_sm3x_div_rn_noftz_f32_slowpath,(.L_x_420 - $__internal_4_$__cuda_sm3x_div_rn_noftz_f32_slowpath)
$__internal_4_$__cuda_sm3x_div_rn_noftz_f32_slowpath:
[--C-:B------:R-:W-:Y:S01]  /*05b0*/  SHF.R.U32.HI R8, RZ, 0x17, R3.reuse ;  /* 0x00000017ff087819 */ /* 0x100fe20000011603 */
[----:B------:R-:W-:Y:S01]  /*05c0*/  BSSY.RECONVERGENT B1, `(.L_x_199) ;  /* 0x0000063000017945 */ /* 0x000fe20003800200 */
[----:B------:R-:W-:Y:S02]  /*05d0*/  SHF.R.U32.HI R7, RZ, 0x17, R2 ;  /* 0x00000017ff077819 */ /* 0x000fe40000011602 */
[----:B------:R-:W-:Y:S02]  /*05e0*/  LOP3.LUT R14, R8, 0xff, RZ, 0xc0, !PT ;  /* 0x000000ff080e7812 */ /* 0x000fe400078ec0ff */
[----:B------:R-:W-:Y:S01]  /*05f0*/  LOP3.LUT R12, R7, 0xff, RZ, 0xc0, !PT ;  /* 0x000000ff070c7812 */ /* 0x000fe200078ec0ff */
[----:B------:R-:W-:Y:S02]  /*0600*/  IMAD.MOV.U32 R7, RZ, RZ, R3 ;  /* 0x000000ffff077224 */ /* 0x000fe400078e0003 */
[----:B------:R-:W-:Y:S02]  /*0610*/  VIADD R10, R14, 0xffffffff ;  /* 0xffffffff0e0a7836 */ /* 0x000fe40000000000 */
[----:B------:R-:W-:-:S03]  /*0620*/  VIADD R9, R12, 0xffffffff ;  /* 0xffffffff0c097836 */ /* 0x000fc60000000000 */
[----:B------:R-:W-:-:S04]  /*0630*/  ISETP.GT.U32.AND P0, PT, R10, 0xfd, PT ;  /* 0x000000fd0a00780c */ /* 0x000fc80003f04070 */
[----:B------:R-:W-:-:S13]  /*0640*/  ISETP.GT.U32.OR P0, PT, R9, 0xfd, P0 ;  /* 0x000000fd0900780c */ /* 0x000fda0000704470 */
[----:B------:R-:W-:Y:S01]  /*0650*/  @!P0 MOV R8, RZ ;  /* 0x000000ff00088202 */ /* 0x000fe20000000f00 */
[----:B------:R-:W-:Y:S06]  /*0660*/  @!P0 BRA `(.L_x_200) ;  /* 0x00000000005c8947 */ /* 0x000fec0003800000 */
[----:B------:R-:W-:Y:S02]  /*0670*/  FSETP.GTU.FTZ.AND P0, PT, |R2|, +INF , PT ;  /* 0x7f8000000200780b */ /* 0x000fe40003f1c200 */
[----:B------:R-:W-:-:S04]  /*0680*/  FSETP.GTU.FTZ.AND P1, PT, |R3|, +INF , PT ;  /* 0x7f8000000300780b */ /* 0x000fc80003f3c200 */
[----:B------:R-:W-:-:S13]  /*0690*/  PLOP3.LUT P0, PT, P0, P1, PT, 0xf8, 0x8f ;  /* 0x00000000008f781c */ /* 0x000fda0000703f70 */
[----:B------:R-:W-:Y:S05]  /*06a0*/  @P0 BRA `(.L_x_201) ;  /* 0x00000004004c0947 */ /* 0x000fea0003800000 */
[----:B------:R-:W-:-:S13]  /*06b0*/  LOP3.LUT P0, RZ, R7, 0x7fffffff, R2, 0xc8, !PT ;  /* 0x7fffffff07ff7812 */ /* 0x000fda000780c802 */
[----:B------:R-:W-:Y:S05]  /*06c0*/  @!P0 BRA `(.L_x_202) ;  /* 0x00000004003c8947 */ /* 0x000fea0003800000 */
[C---:B------:R-:W-:Y:S02]  /*06d0*/  FSETP.NEU.FTZ.AND P2, PT, |R2|.reuse, +INF , PT ;  /* 0x7f8000000200780b */ /* 0x040fe40003f5d200 */
[----:B------:R-:W-:Y:S02]  /*06e0*/  FSETP.NEU.FTZ.AND P1, PT, |R3|, +INF , PT ;  /* 0x7f8000000300780b */ /* 0x000fe40003f3d200 */
[----:B------:R-:W-:-:S11]  /*06f0*/  FSETP.NEU.FTZ.AND P0, PT, |R2|, +INF , PT ;  /* 0x7f8000000200780b */ /* 0x000fd60003f1d200 */
[----:B------:R-:W-:Y:S05]  /*0700*/  @!P1 BRA !P2, `(.L_x_202) ;  /* 0x00000004002c9947 */ /* 0x000fea0005000000 */
[----:B------:R-:W-:-:S04]  /*0710*/  LOP3.LUT P2, RZ, R2, 0x7fffffff, RZ, 0xc0, !PT ;  /* 0x7fffffff02ff7812 */ /* 0x000fc8000784c0ff */
[----:B------:R-:W-:-:S13]  /*0720*/  PLOP3.LUT P1, PT, P1, P2, PT, 0x2f, 0xf2 ;  /* 0x0000000000f2781c */ /* 0x000fda0000f24577 */
[----:B------:R-:W-:Y:S05]  /*0730*/  @P1 BRA `(.L_x_203) ;  /* 0x0000000400181947 */ /* 0x000fea0003800000 */
[----:B------:R-:W-:-:S04]  /*0740*/  LOP3.LUT P1, RZ, R7, 0x7fffffff, RZ, 0xc0, !PT ;  /* 0x7fffffff07ff7812 */ /* 0x000fc8000782c0ff */
[----:B------:R-:W-:-:S13]  /*0750*/  PLOP3.LUT P0, PT, P0, P1, PT, 0x2f, 0xf2 ;  /* 0x0000000000f2781c */ /* 0x000fda0000702577 */
[----:B------:R-:W-:Y:S05]  /*0760*/  @P0 BRA `(.L_x_204) ;  /* 0x0000000400000947 */ /* 0x000fea0003800000 */
[----:B------:R-:W-:Y:S02]  /*0770*/  ISETP.GE.AND P0, PT, R9, RZ, PT ;  /* 0x000000ff0900720c */ /* 0x000fe40003f06270 */
[----:B------:R-:W-:-:S11]  /*0780*/  ISETP.GE.AND P1, PT, R10, RZ, PT ;  /* 0x000000ff0a00720c */ /* 0x000fd60003f26270 */
[----:B------:R-:W-:Y:S02]  /*0790*/  @P0 IMAD.MOV.U32 R8, RZ, RZ, RZ ;  /* 0x000000ffff080224 */ /* 0x000fe400078e00ff */
[----:B------:R-:W-:Y:S01]  /*07a0*/  @!P0 FFMA R2, R2, 1.84467440737095516160e+19, RZ ;  /* 0x5f80000002028823 */ /* 0x000fe200000000ff */
[----:B------:R-:W-:Y:S02]  /*07b0*/  @!P0 IMAD.MOV.U32 R8, RZ, RZ, -0x40 ;  /* 0xffffffc0ff088424 */ /* 0x000fe400078e00ff */
[----:B------:R-:W-:Y:S02]  /*07c0*/  @!P1 FFMA R7, R3, 1.84467440737095516160e+19, RZ ;  /* 0x5f80000003079823 */ /* 0x000fe400000000ff */
[----:B------:R-:W-:-:S07]  /*07d0*/  @!P1 VIADD R8, R8, 0x40 ;  /* 0x0000004008089836 */ /* 0x000fce0000000000 */
.L_x_200:
[----:B------:R-:W-:Y:S01]  /*07e0*/  LEA R10, R14, 0xc0800000, 0x17 ;  /* 0xc08000000e0a7811 */ /* 0x000fe200078eb8ff */
[----:B------:R-:W-:Y:S04]  /*07f0*/  BSSY.RECONVERGENT B2, `(.L_x_205) ;  /* 0x0000036000027945 */ /* 0x000fe80003800200 */
[----:B------:R-:W-:Y:S01]  /*0800*/  IMAD.IADD R10, R7, 0x1, -R10 ;  /* 0x00000001070a7824 */ /* 0x000fe200078e0a0a */
[----:B------:R-:W-:-:S03]  /*0810*/  IADD3 R7, PT, PT, R12, -0x7f, RZ ;  /* 0xffffff810c077810 */ /* 0x000fc60007ffe0ff */
[----:B------:R-:W0:Y:S01]  /*0820*/  MUFU.RCP R9, R10 ;  /* 0x0000000a00097308 */ /* 0x000e220000001000 */
[----:B------:R-:W-:Y:S01]  /*0830*/  FADD.FTZ R11, -R10, -RZ ;  /* 0x800000ff0a0b7221 */ /* 0x000fe20000010100 */
[----:B------:R-:W-:-:S03]  /*0840*/  IMAD R2, R7, -0x800000, R2 ;  /* 0xff80000007027824 */ /* 0x000fc600078e0202 */
[----:B0-----:R-:W-:-:S04]  /*0850*/  FFMA R12, R9, R11, 1 ;  /* 0x3f800000090c7423 */ /* 0x001fc8000000000b */
[----:B------:R-:W-:-:S04]  /*0860*/  FFMA R16, R9, R12, R9 ;  /* 0x0000000c09107223 */ /* 0x000fc80000000009 */
[----:B------:R-:W-:-:S04]  /*0870*/  FFMA R9, R2, R16, RZ ;  /* 0x0000001002097223 */ /* 0x000fc800000000ff */
[----:B------:R-:W-:-:S04]  /*0880*/  FFMA R12, R11, R9, R2 ;  /* 0x000000090b0c7223 */ /* 0x000fc80000000002 */
[----:B------:R-:W-:Y:S01]  /*0890*/  FFMA R13, R16, R12, R9 ;  /* 0x0000000c100d7223 */ /* 0x000fe20000000009 */
[----:B------:R-:W-:-:S03]  /*08a0*/  IADD3 R9, PT, PT, R7, 0x7f, -R14 ;  /* 0x0000007f07097810 */ /* 0x000fc60007ffe80e */
[----:B------:R-:W-:Y:S02]  /*08b0*/  FFMA R12, R11, R13, R2 ;  /* 0x0000000d0b0c7223 */ /* 0x000fe40000000002 */
[----:B------:R-:W-:Y:S02]  /*08c0*/  IMAD.IADD R9, R9, 0x1, R8 ;  /* 0x0000000109097824 */ /* 0x000fe400078e0208 */
[----:B------:R-:W-:-:S05]  /*08d0*/  FFMA R2, R16, R12, R13 ;  /* 0x0000000c10027223 */ /* 0x000fca000000000d */
[----:B------:R-:W-:-:S04]  /*08e0*/  SHF.R.U32.HI R7, RZ, 0x17, R2 ;  /* 0x00000017ff077819 */ /* 0x000fc80000011602 */
[----:B------:R-:W-:-:S05]  /*08f0*/  LOP3.LUT R7, R7, 0xff, RZ, 0xc0, !PT ;  /* 0x000000ff07077812 */ /* 0x000fca00078ec0ff */
[----:B------:R-:W-:-:S04]  /*0900*/  IMAD.IADD R11, R7, 0x1, R9 ;  /* 0x00000001070b7824 */ /* 0x000fc800078e0209 */
[----:B------:R-:W-:-:S05]  /*0910*/  VIADD R7, R11, 0xffffffff ;  /* 0xffffffff0b077836 */ /* 0x000fca0000000000 */
[----:B------:R-:W-:-:S13]  /*0920*/  ISETP.GE.U32.AND P0, PT, R7, 0xfe, PT ;  /* 0x000000fe0700780c */ /* 0x000fda0003f06070 */
[----:B------:R-:W-:Y:S05]  /*0930*/  @!P0 BRA `(.L_x_206) ;  /* 0x0000000000808947 */ /* 0x000fea0003800000 */
[----:B------:R-:W-:-:S13]  /*0940*/  ISETP.GT.AND P0, PT, R11, 0xfe, PT ;  /* 0x000000fe0b00780c */ /* 0x000fda0003f04270 */
[----:B------:R-:W-:Y:S05]  /*0950*/  @P0 BRA `(.L_x_207) ;  /* 0x00000000006c0947 */ /* 0x000fea0003800000 */
[----:B------:R-:W-:-:S13]  /*0960*/  ISETP.GE.AND P0, PT, R11, 0x1, PT ;  /* 0x000000010b00780c */ /* 0x000fda0003f06270 */
[----:B------:R-:W-:Y:S05]  /*0970*/  @P0 BRA `(.L_x_208) ;  /* 0x0000000000740947 */ /* 0x000fea0003800000 */
[----:B------:R-:W-:Y:S02]  /*0980*/  ISETP.GE.AND P0, PT, R11, -0x18, PT ;  /* 0xffffffe80b00780c */ /* 0x000fe40003f06270 */
[----:B------:R-:W-:-:S11]  /*0990*/  LOP3.LUT R2, R2, 0x80000000, RZ, 0xc0, !PT ;  /* 0x8000000002027812 */ /* 0x000fd600078ec0ff */
[----:B------:R-:W-:Y:S05]  /*09a0*/  @!P0 BRA `(.L_x_208) ;  /* 0x0000000000688947 */ /* 0x000fea0003800000 */
[CCC-:B------:R-:W-:Y:S01]  /*09b0*/  FFMA.RZ R7, R16.reuse, R12.reuse, R13.reuse ;  /* 0x0000000c10077223 */ /* 0x1c0fe2000000c00d */
[C---:B------:R-:W-:Y:S02]  /*09c0*/  VIADD R10, R11.reuse, 0x20 ;  /* 0x000000200b0a7836 */ /* 0x040fe40000000000 */
[CCC-:B------:R-:W-:Y:S01]  /*09d0*/  FFMA.RM R8, R16.reuse, R12.reuse, R13.reuse ;  /* 0x0000000c10087223 */ /* 0x1c0fe2000000400d */
[----:B------:R-:W-:Y:S02]  /*09e0*/  ISETP.NE.AND P2, PT, R11, RZ, PT ;  /* 0x000000ff0b00720c */ /* 0x000fe40003f45270 */
[----:B------:R-:W-:Y:S01]  /*09f0*/  LOP3.LUT R9, R7, 0x7fffff, RZ, 0xc0, !PT ;  /* 0x007fffff07097812 */ /* 0x000fe200078ec0ff */
[----:B------:R-:W-:Y:S01]  /*0a00*/  FFMA.RP R7, R16, R12, R13 ;  /* 0x0000000c10077223 */ /* 0x000fe2000000800d */
[----:B------:R-:W-:Y:S02]  /*0a10*/  ISETP.NE.AND P1, PT, R11, RZ, PT ;  /* 0x000000ff0b00720c */ /* 0x000fe40003f25270 */
[----:B------:R-:W-:-:S02]  /*0a20*/  LOP3.LUT R9, R9, 0x800000, RZ, 0xfc, !PT ;  /* 0x0080000009097812 */ /* 0x000fc400078efcff */
[----:B------:R-:W-:Y:S02]  /*0a30*/  IADD3 R11, PT, PT, -R11, RZ, RZ ;  /* 0x000000ff0b0b7210 */ /* 0x000fe40007ffe1ff */
[----:B------:R-:W-:Y:S02]  /*0a40*/  SHF.L.U32 R10, R9, R10, RZ ;  /* 0x0000000a090a7219 */ /* 0x000fe400000006ff */
[----:B------:R-:W-:Y:S02]  /*0a50*/  FSETP.NEU.FTZ.AND P0, PT, R7, R8, PT ;  /* 0x000000080700720b */ /* 0x000fe40003f1d000 */
[----:B------:R-:W-:Y:S02]  /*0a60*/  SEL R8, R11, RZ, P2 ;  /* 0x000000ff0b087207 */ /* 0x000fe40001000000 */
[----:B------:R-:W-:Y:S02]  /*0a70*/  ISETP.NE.AND P1, PT, R10, RZ, P1 ;  /* 0x000000ff0a00720c */ /* 0x000fe40000f25270 */
[----:B------:R-:W-:-:S02]  /*0a80*/  SHF.R.U32.HI R8, RZ, R8, R9 ;  /* 0x00000008ff087219 */ /* 0x000fc40000011609 */
[----:B------:R-:W-:Y:S02]  /*0a90*/  PLOP3.LUT P0, PT, P0, P1, PT, 0xf8, 0x8f ;  /* 0x00000000008f781c */ /* 0x000fe40000703f70 */
[----:B------:R-:W-:Y:S02]  /*0aa0*/  SHF.R.U32.HI R10, RZ, 0x1, R8 ;  /* 0x00000001ff0a7819 */ /* 0x000fe40000011608 */
[----:B------:R-:W-:-:S04]  /*0ab0*/  SEL R7, RZ, 0x1, !P0 ;  /* 0x00000001ff077807 */ /* 0x000fc80004000000 */
[----:B------:R-:W-:-:S04]  /*0ac0*/  LOP3.LUT R7, R7, 0x1, R10, 0xf8, !PT ;  /* 0x0000000107077812 */ /* 0x000fc800078ef80a */
[----:B------:R-:W-:-:S05]  /*0ad0*/  LOP3.LUT R7, R7, R8, RZ, 0xc0, !PT ;  /* 0x0000000807077212 */ /* 0x000fca00078ec0ff */
[----:B------:R-:W-:-:S05]  /*0ae0*/  IMAD.IADD R7, R10, 0x1, R7 ;  /* 0x000000010a077824 */ /* 0x000fca00078e0207 */
[----:B------:R-:W-:Y:S01]  /*0af0*/  LOP3.LUT R2, R7, R2, RZ, 0xfc, !PT ;  /* 0x0000000207027212 */ /* 0x000fe200078efcff */
[----:B------:R-:W-:Y:S06]  /*0b00*/  BRA `(.L_x_208) ;  /* 0x0000000000107947 */ /* 0x000fec0003800000 */
.L_x_207:
[----:B------:R-:W-:-:S04]  /*0b10*/  LOP3.LUT R2, R2, 0x80000000, RZ, 0xc0, !PT ;  /* 0x8000000002027812 */ /* 0x000fc800078ec0ff */
[----:B------:R-:W-:Y:S01]  /*0b20*/  LOP3.LUT R2, R2, 0x7f800000, RZ, 0xfc, !PT ;  /* 0x7f80000002027812 */ /* 0x000fe200078efcff */
[----:B------:R-:W-:Y:S06]  /*0b30*/  BRA `(.L_x_208) ;  /* 0x0000000000047947 */ /* 0x000fec0003800000 */
.L_x_206:
[----:B------:R-:W-:-:S07]  /*0b40*/  IMAD R2, R9, 0x800000, R2 ;  /* 0x0080000009027824 */ /* 0x000fce00078e0202 */
.L_x_208:
[----:B------:R-:W-:Y:S05]  /*0b50*/  BSYNC.RECONVERGENT B2 ;  /* 0x0000000000027941 */ /* 0x000fea0003800200 */
.L_x_205:
[----:B------:R-:W-:Y:S05]  /*0b60*/  BRA `(.L_x_209) ;  /* 0x0000000000207947 */ /* 0x000fea0003800000 */
.L_x_204:
[----:B------:R-:W-:-:S04]  /*0b70*/  LOP3.LUT R2, R7, 0x80000000, R2, 0x48, !PT ;  /* 0x8000000007027812 */ /* 0x000fc800078e4802 */
[----:B------:R-:W-:Y:S01]  /*0b80*/  LOP3.LUT R2, R2, 0x7f800000, RZ, 0xfc, !PT ;  /* 0x7f80000002027812 */ /* 0x000fe200078efcff */
[----:B------:R-:W-:Y:S06]  /*0b90*/  BRA `(.L_x_209) ;  /* 0x0000000000147947 */ /* 0x000fec0003800000 */
.L_x_203:
[----:B------:R-:W-:Y:S01]  /*0ba0*/  LOP3.LUT R2, R7, 0x80000000, R2, 0x48, !PT ;  /* 0x8000000007027812 */ /* 0x000fe200078e4802 */
[----:B------:R-:W-:Y:S06]  /*0bb0*/  BRA `(.L_x_209) ;  /* 0x00000000000c7947 */ /* 0x000fec0003800000 */
.L_x_202:
[----:B------:R-:W0:Y:S01]  /*0bc0*/  MUFU.RSQ R2, -QNAN ;  /* 0xffc0000000027908 */ /* 0x000e220000001400 */
[----:B------:R-:W-:Y:S05]  /*0bd0*/  BRA `(.L_x_209) ;  /* 0x0000000000047947 */ /* 0x000fea0003800000 */
.L_x_201:
[----:B------:R-:W-:-:S07]  /*0be0*/  FADD.FTZ R2, R2, R3 ;  /* 0x0000000302027221 */ /* 0x000fce0000010000 */
.L_x_209:
[----:B------:R-:W-:Y:S05]  /*0bf0*/  BSYNC.RECONVERGENT B1 ;  /* 0x0000000000017941 */ /* 0x000fea0003800200 */
.L_x_199:
[----:B------:R-:W-:-:S04]  /*0c00*/  IMAD.MOV.U32 R7, RZ, RZ, 0x0 ;  /* 0x00000000ff077424 */ /* 0x000fc800078e00ff */
[----:B0-----:R-:W-:Y:S05]  /*0c10*/  RET.REL.NODEC R6 `(projective_error_attribute) ;  /* 0xfffffff006f87950 */ /* 0x001fea0003c3ffff */
.L_x_210:
        /* <DEDUP_REMOVED lines=14> */
.L_x_420:


//--------------------- .text.projective_error    --------------------------
	.section	.text.projective_error,"ax",@progbits
	.align	128
        .global         projective_error
        .type           projective_error,@function
        .size           projective_error,(.L_x_421 - projective_error)
        .other          projective_error,@"STO_CUDA_ENTRY STV_DEFAULT"
projective_error:
.text.projective_error:
        /* <DEDUP_REMOVED lines=37> */
[----:B------:R-:W-:Y:S05]  /*0250*/  CALL.REL.NOINC `($__internal_5_$__cuda_sm3x_div_rn_noftz_f32_slowpath) ;  /* 0x0000000000e47944 */ /* 0x000fea0003c00000 */
[----:B------:R-:W-:-:S07]  /*0260*/  IMAD.MOV.U32 R7, RZ, RZ, R2 ;  /* 0x000000ffff077224 */ /* 0x000fce00078e0002 */
.L_x_212:
[----:B------:R-:W-:Y:S05]  /*0270*/  BSYNC.RECONVERGENT B0 ;  /* 0x0000000000007941 */ /* 0x000fea0003800200 */
.L_x_211:
        /* <DEDUP_REMOVED lines=12> */
[----:B------:R-:W-:Y:S05]  /*0340*/  CALL.REL.NOINC `($__internal_5_$__cuda_sm3x_div_rn_noftz_f32_slowpath) ;  /* 0x0000000000a87944 */ /* 0x000fea0003c00000 */
.L_x_214:
[----:B------:R-:W-:Y:S05]  /*0350*/  BSYNC.RECONVERGENT B0 ;  /* 0x0000000000007941 */ /* 0x000fea0003800200 */
.L_x_213:
[----:B------:R-:W0:Y:S01]  /*0360*/  LDCU.64 UR6, c[0x0][0x3a0] ;  /* 0x00007400ff0677ac */ /* 0x000e220008000a00 */
[----:B------:R-:W0:Y:S01]  /*0370*/  F2I.FLOOR.NTZ R0, R2 ;  /* 0x0000000200007305 */ /* 0x000e220000207100 */
[----:B------:R-:W1:Y:S01]  /*0380*/  LDCU.64 UR8, c[0x3][0x20] ;  /* 0x00c00400ff0877ac */ /* 0x000e620008000a00 */
[----:B0-----:R-:W-:Y:S01]  /*0390*/  ISETP.GE.AND P0, PT, R0, UR7, PT ;  /* 0x0000000700007c0c */ /* 0x001fe2000bf06270 */
[----:B------:R-:W0:Y:S03]  /*03a0*/  LDCU UR7, c[0x3][0x28] ;  /* 0x00c00500ff0777ac */ /* 0x000e260008000800 */
[----:B------:R-:W-:Y:S01]  /*03b0*/  ISETP.GE.OR P0, PT, R7, UR6, P0 ;  /* 0x0000000607007c0c */ /* 0x000fe20008706670 */
[----:B-1----:R-:W-:-:S03]  /*03c0*/  FMUL R5, R5, UR9 ;  /* 0x0000000905057c20 */ /* 0x002fc60008400000 */
[----:B------:R-:W-:Y:S01]  /*03d0*/  ISETP.LT.OR P0, PT, R7, RZ, P0 ;  /* 0x000000ff0700720c */ /* 0x000fe20000701670 */
[----:B------:R-:W-:-:S03]  /*03e0*/  FFMA R5, R4, UR8, R5 ;  /* 0x0000000804057c23 */ /* 0x000fc60008000005 */
[----:B------:R-:W-:Y:S01]  /*03f0*/  ISETP.LT.OR P0, PT, R0, RZ, P0 ;  /* 0x000000ff0000720c */ /* 0x000fe20000701670 */
[----:B0-----:R-:W-:-:S12]  /*0400*/  FFMA R6, R6, UR7, R5 ;  /* 0x0000000706067c23 */ /* 0x001fd80008000005 */
[----:B------:R-:W-:Y:S05]  /*0410*/  @P0 EXIT ;  /* 0x000000000000094d */ /* 0x000fea0003800000 */
[----:B------:R-:W0:Y:S01]  /*0420*/  LDCU.64 UR8, c[0x0][0x390] ;  /* 0x00007200ff0877ac */ /* 0x000e220008000a00 */
[----:B------:R-:W1:Y:S01]  /*0430*/  LDC.64 R2, c[0x0][0x398] ;  /* 0x0000e600ff027b82 */ /* 0x000e620000000a00 */
[----:B------:R-:W-:Y:S01]  /*0440*/  IMAD R9, R0, UR6, R7 ;  /* 0x0000000600097c24 */ /* 0x000fe2000f8e0207 */
[----:B------:R-:W2:Y:S01]  /*0450*/  LDCU UR6, c[0x3][0x2c] ;  /* 0x00c00580ff0677ac */ /* 0x000ea20008000800 */
[----:B0-----:R-:W-:-:S04]  /*0460*/  IADD3 R4, P0, PT, R8, UR8, RZ ;  /* 0x0000000808047c10 */ /* 0x001fc8000ff1e0ff */
[----:B------:R-:W-:-:S05]  /*0470*/  LEA.HI.X.SX32 R5, R8, UR9, 0x1, P0 ;  /* 0x0000000908057c11 */ /* 0x000fca00080f0eff */
[----:B------:R-:W3:Y:S01]  /*0480*/  LDG.E.U8 R4, desc[UR4][R4.64] ;  /* 0x0000000404047981 */ /* 0x000ee2000c1e1100 */
[----:B-1----:R-:W-:-:S06]  /*0490*/  IMAD.WIDE R2, R9, 0x4, R2 ;  /* 0x0000000409027825 */ /* 0x002fcc00078e0202 */
[----:B------:R-:W4:Y:S01]  /*04a0*/  LDG.E R2, desc[UR4][R2.64] ;  /* 0x0000000402027981 */ /* 0x000f22000c1e1900 */
[----:B--2---:R-:W-:Y:S01]  /*04b0*/  FADD R7, R6, UR6 ;  /* 0x0000000606077e21 */ /* 0x004fe20008000000 */
[----:B------:R-:W-:Y:S01]  /*04c0*/  BSSY.RECONVERGENT B0, `(.L_x_215) ;  /* 0x000000d000007945 */ /* 0x000fe20003800200 */
[----:B---3--:R-:W-:Y:S02]  /*04d0*/  ISETP.NE.AND P0, PT, R4, RZ, PT ;  /* 0x000000ff0400720c */ /* 0x008fe40003f05270 */
[----:B----4-:R-:W-:-:S11]  /*04e0*/  FADD R7, -R2, R7 ;  /* 0x0000000702077221 */ /* 0x010fd60000000100 */
        /* <DEDUP_REMOVED lines=10> */
.L_x_216:
[----:B------:R-:W-:Y:S05]  /*0590*/  BSYNC.RECONVERGENT B0 ;  /* 0x0000000000007941 */ /* 0x000fea0003800200 */
.L_x_215:
[----:B0-----:R-:W0:Y:S01]  /*05a0*/  LDC.64 R2, c[0x0][0x3b0] ;  /* 0x0000ec00ff027b82 */ /* 0x001e220000000a00 */
[----:B------:R-:W-:Y:S02]  /*05b0*/  IMAD.MOV.U32 R5, RZ, RZ, 0x4f000000 ;  /* 0x4f000000ff057424 */ /* 0x000fe400078e00ff */
[----:B0-----:R-:W-:-:S05]  /*05c0*/  IMAD.WIDE R2, R8, 0x4, R2 ;  /* 0x0000000408027825 */ /* 0x001fca00078e0202 */
[----:B------:R-:W-:Y:S01]  /*05d0*/  STG.E desc[UR4][R2.64], R5 ;  /* 0x0000000502007986 */ /* 0x000fe2000c101904 */
[----:B------:R-:W-:Y:S05]  /*05e0*/  EXIT ;  /* 0x000000000000794d */ /* 0x000fea0003800000 */
        .weak           $__internal_5_$__cuda_sm3x_div_rn_noftz_f32_slowpath
        .type           $__internal_5_$__cuda_sm3x_div_rn_noftz_f32_slowpath,@function
        .size           $__internal_5_$__cuda_sm3x_div_rn_noftz_f32_slowpath,(.L_x_421 - $__internal_5_$__cuda_sm3x_div_rn_noftz_f32_slowpath)
$__internal_5_$__cuda_sm3x_div_rn_noftz_f32_slowpath:
[--C-:B------:R-:W-:Y:S01]  /*05f0*/  SHF.R.U32.HI R11, RZ, 0x17, R3.reuse ;  /* 0x00000017ff0b7819 */ /* 0x100fe20000011603 */
[----:B------:R-:W-:Y:S01]  /*0600*/  BSSY.RECONVERGENT B1, `(.L_x_217) ;  /* 0x0000063000017945 */ /* 0x000fe20003800200 */
[----:B------:R-:W-:Y:S01]  /*0610*/  SHF.R.U32.HI R9, RZ, 0x17, R2 ;  /* 0x00000017ff097819 */ /* 0x000fe20000011602 */
[----:B------:R-:W-:Y:S01]  /*0620*/  IMAD.MOV.U32 R13, RZ, RZ, R3 ;  /* 0x000000ffff0d7224 */ /* 0x000fe200078e0003 */
[----:B------:R-:W-:Y:S02]  /*0630*/  LOP3.LUT R11, R11, 0xff, RZ, 0xc0, !PT ;  /* 0x000000ff0b0b7812 */ /* 0x000fe400078ec0ff */
[----:B------:R-:W-:-:S03]  /*0640*/  LOP3.LUT R16, R9, 0xff, RZ, 0xc0, !PT ;  /* 0x000000ff09107812 */ /* 0x000fc600078ec0ff */
[----:B------:R-:W-:Y:S01]  /*0650*/  VIADD R14, R11, 0xffffffff ;  /* 0xffffffff0b0e7836 */ /* 0x000fe20000000000 */
[----:B------:R-:W-:-:S04]  /*0660*/  IADD3 R12, PT, PT, R16, -0x1, RZ ;  /* 0xffffffff100c7810 */ /* 0x000fc80007ffe0ff */
[----:B------:R-:W-:-:S04]  /*0670*/  ISETP.GT.U32.AND P0, PT, R14, 0xfd, PT ;  /* 0x000000fd0e00780c */ /* 0x000fc80003f04070 */
[----:B------:R-:W-:-:S13]  /*0680*/  ISETP.GT.U32.OR P0, PT, R12, 0xfd, P0 ;  /* 0x000000fd0c00780c */ /* 0x000fda0000704470 */
[----:B------:R-:W-:Y:S01]  /*0690*/  @!P0 IMAD.MOV.U32 R9, RZ, RZ, RZ ;  /* 0x000000ffff098224 */ /* 0x000fe200078e00ff */
        /* <DEDUP_REMOVED lines=19> */
[----:B------:R-:W-:Y:S01]  /*07d0*/  @P0 IMAD.MOV.U32 R9, RZ, RZ, RZ ;  /* 0x000000ffff090224 */ /* 0x000fe200078e00ff */
[----:B------:R-:W-:Y:S01]  /*07e0*/  @!P0 MOV R9, 0xffffffc0 ;  /* 0xffffffc000098802 */ /* 0x000fe20000000f00 */
[----:B------:R-:W-:Y:S01]  /*07f0*/  @!P0 FFMA R2, R2, 1.84467440737095516160e+19, RZ ;  /* 0x5f80000002028823 */ /* 0x000fe200000000ff */
[----:B------:R-:W-:-:S03]  /*0800*/  @!P1 FFMA R13, R3, 1.84467440737095516160e+19, RZ ;  /* 0x5f800000030d9823 */ /* 0x000fc600000000ff */
[----:B------:R-:W-:-:S07]  /*0810*/  @!P1 VIADD R9, R9, 0x40 ;  /* 0x0000004009099836 */ /* 0x000fce0000000000 */
.L_x_218:
[----:B------:R-:W-:Y:S01]  /*0820*/  LEA R12, R11, 0xc0800000, 0x17 ;  /* 0xc08000000b0c7811 */ /* 0x000fe200078eb8ff */
[----:B------:R-:W-:Y:S04]  /*0830*/  BSSY.RECONVERGENT B2, `(.L_x_223) ;  /* 0x0000036000027945 */ /* 0x000fe80003800200 */
[----:B------:R-:W-:Y:S02]  /*0840*/  IMAD.IADD R13, R13, 0x1, -R12 ;  /* 0x000000010d0d7824 */ /* 0x000fe400078e0a0c */
[----:B------:R-:W-:Y:S02]  /*0850*/  VIADD R12, R16, 0xffffff81 ;  /* 0xffffff81100c7836 */ /* 0x000fe40000000000 */
[----:B------:R-:W0:Y:S01]  /*0860*/  MUFU.RCP R14, R13 ;  /* 0x0000000d000e7308 */ /* 0x000e220000001000 */
[----:B------:R-:W-:Y:S01]  /*0870*/  FADD.FTZ R15, -R13, -RZ ;  /* 0x800000ff0d0f7221 */ /* 0x000fe20000010100 */
[C---:B------:R-:W-:Y:S01]  /*0880*/  IMAD R2, R12.reuse, -0x800000, R2 ;  /* 0xff8000000c027824 */ /* 0x040fe200078e0202 */
[----:B------:R-:W-:-:S04]  /*0890*/  IADD3 R12, PT, PT, R12, 0x7f, -R11 ;  /* 0x0000007f0c0c7810 */ /* 0x000fc80007ffe80b */
[----:B------:R-:W-:Y:S01]  /*08a0*/  IADD3 R12, PT, PT, R12, R9, RZ ;  /* 0x000000090c0c7210 */ /* 0x000fe20007ffe0ff */
[----:B0-----:R-:W-:-:S04]  /*08b0*/  FFMA R17, R14, R15, 1 ;  /* 0x3f8000000e117423 */ /* 0x001fc8000000000f */
[----:B------:R-:W-:-:S04]  /*08c0*/  FFMA R19, R14, R17, R14 ;  /* 0x000000110e137223 */ /* 0x000fc8000000000e */
[----:B------:R-:W-:-:S04]  /*08d0*/  FFMA R14, R2, R19, RZ ;  /* 0x00000013020e7223 */ /* 0x000fc800000000ff */
[----:B------:R-:W-:-:S04]  /*08e0*/  FFMA R17, R15, R14, R2 ;  /* 0x0000000e0f117223 */ /* 0x000fc80000000002 */
[----:B------:R-:W-:-:S04]  /*08f0*/  FFMA R14, R19, R17, R14 ;  /* 0x00000011130e7223 */ /* 0x000fc8000000000e */
[----:B------:R-:W-:-:S04]  /*0900*/  FFMA R15, R15, R14, R2 ;  /* 0x0000000e0f0f7223 */ /* 0x000fc80000000002 */
        /* <DEDUP_REMOVED lines=15> */
[-CC-:B------:R-:W-:Y:S01]  /*0a00*/  FFMA.RM R12, R19, R15.reuse, R14.reuse ;  /* 0x0000000f130c7223 */ /* 0x180fe2000000400e */
[C---:B------:R-:W-:Y:S02]  /*0a10*/  ISETP.NE.AND P2, PT, R13.reuse, RZ, PT ;  /* 0x000000ff0d00720c */ /* 0x040fe40003f45270 */
[----:B------:R-:W-:Y:S02]  /*0a20*/  ISETP.NE.AND P1, PT, R13, RZ, PT ;  /* 0x000000ff0d00720c */ /* 0x000fe40003f25270 */
[----:B------:R-:W-:Y:S01]  /*0a30*/  LOP3.LUT R11, R9, 0x7fffff, RZ, 0xc0, !PT ;  /* 0x007fffff090b7812 */ /* 0x000fe200078ec0ff */
[----:B------:R-:W-:Y:S01]  /*0a40*/  FFMA.RP R9, R19, R15, R14 ;  /* 0x0000000f13097223 */ /* 0x000fe2000000800e */
[----:B------:R-:W-:Y:S01]  /*0a50*/  IADD3 R14, PT, PT, R13, 0x20, RZ ;  /* 0x000000200d0e7810 */ /* 0x000fe20007ffe0ff */
[----:B------:R-:W-:Y:S01]  /*0a60*/  IMAD.MOV R13, RZ, RZ, -R13 ;  /* 0x000000ffff0d7224 */ /* 0x000fe200078e0a0d */
[----:B------:R-:W-:-:S02]  /*0a70*/  LOP3.LUT R11, R11, 0x800000, RZ, 0xfc, !PT ;  /* 0x008000000b0b7812 */ /* 0x000fc400078efcff */
[----:B------:R-:W-:Y:S02]  /*0a80*/  FSETP.NEU.FTZ.AND P0, PT, R9, R12, PT ;  /* 0x0000000c0900720b */ /* 0x000fe40003f1d000 */
[----:B------:R-:W-:Y:S02]  /*0a90*/  SHF.L.U32 R14, R11, R14, RZ ;  /* 0x0000000e0b0e7219 */ /* 0x000fe400000006ff */
[----:B------:R-:W-:Y:S02]  /*0aa0*/  SEL R12, R13, RZ, P2 ;  /* 0x000000ff0d0c7207 */ /* 0x000fe40001000000 */
[----:B------:R-:W-:Y:S02]  /*0ab0*/  ISETP.NE.AND P1, PT, R14, RZ, P1 ;  /* 0x000000ff0e00720c */ /* 0x000fe40000f25270 */
[----:B------:R-:W-:Y:S02]  /*0ac0*/  SHF.R.U32.HI R12, RZ, R12, R11 ;  /* 0x0000000cff0c7219 */ /* 0x000fe4000001160b */
[----:B------:R-:W-:-:S02]  /*0ad0*/  PLOP3.LUT P0, PT, P0, P1, PT, 0xf8, 0x8f ;  /* 0x00000000008f781c */ /* 0x000fc40000703f70 */
[----:B------:R-:W-:Y:S02]  /*0ae0*/  SHF.R.U32.HI R14, RZ, 0x1, R12 ;  /* 0x00000001ff0e7819 */ /* 0x000fe4000001160c */
[----:B------:R-:W-:-:S04]  /*0af0*/  SEL R9, RZ, 0x1, !P0 ;  /* 0x00000001ff097807 */ /* 0x000fc80004000000 */
[----:B------:R-:W-:-:S04]  /*0b00*/  LOP3.LUT R9, R9, 0x1, R14, 0xf8, !PT ;  /* 0x0000000109097812 */ /* 0x000fc800078ef80e */
[----:B------:R-:W-:-:S05]  /*0b10*/  LOP3.LUT R9, R9, R12, RZ, 0xc0, !PT ;  /* 0x0000000c09097212 */ /* 0x000fca00078ec0ff */
[----:B------:R-:W-:-:S05]  /*0b20*/  IMAD.IADD R9, R14, 0x1, R9 ;  /* 0x000000010e097824 */ /* 0x000fca00078e0209 */
[----:B------:R-:W-:Y:S01]  /*0b30*/  LOP3.LUT R2, R9, R2, RZ, 0xfc, !PT ;  /* 0x0000000209027212 */ /* 0x000fe200078efcff */
[----:B------:R-:W-:Y:S06]  /*0b40*/  BRA `(.L_x_226) ;  /* 0x0000000000107947 */ /* 0x000fec0003800000 */
.L_x_225:
[----:B------:R-:W-:-:S04]  /*0b50*/  LOP3.LUT R2, R2, 0x80000000, RZ, 0xc0, !PT ;  /* 0x8000000002027812 */ /* 0x000fc800078ec0ff */
[----:B------:R-:W-:Y:S01]  /*0b60*/  LOP3.LUT R2, R2, 0x7f800000, RZ, 0xfc, !PT ;  /* 0x7f80000002027812 */ /* 0x000fe200078efcff */
[----:B------:R-:W-:Y:S06]  /*0b70*/  BRA `(.L_x_226) ;  /* 0x0000000000047947 */ /* 0x000fec0003800000 */
.L_x_224:
[----:B------:R-:W-:-:S07]  /*0b80*/  LEA R2, R12, R2, 0x17 ;  /* 0x000000020c027211 */ /* 0x000fce00078eb8ff */
.L_x_226:
[----:B------:R-:W-:Y:S05]  /*0b90*/  BSYNC.RECONVERGENT B2 ;  /* 0x0000000000027941 */ /* 0x000fea0003800200 */
.L_x_223:
[----:B------:R-:W-:Y:S05]  /*0ba0*/  BRA `(.L_x_227) ;  /* 0x0000000000207947 */ /* 0x000fea0003800000 */
.L_x_222:
[----:B------:R-:W-:-:S04]  /*0bb0*/  LOP3.LUT R2, R13, 0x80000000, R2, 0x48, !PT ;  /* 0x800000000d027812 */ /* 0x000fc800078e4802 */
[----:B------:R-:W-:Y:S01]  /*0bc0*/  LOP3.LUT R2, R2, 0x7f800000, RZ, 0xfc, !PT ;  /* 0x7f80000002027812 */ /* 0x000fe200078efcff */
[----:B------:R-:W-:Y:S06]  /*0bd0*/  BRA `(.L_x_227) ;  /* 0x0000000000147947 */ /* 0x000fec0003800000 */
.L_x_221:
[----:B------:R-:W-:Y:S01]  /*0be0*/  LOP3.LUT R2, R13, 0x80000000, R2, 0x48, !PT ;  /* 0x800000000d027812 */ /* 0x000fe200078e4802 */
[----:B------:R-:W-:Y:S06]  /*0bf0*/  BRA `(.L_x_227) ;  /* 0x00000000000c7947 */ /* 0x000fec0003800000 */
.L_x_220:
[----:B------:R-:W0:Y:S01]  /*0c00*/  MUFU.RSQ R2, -QNAN ;  /* 0xffc0000000027908 */ /* 0x000e220000001400 */
[----:B------:R-:W-:Y:S05]  /*0c10*/  BRA `(.L_x_227) ;  /* 0x0000000000047947 */ /* 0x000fea0003800000 */
.L_x_219:
[----:B------:R-:W-:-:S07]  /*0c20*/  FADD.FTZ R2, R2, R3 ;  /* 0x0000000302027221 */ /* 0x000fce0000010000 */
.L_x_227:
[----:B------:R-:W-:Y:S05]  /*0c30*/  BSYNC.RECONVERGENT B1 ;  /* 0x0000000000017941 */ /* 0x000fea0003800200 */
.L_x_217:
[----:B------:R-:W-:-:S04]  /*0c40*/  IMAD.MOV.U32 R11, RZ, RZ, 0x0 ;  /* 0x00000000ff0b7424 */ /* 0x000fc800078e00ff */
[----:B0-----:R-:W-:Y:S05]  /*0c50*/  RET.REL.NODEC R10 `(projective_error) ;  /* 0xfffffff00ae87950 */ /* 0x001fea0003c3ffff */
.L_x_228:
        /* <DEDUP_REMOVED lines=10> */
.L_x_421:


//--------------------- .text.interpolate_attr3   --------------------------
	.section	.text.interpolate_attr3,"ax",@progbits
	.align	128
        .global         interpolate_attr3
        .type           interpolate_attr3,@function
        .size           interpolate_attr3,(.L_x_422 - interpolate_attr3)
        .other          interpolate_attr3,@"STO_CUDA_ENTRY STV_DEFAULT"
interpolate_attr3:
.text.interpolate_attr3:
        /* <DEDUP_REMOVED lines=9> */
[----:B------:R-:W1:Y:S07]  /*0090*/  LDCU.64 UR4, c[0x0][0x358] ;  /* 0x00006b00ff0477ac */ /* 0x000e6e0008000a00 */
[----:B------:R-:W2:Y:S01]  /*00a0*/  LDC.64 R4, c[0x0][0x390] ;  /* 0x0000e400ff047b82 */ /* 0x000ea20000000a00 */
[----:B0-----:R-:W-:-:S05]  /*00b0*/  IMAD.WIDE R2, R7, 0x4, R2 ;  /* 0x0000000407027825 */ /* 0x001fca00078e0202 */
[----:B-1----:R-:W3:Y:S04]  /*00c0*/  LDG.E R33, desc[UR4][R2.64] ;  /* 0x0000000402217981 */ /* 0x002ee8000c1e1900 */
[----:B------:R-:W3:Y:S01]  /*00d0*/  LDG.E R0, desc[UR4][R2.64+0x4] ;  /* 0x0000040402007981 */ /* 0x000ee2000c1e1900 */
[----:B------:R-:W-:-:S05]  /*00e0*/  LEA R7, R7, R7, 0x1 ;  /* 0x0000000707077211 */ /* 0x000fca00078e08ff */
[----:B--2---:R-:W-:Y:S01]  /*00f0*/  IMAD.WIDE R4, R7, 0x4, R4 ;  /* 0x0000000407047825 */ /* 0x004fe200078e0204 */
[----:B---3--:R-:W-:-:S13]  /*0100*/  ISETP.NE.AND P0, PT, R0, R33, PT ;  /* 0x000000210000720c */ /* 0x008fda0003f05270 */
[----:B------:R-:W-:Y:S05]  /*0110*/  @!P0 EXIT ;  /* 0x000000000000894d */ /* 0x000fea0003800000 */
[----:B------:R-:W2:Y:S01]  /*0120*/  LDG.E R19, desc[UR4][R4.64] ;  /* 0x0000000404137981 */ /* 0x000ea2000c1e1900 */
[----:B------:R-:W2:Y:S03]  /*0130*/  LDC.64 R2, c[0x0][0x380] ;  /* 0x0000e000ff027b82 */ /* 0x000ea60000000a00 */
[----:B------:R-:W3:Y:S04]  /*0140*/  LDG.E R21, desc[UR4][R4.64+0x4] ;  /* 0x0000040404157981 */ /* 0x000ee8000c1e1900 */
[----:B------:R-:W4:Y:S01]  /*0150*/  LDG.E R7, desc[UR4][R4.64+0x8] ;  /* 0x0000080404077981 */ /* 0x000f22000c1e1900 */
[----:B------:R-:W0:Y:S08]  /*0160*/  LDC R31, c[0x0][0x3a0] ;  /* 0x0000e800ff1f7b82 */ /* 0x000e300000000800 */
[----:B------:R-:W1:Y:S08]  /*0170*/  LDC.64 R12, c[0x0][0x388] ;  /* 0x0000e200ff0c7b82 */ /* 0x000e700000000a00 */
[----:B------:R-:W5:Y:S01]  /*0180*/  LDC.64 R34, c[0x0][0x3a8] ;  /* 0x0000ea00ff227b82 */ /* 0x000f620000000a00 */
[----:B--2---:R-:W-:-:S04]  /*0190*/  IMAD.WIDE.U32 R36, R19, 0x8, R2 ;  /* 0x0000000813247825 */ /* 0x004fc800078e0002 */
[--C-:B---3--:R-:W-:Y:S02]  /*01a0*/  IMAD.WIDE.U32 R16, R21, 0x8, R2.reuse ;  /* 0x0000000815107825 */ /* 0x108fe400078e0002 */
[----:B------:R-:W2:Y:S02]  /*01b0*/  LDG.E.64 R36, desc[UR4][R36.64] ;  /* 0x0000000424247981 */ /* 0x000ea4000c1e1b00 */
[----:B----4-:R-:W-:Y:S02]  /*01c0*/  IMAD.WIDE.U32 R2, R7, 0x8, R2 ;  /* 0x0000000807027825 */ /* 0x010fe400078e0002 */
[----:B------:R-:W3:Y:S04]  /*01d0*/  LDG.E.64 R16, desc[UR4][R16.64] ;  /* 0x0000000410107981 */ /* 0x000ee8000c1e1b00 */
[----:B------:R-:W4:Y:S01]  /*01e0*/  LDG.E.64 R2, desc[UR4][R2.64] ;  /* 0x0000000402027981 */ /* 0x000f22000c1e1b00 */
[----:B--2---:R-:W-:Y:S08]  /*01f0*/  F2I.TRUNC.NTZ R0, R37 ;  /* 0x0000002500007305 */ /* 0x004ff0000020f100 */
[----:B---3--:R-:W0:Y:S08]  /*0200*/  F2I.TRUNC.NTZ R9, R17 ;  /* 0x0000001100097305 */ /* 0x008e30000020f100 */
[----:B----4-:R-:W2:Y:S01]  /*0210*/  F2I.TRUNC.NTZ R5, R3 ;  /* 0x0000000300057305 */ /* 0x010ea2000020f100 */
[----:B0-----:R-:W-:-:S02]  /*0220*/  VIMNMX3.U32 R32, R0, R31, R9, PT ;  /* 0x0000001f0020720f */ /* 0x001fc40003800009 */
[----:B--2---:R-:W-:Y:S02]  /*0230*/  VIMNMX3.U32 R0, R0, R9, R5, !PT ;  /* 0x000000090000720f */ /* 0x004fe40007800005 */
[----:B------:R-:W-:Y:S02]  /*0240*/  VIMNMX.U32 R32, PT, PT, R32, R5, PT ;  /* 0x0000000520207248 */ /* 0x000fe40003fe0000 */
[----:B------:R-:W-:-:S04]  /*0250*/  VIADDMNMX.U32 R31, R31, 0xffffffff, R0, PT ;  /* 0xffffffff1f1f7846 */ /* 0x000fc80003800000 */
[----:B------:R-:W-:-:S04]  /*0260*/  IADD3 R31, PT, PT, -R32, R31, RZ ;  /* 0x0000001f201f7210 */ /* 0x000fc80007ffe1ff */
[----:B------:R-:W-:Y:S01]  /*0270*/  ISETP.GT.U32.AND P0, PT, R31, 0x7ffffffe, PT ;  /* 0x7ffffffe1f00780c */ /* 0x000fe20003f04070 */
[----:B-1----:R-:W-:-:S04]  /*0280*/  IMAD.WIDE.U32 R4, R19, 0x10, R12 ;  /* 0x0000001013047825 */ /* 0x002fc800078e000c */
[----:B------:R-:W-:-:S04]  /*0290*/  IMAD.WIDE.U32 R8, R21, 0x10, R12 ;  /* 0x0000001015087825 */ /* 0x000fc800078e000c */
[----:B-----5:R-:W-:-:S04]  /*02a0*/  IMAD.WIDE.U32 R18, R19, 0xc, R34 ;  /* 0x0000000c13127825 */ /* 0x020fc800078e0022 */
[----:B------:R-:W-:-:S04]  /*02b0*/  IMAD.WIDE.U32 R20, R21, 0xc, R34 ;  /* 0x0000000c15147825 */ /* 0x000fc800078e0022 */
[----:B------:R-:W-:-:S04]  /*02c0*/  IMAD.WIDE.U32 R12, R7, 0x10, R12 ;  /* 0x00000010070c7825 */ /* 0x000fc800078e000c */
[----:B------:R-:W-:Y:S01]  /*02d0*/  IMAD.WIDE.U32 R34, R7, 0xc, R34 ;  /* 0x0000000c07227825 */ /* 0x000fe200078e0022 */
[----:B------:R-:W-:Y:S06]  /*02e0*/  @P0 EXIT ;  /* 0x000000000000094d */ /* 0x000fec0003800000 */
[----:B------:R-:W5:Y:S01]  /*02f0*/  LDG.E R27, desc[UR4][R20.64] ;  /* 0x00000004141b7981 */ /* 0x000f62000c1e1900 */
[----:B------:R-:W0:Y:S03]  /*0300*/  LDC R39, c[0x0][0x39c] ;  /* 0x0000e700ff277b82 */ /* 0x000e260000000800 */
[----:B------:R-:W5:Y:S04]  /*0310*/  LDG.E R26, desc[UR4][R20.64+0x4] ;  /* 0x00000404141a7981 */ /* 0x000f68000c1e1900 */
[----:B------:R-:W5:Y:S04]  /*0320*/  LDG.E R25, desc[UR4][R20.64+0x8] ;  /* 0x0000080414197981 */ /* 0x000f68000c1e1900 */
[----:B------:R-:W5:Y:S04]  /*0330*/  LDG.E.128 R4, desc[UR4][R4.64] ;  /* 0x0000000404047981 */ /* 0x000f68000c1e1d00 */
[----:B------:R-:W5:Y:S04]  /*0340*/  LDG.E.128 R8, desc[UR4][R8.64] ;  /* 0x0000000408087981 */ /* 0x000f68000c1e1d00 */
[----:B------:R-:W5:Y:S01]  /*0350*/  LDG.E.128 R12, desc[UR4][R12.64] ;  /* 0x000000040c0c7981 */ /* 0x000f62000c1e1d00 */
[----:B------:R-:W-:Y:S03]  /*0360*/  F2I.TRUNC.NTZ R0, R36 ;  /* 0x0000002400007305 */ /* 0x000fe6000020f100 */
[----:B------:R-:W5:Y:S04]  /*0370*/  LDG.E R30, desc[UR4][R18.64] ;  /* 0x00000004121e7981 */ /* 0x000f68000c1e1900 */
[----:B------:R-:W5:Y:S04]  /*0380*/  LDG.E R29, desc[UR4][R18.64+0x4] ;  /* 0x00000404121d7981 */ /* 0x000f68000c1e1900 */
[----:B------:R1:W5:Y:S01]  /*0390*/  LDG.E R28, desc[UR4][R18.64+0x8] ;  /* 0x00000804121c7981 */ /* 0x000362000c1e1900 */
[----:B------:R-:W2:Y:S03]  /*03a0*/  LDCU.64 UR6, c[0x0][0x3b8] ;  /* 0x00007700ff0677ac */ /* 0x000ea60008000a00 */
[----:B------:R-:W5:Y:S04]  /*03b0*/  LDG.E R24, desc[UR4][R34.64] ;  /* 0x0000000422187981 */ /* 0x000f68000c1e1900 */
[----:B------:R-:W5:Y:S01]  /*03c0*/  LDG.E R23, desc[UR4][R34.64+0x4] ;  /* 0x0000040422177981 */ /* 0x000f62000c1e1900 */
[----:B-1----:R-:W0:Y:S03]  /*03d0*/  F2I.TRUNC.NTZ R19, R16 ;  /* 0x0000001000137305 */ /* 0x002e26000020f100 */
[----:B------:R1:W5:Y:S05]  /*03e0*/  LDG.E R22, desc[UR4][R34.64+0x8] ;  /* 0x0000080422167981 */ /* 0x00036a000c1e1900 */
[----:B------:R-:W3:Y:S01]  /*03f0*/  F2I.TRUNC.NTZ R18, R2 ;  /* 0x0000000200127305 */ /* 0x000ee2000020f100 */
[--C-:B------:R-:W-:Y:S01]  /*0400*/  FADD R40, -R16, R2.reuse ;  /* 0x0000000210287221 */ /* 0x100fe20000000100 */
[----:B0-----:R-:W-:Y:S01]  /*0410*/  VIMNMX3.U32 R41, R0, R39, R19, PT ;  /* 0x000000270029720f */ /* 0x001fe20003800013 */
[----:B------:R-:W-:Y:S01]  /*0420*/  FADD R38, R36, -R2 ;  /* 0x8000000224267221 */ /* 0x000fe20000000000 */
[----:B---3--:R-:W-:Y:S01]  /*0430*/  VIMNMX3.U32 R0, R0, R19, R18, !PT ;  /* 0x000000130000720f */ /* 0x008fe20007800012 */
[----:B------:R-:W-:Y:S01]  /*0440*/  FADD R19, R37, -R3 ;  /* 0x8000000325137221 */ /* 0x000fe20000000000 */
[----:B------:R-:W-:-:S02]  /*0450*/  VIMNMX.U32 R41, PT, PT, R41, R18, PT ;  /* 0x0000001229297248 */ /* 0x000fc40003fe0000 */
[----:B------:R-:W-:Y:S01]  /*0460*/  VIADDMNMX.U32 R0, R39, 0xffffffff, R0, PT ;  /* 0xffffffff27007846 */ /* 0x000fe20003800000 */
[--C-:B------:R-:W-:Y:S01]  /*0470*/  FADD R39, R17, -R3.reuse ;  /* 0x8000000311277221 */ /* 0x100fe20000000000 */
[----:B-1----:R-:W-:Y:S01]  /*0480*/  FMUL R34, R40, R19 ;  /* 0x0000001328227220 */ /* 0x002fe20000400000 */
[----:B------:R-:W-:Y:S02]  /*0490*/  HFMA2 R35, -RZ, RZ, 0, 0 ;  /* 0x00000000ff237431 */ /* 0x000fe400000001ff */
[----:B------:R-:W-:Y:S01]  /*04a0*/  FADD R37, -R37, R3 ;  /* 0x0000000325257221 */ /* 0x000fe20000000100 */
[----:B------:R-:W-:Y:S01]  /*04b0*/  IADD3 R36, PT, PT, -R41, R0, RZ ;  /* 0x0000000029247210 */ /* 0x000fe20007ffe1ff */
[----:B--2---:R-:W-:-:S07]  /*04c0*/  FFMA R34, R39, R38, R34 ;  /* 0x0000002627227223 */ /* 0x004fce0000000022 */
.L_x_252:
[----:B------:R-:W-:Y:S01]  /*04d0*/  ISETP.GT.U32.AND P0, PT, R36, 0x7ffffffe, PT ;  /* 0x7ffffffe2400780c */ /* 0x000fe20003f04070 */
[----:B------:R-:W-:-:S12]  /*04e0*/  BSSY.RECONVERGENT B0, `(.L_x_229) ;  /* 0x0000125000007945 */ /* 0x000fd80003800200 */
[----:B01-3--:R-:W-:Y:S05]  /*04f0*/  @P0 BRA `(.L_x_230) ;  /* 0x00000010008c0947 */ /* 0x00bfea0003800000 */
[----:B------:R-:W-:Y:S01]  /*0500*/  IADD3 R0, PT, PT, R32, R35, RZ ;  /* 0x0000002320007210 */ /* 0x000fe20007ffe0ff */
[----:B------:R-:W-:Y:S01]  /*0510*/  BSSY.RECONVERGENT B1, `(.L_x_231) ;  /* 0x00000cb000017945 */ /* 0x000fe20003800200 */
[----:B------:R-:W-:Y:S02]  /*0520*/  ISETP.NE.AND P0, PT, R36, RZ, PT ;  /* 0x000000ff2400720c */ /* 0x000fe40003f05270 */
[----:B------:R-:W0:Y:S01]  /*0530*/  I2F.F64.U32 R16, R0 ;  /* 0x0000000000107312 */ /* 0x000e220000201800 */
[----:B------:R-:W-:Y:S01]  /*0540*/  MOV R42, RZ ;  /* 0x000000ff002a7202 */ /* 0x000fe20000000f00 */
[----:B0-----:R-:W-:-:S10]  /*0550*/  DADD R16, R16, 0.5 ;  /* 0x3fe0000010107429 */ /* 0x001fd40000000000 */
[----:B------:R0:W1:Y:S01]  /*0560*/  F2F.F32.F64 R17, R16 ;  /* 0x0000001000117310 */ /* 0x0000620000301000 */
[----:B------:R-:W-:Y:S05]  /*0570*/  @!P0 BRA `(.L_x_232) ;  /* 0x0000000c00108947 */ /* 0x000fea0003800000 */
[C---:B------:R-:W-:Y:S01]  /*0580*/  IADD3 R0, PT, PT, R36.reuse, 0x1, RZ ;  /* 0x0000000124007810 */ /* 0x040fe20007ffe0ff */
[----:B0-----:R-:W-:Y:S01]  /*0590*/  IMAD R16, R36, R35, R35 ;  /* 0x0000002324107224 */ /* 0x001fe200078e0223 */
[----:B------:R-:W-:Y:S01]  /*05a0*/  BSSY.RECONVERGENT B2, `(.L_x_233) ;  /* 0x00000bf000027945 */ /* 0x000fe20003800200 */
[----:B-----5:R-:W-:Y:S02]  /*05b0*/  MOV R7, 0x1 ;  /* 0x0000000100077802 */ /* 0x020fe40000000f00 */
[----:B------:R-:W-:Y:S02]  /*05c0*/  LOP3.LUT R0, R0, 0xfffffffe, RZ, 0xc0, !PT ;  /* 0xfffffffe00007812 */ /* 0x000fe400078ec0ff */
[----:B------:R-:W-:Y:S02]  /*05d0*/  MOV R11, R41 ;  /* 0x00000029000b7202 */ /* 0x000fe40000000f00 */
[----:B------:R-:W-:Y:S02]  /*05e0*/  IADD3 R15, PT, PT, R33, R16, RZ ;  /* 0x00000010210f7210 */ /* 0x000fe40007ffe0ff */
[----:B------:R-:W-:-:S07]  /*05f0*/  IADD3 R42, PT, PT, -R0, RZ, RZ ;  /* 0x000000ff002a7210 */ /* 0x000fce0007ffe1ff */
.L_x_247:
[----:B01----:R-:W0:Y:S01]  /*0600*/  I2F.F64.U32 R20, R11 ;  /* 0x0000000b00147312 */ /* 0x003e220000201800 */
[----:B-1----:R-:W-:Y:S01]  /*0610*/  FADD R51, -R3, R17 ;  /* 0x0000001103337221 */ /* 0x002fe20000000100 */
[----:B------:R-:W-:Y:S06]  /*0620*/  BSSY.RECONVERGENT B3, `(.L_x_234) ;  /* 0x0000011000037945 */ /* 0x000fec0003800200 */
[----:B------:R-:W1:Y:S01]  /*0630*/  MUFU.RCP R19, R34 ;  /* 0x0000002200137308 */ /* 0x000e620000001000 */
[----:B0-----:R-:W-:-:S07]  /*0640*/  DADD R20, R20, 0.5 ;  /* 0x3fe0000014147429 */ /* 0x001fce0000000000 */
[----:B------:R-:W0:Y:S01]  /*0650*/  F2F.F32.F64 R16, R20 ;  /* 0x0000001400107310 */ /* 0x000e220000301000 */
[----:B-1----:R-:W-:-:S04]  /*0660*/  FFMA R0, -R34, R19, 1 ;  /* 0x3f80000022007423 */ /* 0x002fc80000000113 */
[----:B------:R-:W-:Y:S01]  /*0670*/  FFMA R0, R19, R0, R19 ;  /* 0x0000000013007223 */ /* 0x000fe20000000013 */
[----:B0-----:R-:W-:-:S04]  /*0680*/  FADD R18, -R2, R16 ;  /* 0x0000001002127221 */ /* 0x001fc80000000100 */
[----:B------:R-:W-:-:S04]  /*0690*/  FMUL R49, R39, R18 ;  /* 0x0000001227317220 */ /* 0x000fc80000400000 */
[----:B------:R-:W-:-:S04]  /*06a0*/  FFMA R49, R40, R51, R49 ;  /* 0x0000003328317223 */ /* 0x000fc80000000031 */
[----:B------:R-:W0:Y:S01]  /*06b0*/  FCHK P0, R49, R34 ;  /* 0x0000002231007302 */ /* 0x000e220000000000 */
[----:B------:R-:W-:-:S04]  /*06c0*/  FFMA R45, R49, R0, RZ ;  /* 0x00000000312d7223 */ /* 0x000fc800000000ff */
[----:B------:R-:W-:-:S04]  /*06d0*/  FFMA R19, -R34, R45, R49 ;  /* 0x0000002d22137223 */ /* 0x000fc80000000131 */
[----:B------:R-:W-:Y:S01]  /*06e0*/  FFMA R45, R0, R19, R45 ;  /* 0x00000013002d7223 */ /* 0x000fe2000000002d */
[----:B0-----:R-:W-:Y:S06]  /*06f0*/  @!P0 BRA `(.L_x_235) ;  /* 0x00000000000c8947 */ /* 0x001fec0003800000 */
[----:B------:R-:W-:-:S07]  /*0700*/  MOV R20, 0x720 ;  /* 0x0000072000147802 */ /* 0x000fce0000000f00 */
[----:B------:R-:W-:Y:S05]  /*0710*/  CALL.REL.NOINC `($__internal_6_$__cuda_sm3x_div_rn_noftz_f32_slowpath) ;  /* 0x0000001000187944 */ /* 0x000fea0003c00000 */
[----:B------:R-:W-:-:S07]  /*0720*/  MOV R45, R0 ;  /* 0x00000000002d7202 */ /* 0x000fce0000000f00 */
.L_x_235:
[----:B------:R-:W-:Y:S05]  /*0730*/  BSYNC.RECONVERGENT B3 ;  /* 0x0000000000037941 */ /* 0x000fea0003800200 */
.L_x_234:
[----:B------:R-:W0:Y:S01]  /*0740*/  MUFU.RCP R21, R34 ;  /* 0x0000002200157308 */ /* 0x000e220000001000 */
[----:B------:R-:W-:Y:S01]  /*0750*/  FMUL R19, R37, R18 ;  /* 0x0000001225137220 */ /* 0x000fe20000400000 */
[----:B------:R-:W-:Y:S03]  /*0760*/  BSSY.RECONVERGENT B3, `(.L_x_236) ;  /* 0x000000b000037945 */ /* 0x000fe60003800200 */
[----:B------:R-:W-:-:S04]  /*0770*/  FFMA R49, R38, R51, R19 ;  /* 0x0000003326317223 */ /* 0x000fc80000000013 */
[----:B------:R-:W1:Y:S01]  /*0780*/  FCHK P0, R49, R34 ;  /* 0x0000002231007302 */ /* 0x000e620000000000 */
[----:B0-----:R-:W-:-:S04]  /*0790*/  FFMA R0, -R34, R21, 1 ;  /* 0x3f80000022007423 */ /* 0x001fc80000000115 */
[----:B------:R-:W-:-:S04]  /*07a0*/  FFMA R0, R21, R0, R21 ;  /* 0x0000000015007223 */ /* 0x000fc80000000015 */
[----:B------:R-:W-:-:S04]  /*07b0*/  FFMA R19, R0, R49, RZ ;  /* 0x0000003100137223 */ /* 0x000fc800000000ff */
[----:B------:R-:W-:-:S04]  /*07c0*/  FFMA R18, -R34, R19, R49 ;  /* 0x0000001322127223 */ /* 0x000fc80000000131 */
[----:B------:R-:W-:Y:S01]  /*07d0*/  FFMA R0, R0, R18, R19 ;  /* 0x0000001200007223 */ /* 0x000fe20000000013 */
[----:B-1----:R-:W-:Y:S06]  /*07e0*/  @!P0 BRA `(.L_x_237) ;  /* 0x0000000000088947 */ /* 0x002fec0003800000 */
[----:B------:R-:W-:-:S07]  /*07f0*/  MOV R20, 0x810 ;  /* 0x0000081000147802 */ /* 0x000fce0000000f00 */
[----:B------:R-:W-:Y:S05]  /*0800*/  CALL.REL.NOINC `($__internal_6_$__cuda_sm3x_div_rn_noftz_f32_slowpath) ;  /* 0x0000000c00dc7944 */ /* 0x000fea0003c00000 */
.L_x_237:
[----:B------:R-:W-:Y:S05]  /*0810*/  BSYNC.RECONVERGENT B3 ;  /* 0x0000000000037941 */ /* 0x000fea0003800200 */
.L_x_236:
[C---:B------:R-:W-:Y:S01]  /*0820*/  FADD R18, -R0.reuse, 1 ;  /* 0x3f80000000127421 */ /* 0x040fe20000000100 */
[-C--:B------:R-:W-:Y:S01]  /*0830*/  FSETP.NAN.AND P0, PT, |R0|, |R0|.reuse, PT ;  /* 0x400000000000720b */ /* 0x080fe20003f08200 */
[----:B------:R0:W1:Y:S01]  /*0840*/  MUFU.RCP R19, R34 ;  /* 0x0000002200137308 */ /* 0x0000620000001000 */
[----:B------:R-:W-:Y:S01]  /*0850*/  IADD3 R44, PT, PT, R11, 0x1, RZ ;  /* 0x000000010b2c7810 */ /* 0x000fe20007ffe0ff */
[----:B------:R-:W-:Y:S01]  /*0860*/  FADD R43, R18, -R45 ;  /* 0x8000002d122b7221 */ /* 0x000fe20000000000 */
[C---:B------:R-:W-:Y:S01]  /*0870*/  FSETP.NUM.AND P0, PT, |R45|.reuse, |R45|, !P0 ;  /* 0x4000002d2d00720b */ /* 0x040fe20004707200 */
[----:B------:R-:W-:Y:S03]  /*0880*/  BSSY.RECONVERGENT B3, `(.L_x_238) ;  /* 0x000002c000037945 */ /* 0x000fe60003800200 */
[----:B------:R-:W-:Y:S01]  /*0890*/  FMNMX3 R18, R45, R0, R43, PT ;  /* 0x000000002d127276 */ /* 0x000fe2000380002b */
[----:B------:R-:W2:Y:S03]  /*08a0*/  I2F.F64.U32 R48, R44 ;  /* 0x0000002c00307312 */ /* 0x000ea60000201800 */
[----:B------:R-:W-:-:S04]  /*08b0*/  FSETP.GEU.AND P0, PT, R18, RZ, P0 ;  /* 0x000000ff1200720b */ /* 0x000fc8000070e000 */
[----:B------:R-:W-:Y:S01]  /*08c0*/  FSETP.NUM.AND P0, PT, |R43|, |R43|, P0 ;  /* 0x4000002b2b00720b */ /* 0x000fe20000707200 */
[----:B--2---:R-:W-:-:S12]  /*08d0*/  DADD R48, R48, 0.5 ;  /* 0x3fe0000030307429 */ /* 0x004fd80000000000 */
[----:B------:R-:W2:Y:S01]  /*08e0*/  @!P0 LDC.64 R46, c[0x0][0x3b8] ;  /* 0x0000ee00ff2e8b82 */ /* 0x000ea20000000a00 */
[----:B------:R-:W-:Y:S01]  /*08f0*/  @!P0 MOV R20, 0xbf800000 ;  /* 0xbf80000000148802 */ /* 0x000fe20000000f00 */
[----:B------:R0:W3:Y:S01]  /*0900*/  F2F.F32.F64 R18, R48 ;  /* 0x0000003000127310 */ /* 0x0000e20000301000 */
[----:B------:R-:W-:Y:S01]  /*0910*/  @!P0 MOV R21, 0xbf800000 ;  /* 0xbf80000000158802 */ /* 0x000fe20000000f00 */
[----:B--2---:R-:W-:-:S05]  /*0920*/  @!P0 IMAD.WIDE R46, R15, 0x8, R46 ;  /* 0x000000080f2e8825 */ /* 0x004fca00078e022e */
[----:B------:R0:W-:Y:S01]  /*0930*/  @!P0 STG.E.64 desc[UR4][R46.64], R20 ;  /* 0x000000142e008986 */ /* 0x0001e2000c101b04 */
[----:B-1-3--:R-:W-:Y:S05]  /*0940*/  @!P0 BRA `(.L_x_239) ;  /* 0x00000000007c8947 */ /* 0x00afea0003800000 */
[----:B0-----:R-:W0:Y:S01]  /*0950*/  LDC.64 R20, c[0x0][0x3b8] ;  /* 0x0000ee00ff147b82 */ /* 0x001e220000000a00 */
[-C--:B------:R-:W-:Y:S01]  /*0960*/  FMUL R53, R9, R0.reuse ;  /* 0x0000000009357220 */ /* 0x080fe20000400000 */
[-C--:B------:R-:W-:Y:S01]  /*0970*/  FMUL R51, R8, R0.reuse ;  /* 0x0000000008337220 */ /* 0x080fe20000400000 */
[-C--:B------:R-:W-:Y:S01]  /*0980*/  FMUL R52, R27, R0.reuse ;  /* 0x000000001b347220 */ /* 0x080fe20000400000 */
[-C--:B------:R-:W-:Y:S01]  /*0990*/  FMUL R44, R26, R0.reuse ;  /* 0x000000001a2c7220 */ /* 0x080fe20000400000 */
[----:B------:R-:W-:Y:S01]  /*09a0*/  FMUL R50, R25, R0 ;  /* 0x0000000019327220 */ /* 0x000fe20000400000 */
[----:B------:R-:W-:Y:S02]  /*09b0*/  FFMA R51, R4, R45, R51 ;  /* 0x0000002d04337223 */ /* 0x000fe40000000033 */
[----:B------:R-:W1:Y:S08]  /*09c0*/  LDC.64 R46, c[0x0][0x3c0] ;  /* 0x0000f000ff2e7b82 */ /* 0x000e700000000a00 */
[----:B------:R-:W2:Y:S01]  /*09d0*/  LDC.64 R48, c[0x0][0x3c8] ;  /* 0x0000f200ff307b82 */ /* 0x000ea20000000a00 */
[----:B0-----:R-:W-:-:S05]  /*09e0*/  IMAD.WIDE R20, R15, 0x8, R20 ;  /* 0x000000080f147825 */ /* 0x001fca00078e0214 */
[----:B------:R0:W-:Y:S01]  /*09f0*/  STG.E.64 desc[UR4][R20.64], R16 ;  /* 0x0000001014007986 */ /* 0x0001e2000c101b04 */
[----:B-1----:R-:W-:-:S04]  /*0a00*/  IMAD.WIDE R46, R15, 0xc, R46 ;  /* 0x0000000c0f2e7825 */ /* 0x002fc800078e022e */
[----:B--2---:R-:W-:-:S04]  /*0a10*/  IMAD.WIDE R48, R15, 0xc, R48 ;  /* 0x0000000c0f307825 */ /* 0x004fc800078e0230 */
[----:B0-----:R-:W-:Y:S01]  /*0a20*/  FMUL R21, R10, R0 ;  /* 0x000000000a157220 */ /* 0x001fe20000400000 */
[-C--:B------:R-:W-:Y:S01]  /*0a30*/  FFMA R0, R5, R45.reuse, R53 ;  /* 0x0000002d05007223 */ /* 0x080fe20000000035 */
[----:B------:R-:W-:Y:S01]  /*0a40*/  FFMA R16, R29, R45, R44 ;  /* 0x0000002d1d107223 */ /* 0x000fe2000000002c */
[----:B------:R-:W-:Y:S01]  /*0a50*/  FFMA R20, R12, R43, R51 ;  /* 0x0000002b0c147223 */ /* 0x000fe20000000033 */
[-C--:B------:R-:W-:Y:S01]  /*0a60*/  FFMA R53, R6, R45.reuse, R21 ;  /* 0x0000002d06357223 */ /* 0x080fe20000000015 */
[-C--:B------:R-:W-:Y:S01]  /*0a70*/  FFMA R21, R30, R45.reuse, R52 ;  /* 0x0000002d1e157223 */ /* 0x080fe20000000034 */
[----:B------:R-:W-:Y:S01]  /*0a80*/  FFMA R45, R28, R45, R50 ;  /* 0x0000002d1c2d7223 */ /* 0x000fe20000000032 */
[-C--:B------:R-:W-:Y:S01]  /*0a90*/  FFMA R51, R13, R43.reuse, R0 ;  /* 0x0000002b0d337223 */ /* 0x080fe20000000000 */
[-C--:B------:R-:W-:Y:S01]  /*0aa0*/  FFMA R53, R14, R43.reuse, R53 ;  /* 0x0000002b0e357223 */ /* 0x080fe20000000035 */
[-C--:B------:R-:W-:Y:S01]  /*0ab0*/  FFMA R21, R24, R43.reuse, R21 ;  /* 0x0000002b18157223 */ /* 0x080fe20000000015 */
[-C--:B------:R-:W-:Y:S01]  /*0ac0*/  FFMA R16, R23, R43.reuse, R16 ;  /* 0x0000002b17107223 */ /* 0x080fe20000000010 */
[----:B------:R-:W-:Y:S01]  /*0ad0*/  FFMA R45, R22, R43, R45 ;  /* 0x0000002b162d7223 */ /* 0x000fe2000000002d */
[----:B------:R1:W-:Y:S04]  /*0ae0*/  STG.E desc[UR4][R46.64], R20 ;  /* 0x000000142e007986 */ /* 0x0003e8000c101904 */
[----:B------:R1:W-:Y:S04]  /*0af0*/  STG.E desc[UR4][R46.64+0x4], R51 ;  /* 0x000004332e007986 */ /* 0x0003e8000c101904 */
[----:B------:R1:W-:Y:S04]  /*0b00*/  STG.E desc[UR4][R46.64+0x8], R53 ;  /* 0x000008352e007986 */ /* 0x0003e8000c101904 */
[----:B------:R1:W-:Y:S04]  /*0b10*/  STG.E desc[UR4][R48.64], R21 ;  /* 0x0000001530007986 */ /* 0x0003e8000c101904 */
[----:B------:R1:W-:Y:S04]  /*0b20*/  STG.E desc[UR4][R48.64+0x4], R16 ;  /* 0x0000041030007986 */ /* 0x0003e8000c101904 */
[----:B------:R1:W-:Y:S02]  /*0b30*/  STG.E desc[UR4][R48.64+0x8], R45 ;  /* 0x0000082d30007986 */ /* 0x0003e4000c101904 */
.L_x_239:
[----:B------:R-:W-:Y:S05]  /*0b40*/  BSYNC.RECONVERGENT B3 ;  /* 0x0000000000037941 */ /* 0x000fea0003800200 */
.L_x_238:
[----:B-1----:R-:W-:Y:S01]  /*0b50*/  FADD R16, -R2, R18 ;  /* 0x0000001202107221 */ /* 0x002fe20000000100 */
[----:B------:R-:W-:Y:S01]  /*0b60*/  FADD R51, -R3, R17 ;  /* 0x0000001103337221 */ /* 0x000fe20000000100 */
[----:B------:R-:W-:Y:S01]  /*0b70*/  FFMA R0, -R34, R19, 1 ;  /* 0x3f80000022007423 */ /* 0x000fe20000000113 */
[----:B------:R-:W-:Y:S01]  /*0b80*/  BSSY.RECONVERGENT B3, `(.L_x_240) ;  /* 0x000000c000037945 */ /* 0x000fe20003800200 */
[----:B0-----:R-:W-:Y:S02]  /*0b90*/  FMUL R21, R39, R16 ;  /* 0x0000001027157220 */ /* 0x001fe40000400000 */
[----:B------:R-:W-:Y:S02]  /*0ba0*/  FFMA R19, R19, R0, R19 ;  /* 0x0000000013137223 */ /* 0x000fe40000000013 */
        /* <DEDUP_REMOVED lines=9> */
.L_x_241:
[----:B------:R-:W-:Y:S05]  /*0c40*/  BSYNC.RECONVERGENT B3 ;  /* 0x0000000000037941 */ /* 0x000fea0003800200 */
.L_x_240:
        /* <DEDUP_REMOVED lines=13> */
[----:B------:R-:W-:-:S07]  /*0d20*/  MOV R16, R0 ;  /* 0x0000000000107202 */ /* 0x000fce0000000f00 */
.L_x_243:
[----:B------:R-:W-:Y:S05]  /*0d30*/  BSYNC.RECONVERGENT B3 ;  /* 0x0000000000037941 */ /* 0x000fea0003800200 */
.L_x_242:
[C---:B------:R-:W-:Y:S01]  /*0d40*/  FADD R0, -R16.reuse, 1 ;  /* 0x3f80000010007421 */ /* 0x040fe20000000100 */
[----:B------:R-:W-:Y:S01]  /*0d50*/  FSETP.NAN.AND P0, PT, |R16|, |R16|, PT ;  /* 0x400000101000720b */ /* 0x000fe20003f08200 */
[----:B------:R-:W-:Y:S02]  /*0d60*/  BSSY.RECONVERGENT B3, `(.L_x_244) ;  /* 0x000003c000037945 */ /* 0x000fe40003800200 */
[----:B------:R-:W-:Y:S01]  /*0d70*/  FADD R53, R0, -R45 ;  /* 0x8000002d00357221 */ /* 0x000fe20000000000 */
[----:B------:R-:W-:-:S04]  /*0d80*/  FSETP.NUM.AND P0, PT, |R45|, |R45|, !P0 ;  /* 0x4000002d2d00720b */ /* 0x000fc80004707200 */
[----:B------:R-:W-:Y:S02]  /*0d90*/  FMNMX3 R0, R45, R16, R53, PT ;  /* 0x000000102d007276 */ /* 0x000fe40003800035 */
[----:B------:R-:W-:Y:S02]  /*0da0*/  FSETP.NUM.AND P1, PT, |R53|, |R53|, PT ;  /* 0x400000353500720b */ /* 0x000fe40003f27200 */
[----:B------:R-:W-:-:S13]  /*0db0*/  FSETP.GEU.AND P0, PT, R0, RZ, P0 ;  /* 0x000000ff0000720b */ /* 0x000fda000070e000 */
[----:B------:R-:W-:Y:S05]  /*0dc0*/  @P0 BRA P1, `(.L_x_245) ;  /* 0x0000000000300947 */ /* 0x000fea0000800000 */
[----:B------:R-:W-:Y:S01]  /*0dd0*/  IMAD R16, R36, R35, R35 ;  /* 0x0000002324107224 */ /* 0x000fe200078e0223 */
[----:B------:R-:W-:Y:S01]  /*0de0*/  IADD3 R0, PT, PT, R7, -0x1, RZ ;  /* 0xffffffff07007810 */ /* 0x000fe20007ffe0ff */
[----:B------:R-:W-:-:S03]  /*0df0*/  HFMA2 R18, -RZ, RZ, -1.875, 0 ;  /* 0xbf800000ff127431 */ /* 0x000fc600000001ff */
[----:B------:R-:W-:Y:S02]  /*0e00*/  IADD3 R19, PT, PT, R33, R16, RZ ;  /* 0x0000001021137210 */ /* 0x000fe40007ffe0ff */
[----:B------:R-:W-:Y:S02]  /*0e10*/  SHF.R.S32.HI R16, RZ, 0x1f, R0 ;  /* 0x0000001fff107819 */ /* 0x000fe40000011400 */
[----:B------:R-:W-:-:S04]  /*0e20*/  IADD3 R0, P0, PT, R19, R0, RZ ;  /* 0x0000000013007210 */ /* 0x000fc80007f1e0ff */
[----:B------:R-:W-:Y:S02]  /*0e30*/  LEA.HI.X.SX32 R19, R19, R16, 0x1, P0 ;  /* 0x0000001013137211 */ /* 0x000fe400000f0eff */
[----:B------:R-:W-:-:S04]  /*0e40*/  LEA R20, P0, R0, UR6, 0x3 ;  /* 0x0000000600147c11 */ /* 0x000fc8000f8018ff */
[----:B------:R-:W-:Y:S02]  /*0e50*/  LEA.HI.X R21, R0, UR7, R19, 0x3, P0 ;  /* 0x0000000700157c11 */ /* 0x000fe400080f1c13 */
[----:B------:R-:W-:-:S05]  /*0e60*/  MOV R19, 0xbf800000 ;  /* 0xbf80000000137802 */ /* 0x000fca0000000f00 */
[----:B------:R0:W-:Y:S01]  /*0e70*/  STG.E.64 desc[UR4][R20.64+0x8], R18 ;  /* 0x0000081214007986 */ /* 0x0001e2000c101b04 */
[----:B------:R-:W-:Y:S05]  /*0e80*/  BRA `(.L_x_246) ;  /* 0x0000000000a47947 */ /* 0x000fea0003800000 */
.L_x_245:
[----:B------:R-:W-:Y:S01]  /*0e90*/  IMAD R0, R36, R35, R35 ;  /* 0x0000002324007224 */ /* 0x000fe200078e0223 */
[----:B------:R-:W-:Y:S01]  /*0ea0*/  IADD3 R51, PT, PT, R7, -0x1, RZ ;  /* 0xffffffff07337810 */ /* 0x000fe20007ffe0ff */
[----:B------:R-:W0:Y:S01]  /*0eb0*/  LDC.64 R20, c[0x0][0x3c0] ;  /* 0x0000f000ff147b82 */ /* 0x000e220000000a00 */
[-C--:B------:R-:W-:Y:S01]  /*0ec0*/  FMUL R43, R8, R16.reuse ;  /* 0x00000010082b7220 */ /* 0x080fe20000400000 */
[----:B------:R-:W-:Y:S01]  /*0ed0*/  FMUL R44, R26, R16 ;  /* 0x000000101a2c7220 */ /* 0x000fe20000400000 */
[----:B------:R-:W-:Y:S01]  /*0ee0*/  IADD3 R0, PT, PT, R33, R0, RZ ;  /* 0x0000000021007210 */ /* 0x000fe20007ffe0ff */
[----:B------:R-:W-:Y:S01]  /*0ef0*/  FMUL R50, R25, R16 ;  /* 0x0000001019327220 */ /* 0x000fe20000400000 */
[----:B------:R-:W-:Y:S01]  /*0f00*/  SHF.R.S32.HI R19, RZ, 0x1f, R51 ;  /* 0x0000001fff137819 */ /* 0x000fe20000011433 */
[----:B------:R-:W-:Y:S01]  /*0f10*/  FFMA R52, R4, R45, R43 ;  /* 0x0000002d04347223 */ /* 0x000fe2000000002b */
[C---:B------:R-:W-:Y:S01]  /*0f20*/  IADD3 R51, P0, PT, R0.reuse, R51, RZ ;  /* 0x0000003300337210 */ /* 0x040fe20007f1e0ff */
[----:B------:R-:W1:Y:S03]  /*0f30*/  LDC.64 R48, c[0x0][0x3c8] ;  /* 0x0000f200ff307b82 */ /* 0x000e660000000a00 */
[----:B------:R-:W-:-:S02]  /*0f40*/  LEA.HI.X.SX32 R0, R0, R19, 0x1, P0 ;  /* 0x0000001300007211 */ /* 0x000fc400000f0eff */
[C---:B------:R-:W-:Y:S02]  /*0f50*/  LEA R46, P0, R51.reuse, UR6, 0x3 ;  /* 0x00000006332e7c11 */ /* 0x040fe4000f8018ff */
[----:B------:R-:W-:Y:S02]  /*0f60*/  MOV R19, R17 ;  /* 0x0000001100137202 */ /* 0x000fe40000000f00 */
[----:B------:R-:W-:-:S05]  /*0f70*/  LEA.HI.X R47, R51, UR7, R0, 0x3, P0 ;  /* 0x00000007332f7c11 */ /* 0x000fca00080f1c00 */
[----:B------:R2:W-:Y:S01]  /*0f80*/  STG.E.64 desc[UR4][R46.64+0x8], R18 ;  /* 0x000008122e007986 */ /* 0x0005e2000c101b04 */
[----:B0-----:R-:W-:-:S04]  /*0f90*/  IMAD.WIDE.U32 R20, R51, 0xc, R20 ;  /* 0x0000000c33147825 */ /* 0x001fc800078e0014 */
[----:B-1----:R-:W-:-:S04]  /*0fa0*/  IMAD.WIDE.U32 R48, R51, 0xc, R48 ;  /* 0x0000000c33307825 */ /* 0x002fc800078e0030 */
[-C--:B--2---:R-:W-:Y:S01]  /*0fb0*/  FMUL R18, R9, R16.reuse ;  /* 0x0000001009127220 */ /* 0x084fe20000400000 */
[-C--:B------:R-:W-:Y:S01]  /*0fc0*/  FMUL R19, R10, R16.reuse ;  /* 0x000000100a137220 */ /* 0x080fe20000400000 */
[----:B------:R-:W-:Y:S02]  /*0fd0*/  FMUL R47, R27, R16 ;  /* 0x000000101b2f7220 */ /* 0x000fe40000400000 */
[-C--:B------:R-:W-:Y:S01]  /*0fe0*/  FFMA R16, R5, R45.reuse, R18 ;  /* 0x0000002d05107223 */ /* 0x080fe20000000012 */
[-C--:B------:R-:W-:Y:S01]  /*0ff0*/  FFMA R18, R29, R45.reuse, R44 ;  /* 0x0000002d1d127223 */ /* 0x080fe2000000002c */
[-C--:B------:R-:W-:Y:S01]  /*1000*/  FFMA R43, R6, R45.reuse, R19 ;  /* 0x0000002d062b7223 */ /* 0x080fe20000000013 */
[-C--:B------:R-:W-:Y:S01]  /*1010*/  FFMA R47, R30, R45.reuse, R47 ;  /* 0x0000002d1e2f7223 */ /* 0x080fe2000000002f */
[----:B------:R-:W-:Y:S01]  /*1020*/  FFMA R44, R28, R45, R50 ;  /* 0x0000002d1c2c7223 */ /* 0x000fe20000000032 */
[----:B------:R-:W-:Y:S01]  /*1030*/  FFMA R45, R13, R53, R16 ;  /* 0x000000350d2d7223 */ /* 0x000fe20000000010 */
[----:B------:R-:W-:-:S02]  /*1040*/  IMAD R16, R0, 0xc, RZ ;  /* 0x0000000c00107824 */ /* 0x000fc400078e02ff */
[-C--:B------:R-:W-:Y:S01]  /*1050*/  FFMA R19, R12, R53.reuse, R52 ;  /* 0x000000350c137223 */ /* 0x080fe20000000034 */
[-C--:B------:R-:W-:Y:S01]  /*1060*/  FFMA R43, R14, R53.reuse, R43 ;  /* 0x000000350e2b7223 */ /* 0x080fe2000000002b */
[-C--:B------:R-:W-:Y:S01]  /*1070*/  FFMA R47, R24, R53.reuse, R47 ;  /* 0x00000035182f7223 */ /* 0x080fe2000000002f */
[-C--:B------:R-:W-:Y:S01]  /*1080*/  FFMA R0, R23, R53.reuse, R18 ;  /* 0x0000003517007223 */ /* 0x080fe20000000012 */
[----:B------:R-:W-:Y:S01]  /*1090*/  IADD3 R21, PT, PT, R21, R16, RZ ;  /* 0x0000001015157210 */ /* 0x000fe20007ffe0ff */
[----:B------:R-:W-:Y:S01]  /*10a0*/  FFMA R53, R22, R53, R44 ;  /* 0x0000003516357223 */ /* 0x000fe2000000002c */
[----:B------:R-:W-:-:S03]  /*10b0*/  IADD3 R49, PT, PT, R16, R49, RZ ;  /* 0x0000003110317210 */ /* 0x000fc60007ffe0ff */
[----:B------:R1:W-:Y:S04]  /*10c0*/  STG.E desc[UR4][R20.64+0xc], R19 ;  /* 0x00000c1314007986 */ /* 0x0003e8000c101904 */
[----:B------:R1:W-:Y:S04]  /*10d0*/  STG.E desc[UR4][R20.64+0x10], R45 ;  /* 0x0000102d14007986 */ /* 0x0003e8000c101904 */
[----:B------:R1:W-:Y:S04]  /*10e0*/  STG.E desc[UR4][R20.64+0x14], R43 ;  /* 0x0000142b14007986 */ /* 0x0003e8000c101904 */
[----:B------:R1:W-:Y:S04]  /*10f0*/  STG.E desc[UR4][R48.64+0xc], R47 ;  /* 0x00000c2f30007986 */ /* 0x0003e8000c101904 */
[----:B------:R1:W-:Y:S04]  /*1100*/  STG.E desc[UR4][R48.64+0x10], R0 ;  /* 0x0000100030007986 */ /* 0x0003e8000c101904 */
[----:B------:R1:W-:Y:S02]  /*1110*/  STG.E desc[UR4][R48.64+0x14], R53 ;  /* 0x0000143530007986 */ /* 0x0003e4000c101904 */
.L_x_246:
[----:B------:R-:W-:Y:S05]  /*1120*/  BSYNC.RECONVERGENT B3 ;  /* 0x0000000000037941 */ /* 0x000fea0003800200 */
.L_x_244:
[----:B------:R-:W-:Y:S02]  /*1130*/  IADD3 R42, PT, PT, R42, 0x2, RZ ;  /* 0x000000022a2a7810 */ /* 0x000fe40007ffe0ff */
[----:B------:R-:W-:Y:S02]  /*1140*/  IADD3 R7, PT, PT, R7, 0x2, RZ ;  /* 0x0000000207077810 */ /* 0x000fe40007ffe0ff */
[----:B------:R-:W-:Y:S02]  /*1150*/  ISETP.NE.AND P0, PT, R42, RZ, PT ;  /* 0x000000ff2a00720c */ /* 0x000fe40003f05270 */
[----:B------:R-:W-:Y:S02]  /*1160*/  IADD3 R15, PT, PT, R15, 0x2, RZ ;  /* 0x000000020f0f7810 */ /* 0x000fe40007ffe0ff */
[----:B------:R-:W-:-:S09]  /*1170*/  IADD3 R11, PT, PT, R11, 0x2, RZ ;  /* 0x000000020b0b7810 */ /* 0x000fd20007ffe0ff */
[----:B------:R-:W-:Y:S05]  /*1180*/  @P0 BRA `(.L_x_247) ;  /* 0xfffffff4001c0947 */ /* 0x000fea000383ffff */
[----:B------:R-:W-:Y:S05]  /*1190*/  BSYNC.RECONVERGENT B2 ;  /* 0x0000000000027941 */ /* 0x000fea0003800200 */
.L_x_233:
[----:B------:R-:W-:-:S04]  /*11a0*/  IADD3 R42, PT, PT, R36, 0x1, RZ ;  /* 0x00000001242a7810 */ /* 0x000fc80007ffe0ff */
[----:B------:R-:W-:-:S07]  /*11b0*/  LOP3.LUT R42, R42, 0xfffffffe, RZ, 0xc0, !PT ;  /* 0xfffffffe2a2a7812 */ /* 0x000fce00078ec0ff */
.L_x_232:
[----:B------:R-:W-:Y:S05]  /*11c0*/  BSYNC.RECONVERGENT B1 ;  /* 0x0000000000017941 */ /* 0x000fea0003800200 */
.L_x_231:
[----:B-1----:R-:W-:-:S04]  /*11d0*/  LOP3.LUT R0, R36, 0x1, RZ, 0xc0, !PT ;  /* 0x0000000124007812 */ /* 0x002fc800078ec0ff */
[----:B------:R-:W-:-:S13]  /*11e0*/  ISETP.NE.U32.AND P0, PT, R0, 0x1, PT ;  /* 0x000000010000780c */ /* 0x000fda0003f05070 */
[----:B------:R-:W-:Y:S05]  /*11f0*/  @!P0 BRA `(.L_x_230) ;  /* 0x00000004004c8947 */ /* 0x000fea0003800000 */
[----:B------:R-:W-:Y:S01]  /*1200*/  IADD3 R0, PT, PT, R41, R42, RZ ;  /* 0x0000002a29007210 */ /* 0x000fe20007ffe0ff */
[----:B-----5:R-:W1:Y:S01]  /*1210*/  MUFU.RCP R15, R34 ;  /* 0x00000022000f7308 */ /* 0x020e620000001000 */
[----:B------:R-:W-:Y:S01]  /*1220*/  FADD R11, -R3, R17 ;  /* 0x00000011030b7221 */ /* 0x000fe20000000100 */
[----:B------:R-:W-:Y:S06]  /*1230*/  BSSY.RECONVERGENT B1, `(.L_x_248) ;  /* 0x0000011000017945 */ /* 0x000fec0003800200 */
[----:B0-----:R-:W0:Y:S01]  /*1240*/  I2F.F64.U32 R20, R0 ;  /* 0x0000000000147312 */ /* 0x001e220000201800 */
[----:B-1----:R-:W-:Y:S01]  /*1250*/  FFMA R44, -R34, R15, 1 ;  /* 0x3f800000222c7423 */ /* 0x002fe2000000010f */
[----:B0-----:R-:W-:-:S06]  /*1260*/  DADD R20, R20, 0.5 ;  /* 0x3fe0000014147429 */ /* 0x001fcc0000000000 */
[----:B------:R-:W0:Y:S02]  /*1270*/  F2F.F32.F64 R16, R20 ;  /* 0x0000001400107310 */ /* 0x000e240000301000 */
[----:B0-----:R-:W-:-:S04]  /*1280*/  FADD R18, -R2, R16 ;  /* 0x0000001002127221 */ /* 0x001fc80000000100 */
[----:B------:R-:W-:-:S04]  /*1290*/  FMUL R7, R39, R18 ;  /* 0x0000001227077220 */ /* 0x000fc80000400000 */
[----:B------:R-:W-:Y:S01]  /*12a0*/  FFMA R49, R40, R11, R7 ;  /* 0x0000000b28317223 */ /* 0x000fe20000000007 */
[----:B------:R-:W-:-:S03]  /*12b0*/  FFMA R7, R15, R44, R15 ;  /* 0x0000002c0f077223 */ /* 0x000fc6000000000f */
        /* <DEDUP_REMOVED lines=8> */
.L_x_249:
[----:B------:R-:W-:Y:S05]  /*1340*/  BSYNC.RECONVERGENT B1 ;  /* 0x0000000000017941 */ /* 0x000fea0003800200 */
.L_x_248:
        /* <DEDUP_REMOVED lines=13> */
.L_x_251:
[----:B------:R-:W-:Y:S05]  /*1420*/  BSYNC.RECONVERGENT B1 ;  /* 0x0000000000017941 */ /* 0x000fea0003800200 */
.L_x_250:
[C---:B------:R-:W-:Y:S01]  /*1430*/  FADD R18, -R0.reuse, 1 ;  /* 0x3f80000000127421 */ /* 0x040fe20000000100 */
[----:B------:R-:W-:-:S03]  /*1440*/  FSETP.NAN.AND P0, PT, |R0|, |R0|, PT ;  /* 0x400000000000720b */ /* 0x000fc60003f08200 */
[----:B------:R-:W-:Y:S01]  /*1450*/  FADD R11, R18, -R7 ;  /* 0x80000007120b7221 */ /* 0x000fe20000000000 */
[----:B------:R-:W-:-:S04]  /*1460*/  FSETP.NUM.AND P0, PT, |R7|, |R7|, !P0 ;  /* 0x400000070700720b */ /* 0x000fc80004707200 */
[----:B------:R-:W-:-:S04]  /*1470*/  FMNMX3 R15, R7, R0, R11, PT ;  /* 0x00000000070f7276 */ /* 0x000fc8000380000b */
[----:B------:R-:W-:-:S04]  /*1480*/  FSETP.GEU.AND P0, PT, R15, RZ, P0 ;  /* 0x000000ff0f00720b */ /* 0x000fc8000070e000 */
[----:B------:R-:W-:-:S13]  /*1490*/  FSETP.NUM.AND P0, PT, |R11|, |R11|, P0 ;  /* 0x4000000b0b00720b */ /* 0x000fda0000707200 */
[----:B------:R-:W0:Y:S01]  /*14a0*/  @!P0 LDC.64 R20, c[0x0][0x3b8] ;  /* 0x0000ee00ff148b82 */ /* 0x000e220000000a00 */
[----:B------:R-:W-:Y:S01]  /*14b0*/  @!P0 IMAD R15, R36, R35, R35 ;  /* 0x00000023240f8224 */ /* 0x000fe200078e0223 */
[----:B------:R-:W-:Y:S02]  /*14c0*/  @!P0 MOV R18, 0xbf800000 ;  /* 0xbf80000000128802 */ /* 0x000fe40000000f00 */
[----:B------:R-:W-:Y:S02]  /*14d0*/  @!P0 MOV R19, 0xbf800000 ;  /* 0xbf80000000138802 */ /* 0x000fe40000000f00 */
[----:B------:R-:W-:-:S05]  /*14e0*/  @!P0 IADD3 R15, PT, PT, R42, R15, R33 ;  /* 0x0000000f2a0f8210 */ /* 0x000fca0007ffe021 */
[----:B0-----:R-:W-:-:S05]  /*14f0*/  @!P0 IMAD.WIDE R20, R15, 0x8, R20 ;  /* 0x000000080f148825 */ /* 0x001fca00078e0214 */
[----:B------:R1:W-:Y:S01]  /*1500*/  @!P0 STG.E.64 desc[UR4][R20.64], R18 ;  /* 0x0000001214008986 */ /* 0x0003e2000c101b04 */
[----:B------:R-:W-:Y:S05]  /*1510*/  @!P0 BRA `(.L_x_230) ;  /* 0x0000000000848947 */ /* 0x000fea0003800000 */
[----:B------:R-:W0:Y:S01]  /*1520*/  LDC.64 R44, c[0x0][0x3b8] ;  /* 0x0000ee00ff2c7b82 */ /* 0x000e220000000a00 */
[-C--:B------:R-:W-:Y:S01]  /*1530*/  FMUL R43, R8, R0.reuse ;  /* 0x00000000082b7220 */ /* 0x080fe20000400000 */
[-C--:B------:R-:W-:Y:S01]  /*1540*/  FMUL R46, R9, R0.reuse ;  /* 0x00000000092e7220 */ /* 0x080fe20000400000 */
[-C--:B------:R-:W-:Y:S01]  /*1550*/  FMUL R49, R10, R0.reuse ;  /* 0x000000000a317220 */ /* 0x080fe20000400000 */
[-C--:B------:R-:W-:Y:S01]  /*1560*/  FMUL R51, R27, R0.reuse ;  /* 0x000000001b337220 */ /* 0x080fe20000400000 */
[-C--:B------:R-:W-:Y:S01]  /*1570*/  FMUL R48, R26, R0.reuse ;  /* 0x000000001a307220 */ /* 0x080fe20000400000 */
[----:B------:R-:W-:Y:S01]  /*1580*/  FMUL R15, R25, R0 ;  /* 0x00000000190f7220 */ /* 0x000fe20000400000 */
[-C--:B------:R-:W-:Y:S01]  /*1590*/  FFMA R43, R4, R7.reuse, R43 ;  /* 0x00000007042b7223 */ /* 0x080fe2000000002b */
[----:B-1----:R-:W1:Y:S01]  /*15a0*/  LDC.64 R20, c[0x0][0x3c0] ;  /* 0x0000f000ff147b82 */ /* 0x002e620000000a00 */
[-C--:B------:R-:W-:Y:S01]  /*15b0*/  FFMA R46, R5, R7.reuse, R46 ;  /* 0x00000007052e7223 */ /* 0x080fe2000000002e */
[-C--:B------:R-:W-:Y:S01]  /*15c0*/  FFMA R49, R6, R7.reuse, R49 ;  /* 0x0000000706317223 */ /* 0x080fe20000000031 */
[-C--:B------:R-:W-:Y:S01]  /*15d0*/  FFMA R51, R30, R7.reuse, R51 ;  /* 0x000000071e337223 */ /* 0x080fe20000000033 */
[-C--:B------:R-:W-:Y:S01]  /*15e0*/  FFMA R0, R29, R7.reuse, R48 ;  /* 0x000000071d007223 */ /* 0x080fe20000000030 */
[----:B------:R-:W-:Y:S01]  /*15f0*/  FFMA R7, R28, R7, R15 ;  /* 0x000000071c077223 */ /* 0x000fe2000000000f */
[----:B------:R-:W-:-:S02]  /*1600*/  IMAD R15, R36, R35, R35 ;  /* 0x00000023240f7224 */ /* 0x000fc400078e0223 */
[-C--:B------:R-:W-:Y:S01]  /*1610*/  FFMA R43, R12, R11.reuse, R43 ;  /* 0x0000000b0c2b7223 */ /* 0x080fe2000000002b */
[----:B------:R-:W2:Y:S01]  /*1620*/  LDC.64 R18, c[0x0][0x3c8] ;  /* 0x0000f200ff127b82 */ /* 0x000ea20000000a00 */
[-C--:B------:R-:W-:Y:S01]  /*1630*/  FFMA R47, R13, R11.reuse, R46 ;  /* 0x0000000b0d2f7223 */ /* 0x080fe2000000002e */
[----:B------:R-:W-:Y:S01]  /*1640*/  FFMA R49, R14, R11, R49 ;  /* 0x0000000b0e317223 */ /* 0x000fe20000000031 */
[----:B------:R-:W-:Y:S01]  /*1650*/  IADD3 R15, PT, PT, R42, R15, R33 ;  /* 0x0000000f2a0f7210 */ /* 0x000fe20007ffe021 */
[-C--:B------:R-:W-:Y:S01]  /*1660*/  FFMA R51, R24, R11.reuse, R51 ;  /* 0x0000000b18337223 */ /* 0x080fe20000000033 */
[-C--:B------:R-:W-:Y:S01]  /*1670*/  FFMA R53, R23, R11.reuse, R0 ;  /* 0x0000000b17357223 */ /* 0x080fe20000000000 */
[----:B------:R-:W-:Y:S02]  /*1680*/  FFMA R7, R22, R11, R7 ;  /* 0x0000000b16077223 */ /* 0x000fe40000000007 */
[----:B0-----:R-:W-:-:S05]  /*1690*/  IMAD.WIDE R44, R15, 0x8, R44 ;  /* 0x000000080f2c7825 */ /* 0x001fca00078e022c */
[----:B------:R3:W-:Y:S01]  /*16a0*/  STG.E.64 desc[UR4][R44.64], R16 ;  /* 0x000000102c007986 */ /* 0x0007e2000c101b04 */
[----:B-1----:R-:W-:-:S05]  /*16b0*/  IMAD.WIDE R20, R15, 0xc, R20 ;  /* 0x0000000c0f147825 */ /* 0x002fca00078e0214 */
[----:B------:R3:W-:Y:S01]  /*16c0*/  STG.E desc[UR4][R20.64], R43 ;  /* 0x0000002b14007986 */ /* 0x0007e2000c101904 */
[----:B--2---:R-:W-:-:S03]  /*16d0*/  IMAD.WIDE R18, R15, 0xc, R18 ;  /* 0x0000000c0f127825 */ /* 0x004fc600078e0212 */
[----:B------:R3:W-:Y:S04]  /*16e0*/  STG.E desc[UR4][R20.64+0x4], R47 ;  /* 0x0000042f14007986 */ /* 0x0007e8000c101904 */
[----:B------:R3:W-:Y:S04]  /*16f0*/  STG.E desc[UR4][R20.64+0x8], R49 ;  /* 0x0000083114007986 */ /* 0x0007e8000c101904 */
[----:B------:R3:W-:Y:S04]  /*1700*/  STG.E desc[UR4][R18.64], R51 ;  /* 0x0000003312007986 */ /* 0x0007e8000c101904 */
[----:B------:R3:W-:Y:S04]  /*1710*/  STG.E desc[UR4][R18.64+0x4], R53 ;  /* 0x0000043512007986 */ /* 0x0007e8000c101904 */
[----:B------:R3:W-:Y:S02]  /*1720*/  STG.E desc[UR4][R18.64+0x8], R7 ;  /* 0x0000080712007986 */ /* 0x0007e4000c101904 */
.L_x_230:
[----:B------:R-:W-:Y:S05]  /*1730*/  BSYNC.RECONVERGENT B0 ;  /* 0x0000000000007941 */ /* 0x000fea0003800200 */
.L_x_229:
[C---:B------:R-:W-:Y:S02]  /*1740*/  ISETP.NE.AND P0, PT, R35.reuse, R31, PT ;  /* 0x0000001f2300720c */ /* 0x040fe40003f05270 */
[----:B------:R-:W-:-:S11]  /*1750*/  IADD3 R35, PT, PT, R35, 0x1, RZ ;  /* 0x0000000123237810 */ /* 0x000fd60007ffe0ff */
[----:B------:R-:W-:Y:S05]  /*1760*/  @P0 BRA `(.L_x_252) ;  /* 0xffffffec00580947 */ /* 0x000fea000383ffff */
[----:B------:R-:W-:Y:S05]  /*1770*/  EXIT ;  /* 0x000000000000794d */ /* 0x000fea0003800000 */
        .weak           $__internal_6_$__cuda_sm3x_div_rn_noftz_f32_slowpath
        .type           $__internal_6_$__cuda_sm3x_div_rn_noftz_f32_slowpath,@function
        .size           $__internal_6_$__cuda_sm3x_div_rn_noftz_f32_slowpath,(.L_x_422 - $__internal_6_$__cuda_sm3x_div_rn_noftz_f32_slowpath)
$__internal_6_$__cuda_sm3x_div_rn_noftz_f32_slowpath:
[----:B------:R-:W-:Y:S01]  /*1780*/  SHF.R.U32.HI R19, RZ, 0x17, R34 ;  /* 0x00000017ff137819 */ /* 0x000fe20000011622 */
[----:B------:R-:W-:Y:S01]  /*1790*/  BSSY.RECONVERGENT B4, `(.L_x_253) ;  /* 0x0000063000047945 */ /* 0x000fe20003800200 */
[----:B------:R-:W-:Y:S02]  /*17a0*/  SHF.R.U32.HI R44, RZ, 0x17, R49 ;  /* 0x00000017ff2c7819 */ /* 0x000fe40000011631 */
[----:B------:R-:W-:Y:S02]  /*17b0*/  LOP3.LUT R19, R19, 0xff, RZ, 0xc0, !PT ;  /* 0x000000ff13137812 */ /* 0x000fe400078ec0ff */
[----:B------:R-:W-:Y:S02]  /*17c0*/  LOP3.LUT R44, R44, 0xff, RZ, 0xc0, !PT ;  /* 0x000000ff2c2c7812 */ /* 0x000fe400078ec0ff */
[----:B------:R-:W-:Y:S02]  /*17d0*/  IADD3 R0, PT, PT, R19, -0x1, RZ ;  /* 0xffffffff13007810 */ /* 0x000fe40007ffe0ff */
[----:B------:R-:W-:-:S02]  /*17e0*/  IADD3 R43, PT, PT, R44, -0x1, RZ ;  /* 0xffffffff2c2b7810 */ /* 0x000fc40007ffe0ff */
[----:B------:R-:W-:Y:S02]  /*17f0*/  ISETP.GT.U32.AND P0, PT, R0, 0xfd, PT ;  /* 0x000000fd0000780c */ /* 0x000fe40003f04070 */
[----:B------:R-:W-:Y:S02]  /*1800*/  MOV R46, R34 ;  /* 0x00000022002e7202 */ /* 0x000fe40000000f00 */
        /* <DEDUP_REMOVED lines=21> */
[----:B------:R-:W-:Y:S01]  /*1960*/  @P0 MOV R21, RZ ;  /* 0x000000ff00150202 */ /* 0x000fe20000000f00 */
[----:B------:R-:W-:Y:S01]  /*1970*/  @!P0 FFMA R49, R49, 1.84467440737095516160e+19, RZ ;  /* 0x5f80000031318823 */ /* 0x000fe200000000ff */
[----:B------:R-:W-:Y:S01]  /*1980*/  @!P0 MOV R21, 0xffffffc0 ;  /* 0xffffffc000158802 */ /* 0x000fe20000000f00 */
[----:B------:R-:W-:-:S03]  /*1990*/  @!P1 FFMA R46, R34, 1.84467440737095516160e+19, RZ ;  /* 0x5f800000222e9823 */ /* 0x000fc600000000ff */
[----:B------:R-:W-:-:S07]  /*19a0*/  @!P1 IADD3 R21, PT, PT, R21, 0x40, RZ ;  /* 0x0000004015159810 */ /* 0x000fce0007ffe0ff */
.L_x_254:
[----:B------:R-:W-:Y:S01]  /*19b0*/  LEA R43, R19, 0xc0800000, 0x17 ;  /* 0xc0800000132b7811 */ /* 0x000fe200078eb8ff */
[----:B------:R-:W-:Y:S01]  /*19c0*/  BSSY.RECONVERGENT B5, `(.L_x_259) ;  /* 0x0000036000057945 */ /* 0x000fe20003800200 */
[----:B------:R-:W-:Y:S02]  /*19d0*/  IADD3 R44, PT, PT, R44, -0x7f, RZ ;  /* 0xffffff812c2c7810 */ /* 0x000fe40007ffe0ff */
[----:B------:R-:W-:-:S03]  /*19e0*/  IADD3 R50, PT, PT, -R43, R46, RZ ;  /* 0x0000002e2b327210 */ /* 0x000fc60007ffe1ff */
[----:B------:R-:W-:Y:S01]  /*19f0*/  IMAD R0, R44, -0x800000, R49 ;  /* 0xff8000002c007824 */ /* 0x000fe200078e0231 */
[----:B------:R-:W0:Y:S01]  /*1a00*/  MUFU.RCP R46, R50 ;  /* 0x00000032002e7308 */ /* 0x000e220000001000 */
[----:B------:R-:W-:Y:S01]  /*1a10*/  FADD.FTZ R43, -R50, -RZ ;  /* 0x800000ff322b7221 */ /* 0x000fe20000010100 */
        /* <DEDUP_REMOVED lines=10> */
[----:B------:R-:W-:-:S04]  /*1ac0*/  LOP3.LUT R44, R19, 0xff, RZ, 0xc0, !PT ;  /* 0x000000ff132c7812 */ /* 0x000fc800078ec0ff */
[----:B------:R-:W-:-:S04]  /*1ad0*/  IADD3 R19, PT, PT, R44, R21, RZ ;  /* 0x000000152c137210 */ /* 0x000fc80007ffe0ff */
[----:B------:R-:W-:-:S04]  /*1ae0*/  IADD3 R44, PT, PT, R19, -0x1, RZ ;  /* 0xffffffff132c7810 */ /* 0x000fc80007ffe0ff */
        /* <DEDUP_REMOVED lines=10> */
[CCC-:B------:R-:W-:Y:S01]  /*1b90*/  FFMA.RP R44, R47.reuse, R43.reuse, R48.reuse ;  /* 0x0000002b2f2c7223 */ /* 0x1c0fe20000008030 */
[----:B------:R-:W-:Y:S01]  /*1ba0*/  FFMA.RM R47, R47, R43, R48 ;  /* 0x0000002b2f2f7223 */ /* 0x000fe20000004030 */
[----:B------:R-:W-:Y:S02]  /*1bb0*/  IADD3 R43, PT, PT, R19, 0x20, RZ ;  /* 0x00000020132b7810 */ /* 0x000fe40007ffe0ff */
[----:B------:R-:W-:Y:S02]  /*1bc0*/  LOP3.LUT R21, R21, 0x7fffff, RZ, 0xc0, !PT ;  /* 0x007fffff15157812 */ /* 0x000fe400078ec0ff */
[----:B------:R-:W-:Y:S02]  /*1bd0*/  ISETP.NE.AND P2, PT, R19, RZ, PT ;  /* 0x000000ff1300720c */ /* 0x000fe40003f45270 */
[----:B------:R-:W-:Y:S02]  /*1be0*/  LOP3.LUT R46, R21, 0x800000, RZ, 0xfc, !PT ;  /* 0x00800000152e7812 */ /* 0x000fe400078efcff */
[----:B------:R-:W-:-:S02]  /*1bf0*/  ISETP.NE.AND P1, PT, R19, RZ, PT ;  /* 0x000000ff1300720c */ /* 0x000fc40003f25270 */
        /* <DEDUP_REMOVED lines=10> */
[----:B------:R-:W-:-:S04]  /*1ca0*/  LOP3.LUT R46, R21, R46, RZ, 0xc0, !PT ;  /* 0x0000002e152e7212 */ /* 0x000fc800078ec0ff */
[----:B------:R-:W-:-:S04]  /*1cb0*/  IADD3 R19, PT, PT, R19, R46, RZ ;  /* 0x0000002e13137210 */ /* 0x000fc80007ffe0ff */
[----:B------:R-:W-:Y:S01]  /*1cc0*/  LOP3.LUT R0, R19, R0, RZ, 0xfc, !PT ;  /* 0x0000000013007212 */ /* 0x000fe200078efcff */
[----:B------:R-:W-:Y:S06]  /*1cd0*/  BRA `(.L_x_262) ;  /* 0x0000000000107947 */ /* 0x000fec0003800000 */
.L_x_261:
[----:B------:R-:W-:-:S04]  /*1ce0*/  LOP3.LUT R0, R0, 0x80000000, RZ, 0xc0, !PT ;  /* 0x8000000000007812 */ /* 0x000fc800078ec0ff */
[----:B------:R-:W-:Y:S01]  /*1cf0*/  LOP3.LUT R0, R0, 0x7f800000, RZ, 0xfc, !PT ;  /* 0x7f80000000007812 */ /* 0x000fe200078efcff */
[----:B------:R-:W-:Y:S06]  /*1d00*/  BRA `(.L_x_262) ;  /* 0x0000000000047947 */ /* 0x000fec0003800000 */
.L_x_260:
[----:B------:R-:W-:-:S07]  /*1d10*/  LEA R0, R21, R0, 0x17 ;  /* 0x0000000015007211 */ /* 0x000fce00078eb8ff */
.L_x_262:
[----:B------:R-:W-:Y:S05]  /*1d20*/  BSYNC.RECONVERGENT B5 ;  /* 0x0000000000057941 */ /* 0x000fea0003800200 */
.L_x_259:
[----:B------:R-:W-:Y:S05]  /*1d30*/  BRA `(.L_x_263) ;  /* 0x0000000000207947 */ /* 0x000fea0003800000 */
.L_x_258:
[----:B------:R-:W-:-:S04]  /*1d40*/  LOP3.LUT R0, R46, 0x80000000, R49, 0x48, !PT ;  /* 0x800000002e007812 */ /* 0x000fc800078e4831 */
[----:B------:R-:W-:Y:S01]  /*1d50*/  LOP3.LUT R0, R0, 0x7f800000, RZ, 0xfc, !PT ;  /* 0x7f80000000007812 */ /* 0x000fe200078efcff */
[----:B------:R-:W-:Y:S06]  /*1d60*/  BRA `(.L_x_263) ;  /* 0x0000000000147947 */ /* 0x000fec0003800000 */
.L_x_257:
[----:B------:R-:W-:Y:S01]  /*1d70*/  LOP3.LUT R0, R46, 0x80000000, R49, 0x48, !PT ;  /* 0x800000002e007812 */ /* 0x000fe200078e4831 */
[----:B------:R-:W-:Y:S06]  /*1d80*/  BRA `(.L_x_263) ;  /* 0x00000000000c7947 */ /* 0x000fec0003800000 */
.L_x_256:
[----:B------:R-:W0:Y:S01]  /*1d90*/  MUFU.RSQ R0, -QNAN ;  /* 0xffc0000000007908 */ /* 0x000e220000001400 */
[----:B------:R-:W-:Y:S05]  /*1da0*/  BRA `(.L_x_263) ;  /* 0x0000000000047947 */ /* 0x000fea0003800000 */
.L_x_255:
[----:B------:R-:W-:-:S07]  /*1db0*/  FADD.FTZ R0, R49, R34 ;  /* 0x0000002231007221 */ /* 0x000fce0000010000 */
.L_x_263:
[----:B------:R-:W-:Y:S05]  /*1dc0*/  BSYNC.RECONVERGENT B4 ;  /* 0x0000000000047941 */ /* 0x000fea0003800200 */
.L_x_253:
[----:B------:R-:W-:-:S04]  /*1dd0*/  HFMA2 R21, -RZ, RZ, 0, 0 ;  /* 0x00000000ff157431 */ /* 0x000fc800000001ff */
[----:B0-----:R-:W-:Y:S05]  /*1de0*/  RET.REL.NODEC R20 `(interpolate_attr3) ;  /* 0xffffffe014847950 */ /* 0x001fea0003c3ffff */
.L_x_264:
        /* <DEDUP_REMOVED lines=9> */
.L_x_422:


//--------------------- .text.interpolate_attr1   --------------------------
	.section	.text.interpolate_attr1,"ax",@progbits
	.align	128
        .global         interpolate_attr1
        .type           interpolate_attr1,@function
        .size           interpolate_attr1,(.L_x_423 - interpolate_attr1)
        .other          interpolate_attr1,@"STO_CUDA_ENTRY STV_DEFAULT"
interpolate_attr1:
.text.interpolate_attr1:
        /* <DEDUP_REMOVED lines=14> */
[----:B------:R-:W-:-:S04]  /*00e0*/  IMAD R7, R7, 0x3, RZ ;  /* 0x0000000307077824 */ /* 0x000fc800078e02ff */
[----:B--2---:R-:W-:Y:S01]  /*00f0*/  IMAD.WIDE R4, R7, 0x4, R4 ;  /* 0x0000000407047825 */ /* 0x004fe200078e0204 */
[----:B---3--:R-:W-:-:S13]  /*0100*/  ISETP.NE.AND P0, PT, R0, R25, PT ;  /* 0x000000190000720c */ /* 0x008fda0003f05270 */
[----:B------:R-:W-:Y:S05]  /*0110*/  @!P0 EXIT ;  /* 0x000000000000894d */ /* 0x000fea0003800000 */
[----:B------:R-:W2:Y:S01]  /*0120*/  LDG.E R17, desc[UR4][R4.64] ;  /* 0x0000000404117981 */ /* 0x000ea2000c1e1900 */
[----:B------:R-:W2:Y:S03]  /*0130*/  LDC.64 R2, c[0x0][0x380] ;  /* 0x0000e000ff027b82 */ /* 0x000ea60000000a00 */
[----:B------:R-:W3:Y:S04]  /*0140*/  LDG.E R19, desc[UR4][R4.64+0x4] ;  /* 0x0000040404137981 */ /* 0x000ee8000c1e1900 */
[----:B------:R0:W4:Y:S01]  /*0150*/  LDG.E R27, desc[UR4][R4.64+0x8] ;  /* 0x00000804041b7981 */ /* 0x000122000c1e1900 */
[----:B------:R-:W1:Y:S08]  /*0160*/  LDC R23, c[0x0][0x3a0] ;  /* 0x0000e800ff177b82 */ /* 0x000e700000000800 */
[----:B------:R-:W5:Y:S08]  /*0170*/  LDC.64 R6, c[0x0][0x3a8] ;  /* 0x0000ea00ff067b82 */ /* 0x000f700000000a00 */
[----:B0-----:R-:W0:Y:S01]  /*0180*/  LDC.64 R4, c[0x0][0x388] ;  /* 0x0000e200ff047b82 */ /* 0x001e220000000a00 */
[----:B--2---:R-:W-:-:S04]  /*0190*/  IMAD.WIDE.U32 R28, R17, 0x8, R2 ;  /* 0x00000008111c7825 */ /* 0x004fc800078e0002 */
[--C-:B---3--:R-:W-:Y:S02]  /*01a0*/  IMAD.WIDE.U32 R30, R19, 0x8, R2.reuse ;  /* 0x00000008131e7825 */ /* 0x108fe400078e0002 */
[----:B------:R-:W2:Y:S02]  /*01b0*/  LDG.E.64 R28, desc[UR4][R28.64] ;  /* 0x000000041c1c7981 */ /* 0x000ea4000c1e1b00 */
[----:B----4-:R-:W-:Y:S02]  /*01c0*/  IMAD.WIDE.U32 R2, R27, 0x8, R2 ;  /* 0x000000081b027825 */ /* 0x010fe400078e0002 */
[----:B------:R-:W3:Y:S04]  /*01d0*/  LDG.E.64 R30, desc[UR4][R30.64] ;  /* 0x000000041e1e7981 */ /* 0x000ee8000c1e1b00 */
[----:B------:R-:W4:Y:S01]  /*01e0*/  LDG.E.64 R2, desc[UR4][R2.64] ;  /* 0x0000000402027981 */ /* 0x000f22000c1e1b00 */
[----:B0-----:R-:W-:-:S04]  /*01f0*/  IMAD.WIDE.U32 R12, R17, 0x10, R4 ;  /* 0x00000010110c7825 */ /* 0x001fc800078e0004 */
[----:B-----5:R-:W-:Y:S01]  /*0200*/  IMAD.WIDE.U32 R16, R17, 0x4, R6 ;  /* 0x0000000411107825 */ /* 0x020fe200078e0006 */
[----:B--2---:R-:W-:Y:S08]  /*0210*/  F2I.TRUNC.NTZ R0, R29 ;  /* 0x0000001d00007305 */ /* 0x004ff0000020f100 */
[----:B---3--:R-:W1:Y:S08]  /*0220*/  F2I.TRUNC.NTZ R9, R31 ;  /* 0x0000001f00097305 */ /* 0x008e70000020f100 */
[----:B----4-:R-:W0:Y:S01]  /*0230*/  F2I.TRUNC.NTZ R11, R3 ;  /* 0x00000003000b7305 */ /* 0x010e22000020f100 */
[----:B-1----:R-:W-:-:S02]  /*0240*/  VIMNMX3.U32 R24, R0, R23, R9, PT ;  /* 0x000000170018720f */ /* 0x002fc40003800009 */
[----:B0-----:R-:W-:Y:S02]  /*0250*/  VIMNMX3.U32 R0, R0, R9, R11, !PT ;  /* 0x000000090000720f */ /* 0x001fe4000780000b */
[----:B------:R-:W-:Y:S02]  /*0260*/  VIMNMX.U32 R24, PT, PT, R24, R11, PT ;  /* 0x0000000b18187248 */ /* 0x000fe40003fe0000 */
[----:B------:R-:W-:-:S04]  /*0270*/  VIADDMNMX.U32 R23, R23, 0xffffffff, R0, PT ;  /* 0xffffffff17177846 */ /* 0x000fc80003800000 */
[----:B------:R-:W-:-:S04]  /*0280*/  IADD3 R23, PT, PT, -R24, R23, RZ ;  /* 0x0000001718177210 */ /* 0x000fc80007ffe1ff */
[----:B------:R-:W-:Y:S01]  /*0290*/  ISETP.GT.U32.AND P0, PT, R23, 0x7ffffffe, PT ;  /* 0x7ffffffe1700780c */ /* 0x000fe20003f04070 */
[----:B------:R-:W-:-:S04]  /*02a0*/  IMAD.WIDE.U32 R8, R19, 0x10, R4 ;  /* 0x0000001013087825 */ /* 0x000fc800078e0004 */
[----:B------:R-:W-:-:S04]  /*02b0*/  IMAD.WIDE.U32 R4, R27, 0x10, R4 ;  /* 0x000000101b047825 */ /* 0x000fc800078e0004 */
[----:B------:R-:W-:-:S04]  /*02c0*/  IMAD.WIDE.U32 R18, R19, 0x4, R6 ;  /* 0x0000000413127825 */ /* 0x000fc800078e0006 */
[----:B------:R-:W-:Y:S01]  /*02d0*/  IMAD.WIDE.U32 R26, R27, 0x4, R6 ;  /* 0x000000041b1a7825 */ /* 0x000fe200078e0006 */
[----:B------:R-:W-:Y:S06]  /*02e0*/  @P0 EXIT ;  /* 0x000000000000094d */ /* 0x000fec0003800000 */
[----:B------:R-:W5:Y:S01]  /*02f0*/  LDG.E R21, desc[UR4][R18.64] ;  /* 0x0000000412157981 */ /* 0x000f62000c1e1900 */
[----:B------:R-:W0:Y:S03]  /*0300*/  LDC R37, c[0x0][0x39c] ;  /* 0x0000e700ff257b82 */ /* 0x000e260000000800 */
[----:B------:R-:W5:Y:S04]  /*0310*/  LDG.E.128 R12, desc[UR4][R12.64] ;  /* 0x000000040c0c7981 */ /* 0x000f68000c1e1d00 */
[----:B------:R-:W5:Y:S04]  /*0320*/  LDG.E.128 R8, desc[UR4][R8.64] ;  /* 0x0000000408087981 */ /* 0x000f68000c1e1d00 */
[----:B------:R-:W5:Y:S01]  /*0330*/  LDG.E.128 R4, desc[UR4][R4.64] ;  /* 0x0000000404047981 */ /* 0x000f62000c1e1d00 */
[----:B------:R-:W-:Y:S03]  /*0340*/  F2I.TRUNC.NTZ R0, R28 ;  /* 0x0000001c00007305 */ /* 0x000fe6000020f100 */
[----:B------:R1:W5:Y:S04]  /*0350*/  LDG.E R22, desc[UR4][R16.64] ;  /* 0x0000000410167981 */ /* 0x000368000c1e1900 */
[----:B------:R2:W5:Y:S01]  /*0360*/  LDG.E R20, desc[UR4][R26.64] ;  /* 0x000000041a147981 */ /* 0x000562000c1e1900 */
[----:B------:R-:W0:Y:S08]  /*0370*/  F2I.TRUNC.NTZ R33, R30 ;  /* 0x0000001e00217305 */ /* 0x000e30000020f100 */
[----:B------:R-:W3:Y:S01]  /*0380*/  F2I.TRUNC.NTZ R35, R2 ;  /* 0x0000000200237305 */ /* 0x000ee2000020f100 */
[--C-:B------:R-:W-:Y:S01]  /*0390*/  FADD R32, -R30, R2.reuse ;  /* 0x000000021e207221 */ /* 0x100fe20000000100 */
[----:B-1----:R-:W-:Y:S01]  /*03a0*/  FADD R17, R29, -R3 ;  /* 0x800000031d117221 */ /* 0x002fe20000000000 */
[----:B------:R-:W1:Y:S01]  /*03b0*/  LDCU.64 UR6, c[0x0][0x3b8] ;  /* 0x00007700ff0677ac */ /* 0x000e620008000a00 */
[----:B0-----:R-:W-:Y:S01]  /*03c0*/  VIMNMX3.U32 R16, R0, R37, R33, PT ;  /* 0x000000250010720f */ /* 0x001fe20003800021 */
[----:B------:R-:W-:Y:S01]  /*03d0*/  FADD R31, R31, -R3 ;  /* 0x800000031f1f7221 */ /* 0x000fe20000000000 */
[----:B------:R-:W-:Y:S01]  /*03e0*/  FADD R30, R28, -R2 ;  /* 0x800000021c1e7221 */ /* 0x000fe20000000000 */
[----:B--2---:R-:W-:Y:S01]  /*03f0*/  FMUL R26, R32, R17 ;  /* 0x00000011201a7220 */ /* 0x004fe20000400000 */
[----:B------:R-:W0:Y:S01]  /*0400*/  LDCU.64 UR8, c[0x0][0x3c8] ;  /* 0x00007900ff0877ac */ /* 0x000e220008000a00 */
[----:B---3--:R-:W-:-:S02]  /*0410*/  VIMNMX3.U32 R0, R0, R33, R35, !PT ;  /* 0x000000210000720f */ /* 0x008fc40007800023 */
[----:B------:R-:W-:Y:S02]  /*0420*/  VIMNMX.U32 R33, PT, PT, R16, R35, PT ;  /* 0x0000002310217248 */ /* 0x000fe40003fe0000 */
[----:B------:R-:W-:Y:S01]  /*0430*/  VIADDMNMX.U32 R0, R37, 0xffffffff, R0, PT ;  /* 0xffffffff25007846 */ /* 0x000fe20003800000 */
[----:B------:R-:W-:Y:S02]  /*0440*/  HFMA2 R27, -RZ, RZ, 0, 0 ;  /* 0x00000000ff1b7431 */ /* 0x000fe400000001ff */
[----:B------:R-:W-:Y:S01]  /*0450*/  FADD R29, -R29, R3 ;  /* 0x000000031d1d7221 */ /* 0x000fe20000000100 */
[----:B------:R-:W-:Y:S01]  /*0460*/  FFMA R26, R31, R30, R26 ;  /* 0x0000001e1f1a7223 */ /* 0x000fe2000000001a */
[----:B-1----:R-:W-:-:S07]  /*0470*/  IADD3 R28, PT, PT, -R33, R0, RZ ;  /* 0x00000000211c7210 */ /* 0x002fce0007ffe1ff */
.L_x_288:
[----:B------:R-:W-:Y:S01]  /*0480*/  ISETP.GT.U32.AND P0, PT, R28, 0x7ffffffe, PT ;  /* 0x7ffffffe1c00780c */ /* 0x000fe20003f04070 */
[----:B------:R-:W-:-:S12]  /*0490*/  BSSY.RECONVERGENT B0, `(.L_x_265) ;  /* 0x000010a000007945 */ /* 0x000fd80003800200 */
[----:B-123--:R-:W-:Y:S05]  /*04a0*/  @P0 BRA `(.L_x_266) ;  /* 0x0000001000200947 */ /* 0x00efea0003800000 */
[-C--:B------:R-:W-:Y:S01]  /*04b0*/  IADD3 R0, PT, PT, R24, R27.reuse, RZ ;  /* 0x0000001b18007210 */ /* 0x080fe20007ffe0ff */
[C---:B------:R-:W-:Y:S01]  /*04c0*/  IMAD R18, R28.reuse, R27, R27 ;  /* 0x0000001b1c127224 */ /* 0x040fe200078e021b */
[----:B------:R-:W-:Y:S01]  /*04d0*/  ISETP.NE.AND P0, PT, R28, RZ, PT ;  /* 0x000000ff1c00720c */ /* 0x000fe20003f05270 */
[----:B------:R-:W-:Y:S01]  /*04e0*/  BSSY.RECONVERGENT B1, `(.L_x_267) ;  /* 0x00000b7000017945 */ /* 0x000fe20003800200 */
[----:B------:R-:W1:Y:S01]  /*04f0*/  I2F.F64.U32 R16, R0 ;  /* 0x0000000000107312 */ /* 0x000e620000201800 */
[----:B------:R-:W-:Y:S01]  /*0500*/  IMAD.MOV.U32 R36, RZ, RZ, RZ ;  /* 0x000000ffff247224 */ /* 0x000fe200078e00ff */
[----:B-----5:R-:W-:Y:S01]  /*0510*/  IADD3 R7, PT, PT, R25, R18, RZ ;  /* 0x0000001219077210 */ /* 0x020fe20007ffe0ff */
[----:B-1----:R-:W-:-:S10]  /*0520*/  DADD R16, R16, 0.5 ;  /* 0x3fe0000010107429 */ /* 0x002fd40000000000 */
[----:B------:R-:W1:Y:S02]  /*0530*/  F2F.F32.F64 R17, R16 ;  /* 0x0000001000117310 */ /* 0x000e640000301000 */
[----:B-1----:R-:W-:-:S04]  /*0540*/  FADD R11, -R3, R17 ;  /* 0x00000011030b7221 */ /* 0x002fc80000000100 */
[----:B------:R-:W-:Y:S01]  /*0550*/  FMUL R34, R32, R11 ;  /* 0x0000000b20227220 */ /* 0x000fe20000400000 */
[----:B------:R-:W-:Y:S06]  /*0560*/  @!P0 BRA `(.L_x_268) ;  /* 0x0000000800b88947 */ /* 0x000fec0003800000 */
[----:B------:R-:W-:Y:S01]  /*0570*/  IADD3 R0, PT, PT, R28, 0x1, RZ ;  /* 0x000000011c007810 */ /* 0x000fe20007ffe0ff */
[----:B------:R-:W-:Y:S01]  /*0580*/  BSSY.RECONVERGENT B2, `(.L_x_269) ;  /* 0x00000aa000027945 */ /* 0x000fe20003800200 */
[----:B------:R-:W-:Y:S01]  /*0590*/  SHF.R.S32.HI R37, RZ, 0x1f, R7 ;  /* 0x0000001fff257819 */ /* 0x000fe20000011407 */
[----:B------:R-:W-:Y:S01]  /*05a0*/  IMAD.MOV.U32 R35, RZ, RZ, R33 ;  /* 0x000000ffff237224 */ /* 0x000fe200078e0021 */
[----:B------:R-:W-:Y:S02]  /*05b0*/  LOP3.LUT R0, R0, 0xfffffffe, RZ, 0xc0, !PT ;  /* 0xfffffffe00007812 */ /* 0x000fe400078ec0ff */
[----:B------:R-:W-:Y:S02]  /*05c0*/  MOV R36, 0x1 ;  /* 0x0000000100247802 */ /* 0x000fe40000000f00 */
[----:B------:R-:W-:Y:S02]  /*05d0*/  MOV R15, R7 ;  /* 0x00000007000f7202 */ /* 0x000fe40000000f00 */
[----:B------:R-:W-:-:S07]  /*05e0*/  IADD3 R11, PT, PT, -R0, RZ, RZ ;  /* 0x000000ff000b7210 */ /* 0x000fce0007ffe1ff */
.L_x_283:
[----:B0-2---:R-:W1:Y:S01]  /*05f0*/  I2F.F64.U32 R18, R35 ;  /* 0x0000002300127312 */ /* 0x005e620000201800 */
[----:B------:R-:W-:Y:S07]  /*0600*/  BSSY.RECONVERGENT B3, `(.L_x_270) ;  /* 0x0000010000037945 */ /* 0x000fee0003800200 */
[----:B------:R-:W2:Y:S01]  /*0610*/  MUFU.RCP R39, R26 ;  /* 0x0000001a00277308 */ /* 0x000ea20000001000 */
[----:B-1----:R-:W-:-:S07]  /*0620*/  DADD R18, R18, 0.5 ;  /* 0x3fe0000012127429 */ /* 0x002fce0000000000 */
[----:B------:R-:W1:Y:S01]  /*0630*/  F2F.F32.F64 R16, R18 ;  /* 0x0000001200107310 */ /* 0x000e620000301000 */
[----:B--2---:R-:W-:-:S04]  /*0640*/  FFMA R38, -R26, R39, 1 ;  /* 0x3f8000001a267423 */ /* 0x004fc80000000127 */
[----:B------:R-:W-:Y:S01]  /*0650*/  FFMA R39, R39, R38, R39 ;  /* 0x0000002627277223 */ /* 0x000fe20000000027 */
[----:B-1----:R-:W-:-:S04]  /*0660*/  FADD R44, -R2, R16 ;  /* 0x00000010022c7221 */ /* 0x002fc80000000100 */
[----:B------:R-:W-:-:S04]  /*0670*/  FFMA R0, R31, R44, R34 ;  /* 0x0000002c1f007223 */ /* 0x000fc80000000022 */
[----:B------:R-:W1:Y:S01]  /*0680*/  FCHK P0, R0, R26 ;  /* 0x0000001a00007302 */ /* 0x000e620000000000 */
[----:B------:R-:W-:-:S04]  /*0690*/  FFMA R38, R0, R39, RZ ;  /* 0x0000002700267223 */ /* 0x000fc800000000ff */
[----:B------:R-:W-:-:S04]  /*06a0*/  FFMA R41, -R26, R38, R0 ;  /* 0x000000261a297223 */ /* 0x000fc80000000100 */
[----:B------:R-:W-:Y:S01]  /*06b0*/  FFMA R41, R39, R41, R38 ;  /* 0x0000002927297223 */ /* 0x000fe20000000026 */
[----:B-1----:R-:W-:Y:S06]  /*06c0*/  @!P0 BRA `(.L_x_271) ;  /* 0x00000000000c8947 */ /* 0x002fec0003800000 */
[----:B------:R-:W-:-:S07]  /*06d0*/  MOV R40, 0x6f0 ;  /* 0x000006f000287802 */ /* 0x000fce0000000f00 */
[----:B0-----:R-:W-:Y:S05]  /*06e0*/  CALL.REL.NOINC `($__internal_7_$__cuda_sm3x_div_rn_noftz_f32_slowpath) ;  /* 0x0000000c00a47944 */ /* 0x001fea0003c00000 */
[----:B------:R-:W-:-:S07]  /*06f0*/  MOV R41, R0 ;  /* 0x0000000000297202 */ /* 0x000fce0000000f00 */
.L_x_271:
[----:B0-----:R-:W-:Y:S05]  /*0700*/  BSYNC.RECONVERGENT B3 ;  /* 0x0000000000037941 */ /* 0x001fea0003800200 */
.L_x_270:
[----:B------:R-:W0:Y:S01]  /*0710*/  MUFU.RCP R43, R26 ;  /* 0x0000001a002b7308 */ /* 0x000e220000001000 */
[----:B------:R-:W-:Y:S01]  /*0720*/  FMUL R19, R29, R44 ;  /* 0x0000002c1d137220 */ /* 0x000fe20000400000 */
[----:B------:R-:W-:Y:S01]  /*0730*/  FADD R39, -R3, R17 ;  /* 0x0000001103277221 */ /* 0x000fe20000000100 */
        /* <DEDUP_REMOVED lines=9> */
[----:B------:R-:W-:Y:S02]  /*07d0*/  MOV R0, R39 ;  /* 0x0000002700007202 */ /* 0x000fe40000000f00 */
[----:B------:R-:W-:-:S07]  /*07e0*/  MOV R40, 0x800 ;  /* 0x0000080000287802 */ /* 0x000fce0000000f00 */
[----:B------:R-:W-:Y:S05]  /*07f0*/  CALL.REL.NOINC `($__internal_7_$__cuda_sm3x_div_rn_noftz_f32_slowpath) ;  /* 0x0000000c00607944 */ /* 0x000fea0003c00000 */
.L_x_273:
[----:B------:R-:W-:Y:S05]  /*0800*/  BSYNC.RECONVERGENT B3 ;  /* 0x0000000000037941 */ /* 0x000fea0003800200 */
.L_x_272:
[C---:B------:R-:W-:Y:S01]  /*0810*/  FADD R18, -R0.reuse, 1 ;  /* 0x3f80000000127421 */ /* 0x040fe20000000100 */
[----:B------:R-:W-:Y:S01]  /*0820*/  FSETP.NAN.AND P0, PT, |R0|, |R0|, PT ;  /* 0x400000000000720b */ /* 0x000fe20003f08200 */
[----:B------:R-:W-:Y:S02]  /*0830*/  BSSY.RECONVERGENT B3, `(.L_x_274) ;  /* 0x0000023000037945 */ /* 0x000fe40003800200 */
[----:B------:R-:W-:Y:S01]  /*0840*/  FADD R43, R18, -R41 ;  /* 0x80000029122b7221 */ /* 0x000fe20000000000 */
[----:B------:R-:W-:-:S04]  /*0850*/  FSETP.NUM.AND P0, PT, |R41|, |R41|, !P0 ;  /* 0x400000292900720b */ /* 0x000fc80004707200 */
[----:B------:R-:W-:-:S04]  /*0860*/  FMNMX3 R18, R41, R0, R43, PT ;  /* 0x0000000029127276 */ /* 0x000fc8000380002b */
[----:B------:R-:W-:-:S04]  /*0870*/  FSETP.GEU.AND P0, PT, R18, RZ, P0 ;  /* 0x000000ff1200720b */ /* 0x000fc8000070e000 */
[----:B------:R-:W-:-:S13]  /*0880*/  FSETP.NUM.AND P0, PT, |R43|, |R43|, P0 ;  /* 0x4000002b2b00720b */ /* 0x000fda0000707200 */
[----:B------:R-:W0:Y:S01]  /*0890*/  @!P0 LDC.64 R38, c[0x0][0x3b8] ;  /* 0x0000ee00ff268b82 */ /* 0x000e220000000a00 */
[----:B------:R-:W-:Y:S01]  /*08a0*/  @!P0 IMAD.MOV.U32 R18, RZ, RZ, -0x40800000 ;  /* 0xbf800000ff128424 */ /* 0x000fe200078e00ff */
[----:B------:R-:W-:Y:S01]  /*08b0*/  @!P0 MOV R19, 0xbf800000 ;  /* 0xbf80000000138802 */ /* 0x000fe20000000f00 */
[----:B0-----:R-:W-:-:S05]  /*08c0*/  @!P0 IMAD.WIDE R38, R15, 0x8, R38 ;  /* 0x000000080f268825 */ /* 0x001fca00078e0226 */
[----:B------:R0:W-:Y:S01]  /*08d0*/  @!P0 STG.E.64 desc[UR4][R38.64], R18 ;  /* 0x0000001226008986 */ /* 0x0001e2000c101b04 */
[----:B------:R-:W-:Y:S05]  /*08e0*/  @!P0 BRA `(.L_x_275) ;  /* 0x00000000005c8947 */ /* 0x000fea0003800000 */
[----:B0-----:R-:W0:Y:S01]  /*08f0*/  LDC.64 R18, c[0x0][0x3b8] ;  /* 0x0000ee00ff127b82 */ /* 0x001e220000000a00 */
[-C--:B------:R-:W-:Y:S01]  /*0900*/  FMUL R45, R8, R0.reuse ;  /* 0x00000000082d7220 */ /* 0x080fe20000400000 */
[-C--:B------:R-:W-:Y:S01]  /*0910*/  FMUL R42, R9, R0.reuse ;  /* 0x00000000092a7220 */ /* 0x080fe20000400000 */
[-C--:B------:R-:W-:Y:S01]  /*0920*/  FMUL R40, R10, R0.reuse ;  /* 0x000000000a287220 */ /* 0x080fe20000400000 */
[----:B------:R-:W-:Y:S01]  /*0930*/  FMUL R0, R21, R0 ;  /* 0x0000000015007220 */ /* 0x000fe20000400000 */
[-C--:B------:R-:W-:Y:S01]  /*0940*/  FFMA R44, R12, R41.reuse, R45 ;  /* 0x000000290c2c7223 */ /* 0x080fe2000000002d */
[-C--:B------:R-:W-:Y:S01]  /*0950*/  FFMA R42, R13, R41.reuse, R42 ;  /* 0x000000290d2a7223 */ /* 0x080fe2000000002a */
[-C--:B------:R-:W-:Y:S01]  /*0960*/  FFMA R45, R14, R41.reuse, R40 ;  /* 0x000000290e2d7223 */ /* 0x080fe20000000028 */
[----:B------:R-:W1:Y:S01]  /*0970*/  LDC.64 R38, c[0x0][0x3c0] ;  /* 0x0000f000ff267b82 */ /* 0x000e620000000a00 */
[----:B------:R-:W-:Y:S01]  /*0980*/  FFMA R0, R22, R41, R0 ;  /* 0x0000002916007223 */ /* 0x000fe20000000000 */
[-C--:B------:R-:W-:Y:S01]  /*0990*/  FFMA R44, R4, R43.reuse, R44 ;  /* 0x0000002b042c7223 */ /* 0x080fe2000000002c */
[----:B------:R-:W-:-:S05]  /*09a0*/  FFMA R45, R6, R43, R45 ;  /* 0x0000002b062d7223 */ /* 0x000fca000000002d */
[----:B------:R-:W2:Y:S01]  /*09b0*/  LDC.64 R40, c[0x0][0x3c8] ;  /* 0x0000f200ff287b82 */ /* 0x000ea20000000a00 */
[----:B0-----:R-:W-:-:S05]  /*09c0*/  IMAD.WIDE R18, R15, 0x8, R18 ;  /* 0x000000080f127825 */ /* 0x001fca00078e0212 */
[----:B------:R0:W-:Y:S01]  /*09d0*/  STG.E.64 desc[UR4][R18.64], R16 ;  /* 0x0000001012007986 */ /* 0x0001e2000c101b04 */
[----:B-1----:R-:W-:-:S05]  /*09e0*/  IMAD.WIDE R38, R15, 0xc, R38 ;  /* 0x0000000c0f267825 */ /* 0x002fca00078e0226 */
[----:B------:R1:W-:Y:S01]  /*09f0*/  STG.E desc[UR4][R38.64], R44 ;  /* 0x0000002c26007986 */ /* 0x0003e2000c101904 */
[----:B--2---:R-:W-:-:S03]  /*0a00*/  IMAD.WIDE R40, R15, 0x4, R40 ;  /* 0x000000040f287825 */ /* 0x004fc600078e0228 */
[----:B------:R1:W-:Y:S01]  /*0a10*/  STG.E desc[UR4][R38.64+0x8], R45 ;  /* 0x0000082d26007986 */ /* 0x0003e2000c101904 */
[-C--:B0-----:R-:W-:Y:S01]  /*0a20*/  FFMA R19, R5, R43.reuse, R42 ;  /* 0x0000002b05137223 */ /* 0x081fe2000000002a */
[----:B------:R-:W-:-:S04]  /*0a30*/  FFMA R43, R20, R43, R0 ;  /* 0x0000002b142b7223 */ /* 0x000fc80000000000 */
[----:B------:R1:W-:Y:S04]  /*0a40*/  STG.E desc[UR4][R38.64+0x4], R19 ;  /* 0x0000041326007986 */ /* 0x0003e8000c101904 */
[----:B------:R1:W-:Y:S02]  /*0a50*/  STG.E desc[UR4][R40.64], R43 ;  /* 0x0000002b28007986 */ /* 0x0003e4000c101904 */
.L_x_275:
[----:B------:R-:W-:Y:S05]  /*0a60*/  BSYNC.RECONVERGENT B3 ;  /* 0x0000000000037941 */ /* 0x000fea0003800200 */
.L_x_274:
[----:B------:R-:W-:Y:S01]  /*0a70*/  IADD3 R0, PT, PT, R35, 0x1, RZ ;  /* 0x0000000123007810 */ /* 0x000fe20007ffe0ff */
[----:B-1----:R-:W1:Y:S01]  /*0a80*/  MUFU.RCP R41, R26 ;  /* 0x0000001a00297308 */ /* 0x002e620000001000 */
[----:B------:R-:W-:Y:S07]  /*0a90*/  BSSY.RECONVERGENT B3, `(.L_x_276) ;  /* 0x0000011000037945 */ /* 0x000fee0003800200 */
[----:B0-----:R-:W0:Y:S01]  /*0aa0*/  I2F.F64.U32 R18, R0 ;  /* 0x0000000000127312 */ /* 0x001e220000201800 */
[----:B-1----:R-:W-:-:S04]  /*0ab0*/  FFMA R38, -R26, R41, 1 ;  /* 0x3f8000001a267423 */ /* 0x002fc80000000129 */
[----:B------:R-:W-:Y:S01]  /*0ac0*/  FFMA R41, R41, R38, R41 ;  /* 0x0000002629297223 */ /* 0x000fe20000000029 */
[----:B0-----:R-:W-:-:S06]  /*0ad0*/  DADD R18, R18, 0.5 ;  /* 0x3fe0000012127429 */ /* 0x001fcc0000000000 */
[----:B------:R-:W0:Y:S02]  /*0ae0*/  F2F.F32.F64 R16, R18 ;  /* 0x0000001200107310 */ /* 0x000e240000301000 */
[----:B0-----:R-:W-:-:S04]  /*0af0*/  FADD R44, -R2, R16 ;  /* 0x00000010022c7221 */ /* 0x001fc80000000100 */
[----:B------:R-:W-:-:S04]  /*0b00*/  FFMA R43, R31, R44, R34 ;  /* 0x0000002c1f2b7223 */ /* 0x000fc80000000022 */
[----:B------:R-:W0:Y:S01]  /*0b10*/  FCHK P0, R43, R26 ;  /* 0x0000001a2b007302 */ /* 0x000e220000000000 */
[----:B------:R-:W-:-:S04]  /*0b20*/  FFMA R38, R41, R43, RZ ;  /* 0x0000002b29267223 */ /* 0x000fc800000000ff */
[----:B------:R-:W-:-:S04]  /*0b30*/  FFMA R39, -R26, R38, R43 ;  /* 0x000000261a277223 */ /* 0x000fc8000000012b */
[----:B------:R-:W-:Y:S01]  /*0b40*/  FFMA R41, R41, R39, R38 ;  /* 0x0000002729297223 */ /* 0x000fe20000000026 */
[----:B0-----:R-:W-:Y:S06]  /*0b50*/  @!P0 BRA `(.L_x_277) ;  /* 0x0000000000108947 */ /* 0x001fec0003800000 */
[----:B------:R-:W-:Y:S02]  /*0b60*/  MOV R0, R43 ;  /* 0x0000002b00007202 */ /* 0x000fe40000000f00 */
[----:B------:R-:W-:-:S07]  /*0b70*/  MOV R40, 0xb90 ;  /* 0x00000b9000287802 */ /* 0x000fce0000000f00 */
[----:B------:R-:W-:Y:S05]  /*0b80*/  CALL.REL.NOINC `($__internal_7_$__cuda_sm3x_div_rn_noftz_f32_slowpath) ;  /* 0x00000008007c7944 */ /* 0x000fea0003c00000 */
[----:B------:R-:W-:-:S07]  /*0b90*/  MOV R41, R0 ;  /* 0x0000000000297202 */ /* 0x000fce0000000f00 */
.L_x_277:
[----:B------:R-:W-:Y:S05]  /*0ba0*/  BSYNC.RECONVERGENT B3 ;  /* 0x0000000000037941 */ /* 0x000fea0003800200 */
.L_x_276:
        /* <DEDUP_REMOVED lines=12> */
[----:B------:R-:W-:Y:S01]  /*0c70*/  IMAD.MOV.U32 R0, RZ, RZ, R39 ;  /* 0x000000ffff007224 */ /* 0x000fe200078e0027 */
[----:B------:R-:W-:-:S07]  /*0c80*/  MOV R40, 0xca0 ;  /* 0x00000ca000287802 */ /* 0x000fce0000000f00 */
[----:B------:R-:W-:Y:S05]  /*0c90*/  CALL.REL.NOINC `($__internal_7_$__cuda_sm3x_div_rn_noftz_f32_slowpath) ;  /* 0x0000000800387944 */ /* 0x000fea0003c00000 */
[----:B------:R-:W-:-:S07]  /*0ca0*/  MOV R40, R0 ;  /* 0x0000000000287202 */ /* 0x000fce0000000f00 */
.L_x_279:
[----:B------:R-:W-:Y:S05]  /*0cb0*/  BSYNC.RECONVERGENT B3 ;  /* 0x0000000000037941 */ /* 0x000fea0003800200 */
.L_x_278:
        /* <DEDUP_REMOVED lines=9> */
[----:B------:R-:W-:Y:S01]  /*0d50*/  IADD3 R0, PT, PT, R36, -0x1, RZ ;  /* 0xffffffff24007810 */ /* 0x000fe20007ffe0ff */
[----:B------:R-:W-:Y:S01]  /*0d60*/  HFMA2 R18, -RZ, RZ, -1.875, 0 ;  /* 0xbf800000ff127431 */ /* 0x000fe200000001ff */
        /* <DEDUP_REMOVED lines=8> */
.L_x_281:
[----:B------:R-:W0:Y:S01]  /*0df0*/  LDC.64 R38, c[0x0][0x3c0] ;  /* 0x0000f000ff267b82 */ /* 0x000e220000000a00 */
[----:B------:R-:W-:Y:S02]  /*0e00*/  VIADD R0, R36, 0xffffffff ;  /* 0xffffffff24007836 */ /* 0x000fe40000000000 */
[----:B------:R-:W-:-:S03]  /*0e10*/  FMUL R42, R8, R40 ;  /* 0x00000028082a7220 */ /* 0x000fc60000400000 */
[----:B------:R-:W-:Y:S01]  /*0e20*/  IADD3 R43, P0, PT, R7, R0, RZ ;  /* 0x00000000072b7210 */ /* 0x000fe20007f1e0ff */
[----:B------:R-:W-:-:S03]  /*0e30*/  FFMA R42, R12, R41, R42 ;  /* 0x000000290c2a7223 */ /* 0x000fc6000000002a */
[----:B------:R-:W-:Y:S01]  /*0e40*/  LEA.HI.X.SX32 R0, R0, R37, 0x1, P0 ;  /* 0x0000002500007211 */ /* 0x000fe200000f0eff */
[----:B------:R-:W-:Y:S01]  /*0e50*/  FFMA R42, R4, R45, R42 ;  /* 0x0000002d042a7223 */ /* 0x000fe2000000002a */
[----:B------:R-:W-:-:S03]  /*0e60*/  LEA R18, P0, R43, UR6, 0x3 ;  /* 0x000000062b127c11 */ /* 0x000fc6000f8018ff */
[----:B------:R-:W-:Y:S01]  /*0e70*/  IMAD R44, R0, 0xc, RZ ;  /* 0x0000000c002c7824 */ /* 0x000fe200078e02ff */
[----:B------:R-:W-:-:S05]  /*0e80*/  LEA.HI.X R19, R43, UR7, R0, 0x3, P0 ;  /* 0x000000072b137c11 */ /* 0x000fca00080f1c00 */
[----:B------:R1:W-:Y:S01]  /*0e90*/  STG.E.64 desc[UR4][R18.64+0x8], R16 ;  /* 0x0000081012007986 */ /* 0x0003e2000c101b04 */
[----:B0-----:R-:W-:-:S05]  /*0ea0*/  IMAD.WIDE.U32 R38, R43, 0xc, R38 ;  /* 0x0000000c2b267825 */ /* 0x001fca00078e0026 */
[----:B------:R-:W-:Y:S01]  /*0eb0*/  IADD3 R39, PT, PT, R39, R44, RZ ;  /* 0x0000002c27277210 */ /* 0x000fe20007ffe0ff */
[----:B------:R-:W-:-:S04]  /*0ec0*/  FMUL R44, R9, R40 ;  /* 0x00000028092c7220 */ /* 0x000fc80000400000 */
[----:B------:R2:W-:Y:S01]  /*0ed0*/  STG.E desc[UR4][R38.64+0xc], R42 ;  /* 0x00000c2a26007986 */ /* 0x0005e2000c101904 */
[-C--:B-1----:R-:W-:Y:S01]  /*0ee0*/  FMUL R18, R21, R40.reuse ;  /* 0x0000002815127220 */ /* 0x082fe20000400000 */
[----:B------:R-:W-:Y:S01]  /*0ef0*/  FMUL R19, R10, R40 ;  /* 0x000000280a137220 */ /* 0x000fe20000400000 */
[-C--:B------:R-:W-:Y:S02]  /*0f00*/  FFMA R40, R13, R41.reuse, R44 ;  /* 0x000000290d287223 */ /* 0x080fe4000000002c */
[-C--:B------:R-:W-:Y:S01]  /*0f10*/  FFMA R44, R22, R41.reuse, R18 ;  /* 0x00000029162c7223 */ /* 0x080fe20000000012 */
[----:B------:R-:W-:Y:S01]  /*0f20*/  LEA R18, P0, R43, UR8, 0x2 ;  /* 0x000000082b127c11 */ /* 0x000fe2000f8010ff */
[----:B------:R-:W-:Y:S01]  /*0f30*/  FFMA R16, R14, R41, R19 ;  /* 0x000000290e107223 */ /* 0x000fe20000000013 */
[-C--:B------:R-:W-:Y:S02]  /*0f40*/  FFMA R41, R5, R45.reuse, R40 ;  /* 0x0000002d05297223 */ /* 0x080fe40000000028 */
[----:B------:R-:W-:Y:S01]  /*0f50*/  LEA.HI.X R19, R43, UR9, R0, 0x2, P0 ;  /* 0x000000092b137c11 */ /* 0x000fe200080f1400 */
[-C--:B------:R-:W-:Y:S01]  /*0f60*/  FFMA R43, R6, R45.reuse, R16 ;  /* 0x0000002d062b7223 */ /* 0x080fe20000000010 */
[----:B------:R-:W-:Y:S01]  /*0f70*/  FFMA R45, R20, R45, R44 ;  /* 0x0000002d142d7223 */ /* 0x000fe2000000002c */
[----:B------:R2:W-:Y:S04]  /*0f80*/  STG.E desc[UR4][R38.64+0x10], R41 ;  /* 0x0000102926007986 */ /* 0x0005e8000c101904 */
[----:B------:R2:W-:Y:S04]  /*0f90*/  STG.E desc[UR4][R38.64+0x14], R43 ;  /* 0x0000142b26007986 */ /* 0x0005e8000c101904 */
[----:B------:R2:W-:Y:S02]  /*0fa0*/  STG.E desc[UR4][R18.64+0x4], R45 ;  /* 0x0000042d12007986 */ /* 0x0005e4000c101904 */
.L_x_282:
[----:B------:R-:W-:Y:S05]  /*0fb0*/  BSYNC.RECONVERGENT B3 ;  /* 0x0000000000037941 */ /* 0x000fea0003800200 */
.L_x_280:
[----:B------:R-:W-:Y:S01]  /*0fc0*/  IADD3 R11, PT, PT, R11, 0x2, RZ ;  /* 0x000000020b0b7810 */ /* 0x000fe20007ffe0ff */
[----:B------:R-:W-:Y:S01]  /*0fd0*/  VIADD R35, R35, 0x2 ;  /* 0x0000000223237836 */ /* 0x000fe20000000000 */
[----:B------:R-:W-:Y:S02]  /*0fe0*/  IADD3 R36, PT, PT, R36, 0x2, RZ ;  /* 0x0000000224247810 */ /* 0x000fe40007ffe0ff */
[----:B------:R-:W-:Y:S02]  /*0ff0*/  ISETP.NE.AND P0, PT, R11, RZ, PT ;  /* 0x000000ff0b00720c */ /* 0x000fe40003f05270 */
[----:B------:R-:W-:-:S11]  /*1000*/  IADD3 R15, PT, PT, R15, 0x2, RZ ;  /* 0x000000020f0f7810 */ /* 0x000fd60007ffe0ff */
[----:B------:R-:W-:Y:S05]  /*1010*/  @P0 BRA `(.L_x_283) ;  /* 0xfffffff400740947 */ /* 0x000fea000383ffff */
[----:B------:R-:W-:Y:S05]  /*1020*/  BSYNC.RECONVERGENT B2 ;  /* 0x0000000000027941 */ /* 0x000fea0003800200 */
.L_x_269:
[----:B------:R-:W-:-:S04]  /*1030*/  IADD3 R36, PT, PT, R28, 0x1, RZ ;  /* 0x000000011c247810 */ /* 0x000fc80007ffe0ff */
[----:B------:R-:W-:-:S07]  /*1040*/  LOP3.LUT R36, R36, 0xfffffffe, RZ, 0xc0, !PT ;  /* 0xfffffffe24247812 */ /* 0x000fce00078ec0ff */
.L_x_268:
[----:B0-----:R-:W-:Y:S05]  /*1050*/  BSYNC.RECONVERGENT B1 ;  /* 0x0000000000017941 */ /* 0x001fea0003800200 */
.L_x_267:
[----:B------:R-:W-:-:S04]  /*1060*/  LOP3.LUT R0, R28, 0x1, RZ, 0xc0, !PT ;  /* 0x000000011c007812 */ /* 0x000fc800078ec0ff */
[----:B------:R-:W-:-:S13]  /*1070*/  ISETP.NE.U32.AND P0, PT, R0, 0x1, PT ;  /* 0x000000010000780c */ /* 0x000fda0003f05070 */
[----:B------:R-:W-:Y:S05]  /*1080*/  @!P0 BRA `(.L_x_266) ;  /* 0x0000000400288947 */ /* 0x000fea0003800000 */
[----:B------:R-:W-:Y:S01]  /*1090*/  IADD3 R0, PT, PT, R33, R36, RZ ;  /* 0x0000002421007210 */ /* 0x000fe20007ffe0ff */
[----:B------:R-:W0:Y:S01]  /*10a0*/  MUFU.RCP R11, R26 ;  /* 0x0000001a000b7308 */ /* 0x000e220000001000 */
[----:B------:R-:W-:Y:S07]  /*10b0*/  BSSY.RECONVERGENT B1, `(.L_x_284) ;  /* 0x0000011000017945 */ /* 0x000fee0003800200 */
[----:B--2---:R-:W1:Y:S01]  /*10c0*/  I2F.F64.U32 R18, R0 ;  /* 0x0000000000127312 */ /* 0x004e620000201800 */
[----:B0-----:R-:W-:-:S04]  /*10d0*/  FFMA R38, -R26, R11, 1 ;  /* 0x3f8000001a267423 */ /* 0x001fc8000000010b */
[----:B------:R-:W-:Y:S01]  /*10e0*/  FFMA R11, R11, R38, R11 ;  /* 0x000000260b0b7223 */ /* 0x000fe2000000000b */
[----:B-1----:R-:W-:-:S06]  /*10f0*/  DADD R18, R18, 0.5 ;  /* 0x3fe0000012127429 */ /* 0x002fcc0000000000 */
        /* <DEDUP_REMOVED lines=12> */
.L_x_285:
[----:B------:R-:W-:Y:S05]  /*11c0*/  BSYNC.RECONVERGENT B1 ;  /* 0x0000000000017941 */ /* 0x000fea0003800200 */
.L_x_284:
        /* <DEDUP_REMOVED lines=15> */
.L_x_287:
[----:B------:R-:W-:Y:S05]  /*12c0*/  BSYNC.RECONVERGENT B1 ;  /* 0x0000000000017941 */ /* 0x000fea0003800200 */
.L_x_286:
        /* <DEDUP_REMOVED lines=8> */
[----:B------:R-:W-:Y:S02]  /*1350*/  @!P0 IADD3 R37, PT, PT, R7, R36, RZ ;  /* 0x0000002407258210 */ /* 0x000fe40007ffe0ff */
[----:B------:R-:W-:Y:S02]  /*1360*/  @!P0 MOV R18, 0xbf800000 ;  /* 0xbf80000000128802 */ /* 0x000fe40000000f00 */
[----:B------:R-:W-:Y:S01]  /*1370*/  @!P0 MOV R19, 0xbf800000 ;  /* 0xbf80000000138802 */ /* 0x000fe20000000f00 */
[----:B0-----:R-:W-:-:S05]  /*1380*/  @!P0 IMAD.WIDE R34, R37, 0x8, R34 ;  /* 0x0000000825228825 */ /* 0x001fca00078e0222 */
[----:B------:R1:W-:Y:S01]  /*1390*/  @!P0 STG.E.64 desc[UR4][R34.64], R18 ;  /* 0x0000001222008986 */ /* 0x0003e2000c101b04 */
[----:B------:R-:W-:Y:S05]  /*13a0*/  @!P0 BRA `(.L_x_266) ;  /* 0x0000000000608947 */ /* 0x000fea0003800000 */
[----:B------:R-:W0:Y:S01]  /*13b0*/  LDC.64 R38, c[0x0][0x3b8] ;  /* 0x0000ee00ff267b82 */ /* 0x000e220000000a00 */
[----:B------:R-:W-:Y:S01]  /*13c0*/  IADD3 R7, PT, PT, R7, R36, RZ ;  /* 0x0000002407077210 */ /* 0x000fe20007ffe0ff */
[-C--:B------:R-:W-:Y:S01]  /*13d0*/  FMUL R41, R8, R0.reuse ;  /* 0x0000000008297220 */ /* 0x080fe20000400000 */
[-C--:B------:R-:W-:Y:S01]  /*13e0*/  FMUL R36, R9, R0.reuse ;  /* 0x0000000009247220 */ /* 0x080fe20000400000 */
[-C--:B------:R-:W-:Y:S01]  /*13f0*/  FMUL R37, R10, R0.reuse ;  /* 0x000000000a257220 */ /* 0x080fe20000400000 */
[----:B------:R-:W-:Y:S01]  /*1400*/  FMUL R43, R21, R0 ;  /* 0x00000000152b7220 */ /* 0x000fe20000400000 */
[-C--:B------:R-:W-:Y:S01]  /*1410*/  FFMA R41, R12, R11.reuse, R41 ;  /* 0x0000000b0c297223 */ /* 0x080fe20000000029 */
[-C--:B------:R-:W-:Y:S01]  /*1420*/  FFMA R0, R13, R11.reuse, R36 ;  /* 0x0000000b0d007223 */ /* 0x080fe20000000024 */
[----:B-1----:R-:W1:Y:S01]  /*1430*/  LDC.64 R34, c[0x0][0x3c0] ;  /* 0x0000f000ff227b82 */ /* 0x002e620000000a00 */
[-C--:B------:R-:W-:Y:S01]  /*1440*/  FFMA R37, R14, R11.reuse, R37 ;  /* 0x0000000b0e257223 */ /* 0x080fe20000000025 */
[----:B------:R-:W-:Y:S01]  /*1450*/  FFMA R11, R22, R11, R43 ;  /* 0x0000000b160b7223 */ /* 0x000fe2000000002b */
[-C--:B------:R-:W-:Y:S01]  /*1460*/  FFMA R41, R4, R15.reuse, R41 ;  /* 0x0000000f04297223 */ /* 0x080fe20000000029 */
[-C--:B------:R-:W-:Y:S01]  /*1470*/  FFMA R43, R5, R15.reuse, R0 ;  /* 0x0000000f052b7223 */ /* 0x080fe20000000000 */
[-C--:B------:R-:W-:Y:S01]  /*1480*/  FFMA R37, R6, R15.reuse, R37 ;  /* 0x0000000f06257223 */ /* 0x080fe20000000025 */
[----:B------:R-:W-:-:S02]  /*1490*/  FFMA R11, R20, R15, R11 ;  /* 0x0000000f140b7223 */ /* 0x000fc4000000000b */
[----:B------:R-:W2:Y:S01]  /*14a0*/  LDC.64 R18, c[0x0][0x3c8] ;  /* 0x0000f200ff127b82 */ /* 0x000ea20000000a00 */
[----:B0-----:R-:W-:-:S05]  /*14b0*/  IMAD.WIDE R38, R7, 0x8, R38 ;  /* 0x0000000807267825 */ /* 0x001fca00078e0226 */
[----:B------:R3:W-:Y:S01]  /*14c0*/  STG.E.64 desc[UR4][R38.64], R16 ;  /* 0x0000001026007986 */ /* 0x0007e2000c101b04 */
[----:B-1----:R-:W-:-:S05]  /*14d0*/  IMAD.WIDE R34, R7, 0xc, R34 ;  /* 0x0000000c07227825 */ /* 0x002fca00078e0222 */
[----:B------:R3:W-:Y:S01]  /*14e0*/  STG.E desc[UR4][R34.64], R41 ;  /* 0x0000002922007986 */ /* 0x0007e2000c101904 */
[----:B--2---:R-:W-:-:S03]  /*14f0*/  IMAD.WIDE R18, R7, 0x4, R18 ;  /* 0x0000000407127825 */ /* 0x004fc600078e0212 */
[----:B------:R3:W-:Y:S04]  /*1500*/  STG.E desc[UR4][R34.64+0x4], R43 ;  /* 0x0000042b22007986 */ /* 0x0007e8000c101904 */
[----:B------:R3:W-:Y:S04]  /*1510*/  STG.E desc[UR4][R34.64+0x8], R37 ;  /* 0x0000082522007986 */ /* 0x0007e8000c101904 */
[----:B------:R3:W-:Y:S02]  /*1520*/  STG.E desc[UR4][R18.64], R11 ;  /* 0x0000000b12007986 */ /* 0x0007e4000c101904 */
.L_x_266:
[----:B0-----:R-:W-:Y:S05]  /*1530*/  BSYNC.RECONVERGENT B0 ;  /* 0x0000000000007941 */ /* 0x001fea0003800200 */
.L_x_265:
[C---:B------:R-:W-:Y:S01]  /*1540*/  ISETP.NE.AND P0, PT, R27.reuse, R23, PT ;  /* 0x000000171b00720c */ /* 0x040fe20003f05270 */
[----:B------:R-:W-:-:S12]  /*1550*/  VIADD R27, R27, 0x1 ;  /* 0x000000011b1b7836 */ /* 0x000fd80000000000 */
[----:B------:R-:W-:Y:S05]  /*1560*/  @P0 BRA `(.L_x_288) ;  /* 0xffffffec00c40947 */ /* 0x000fea000383ffff */
[----:B------:R-:W-:Y:S05]  /*1570*/  EXIT ;  /* 0x000000000000794d */ /* 0x000fea0003800000 */
        .weak           $__internal_7_$__cuda_sm3x_div_rn_noftz_f32_slowpath
        .type           $__internal_7_$__cuda_sm3x_div_rn_noftz_f32_slowpath,@function
        .size           $__internal_7_$__cuda_sm3x_div_rn_noftz_f32_slowpath,(.L_x_423 - $__internal_7_$__cuda_sm3x_div_rn_noftz_f32_slowpath)
$__internal_7_$__cuda_sm3x_div_rn_noftz_f32_slowpath:
        /* <DEDUP_REMOVED lines=18> */
[----:B------:R-:W-:Y:S02]  /*16a0*/  FSETP.NEU.FTZ.AND P2, PT, |R0|, +INF , PT ;  /* 0x7f8000000000780b */ /* 0x000fe40003f5d200 */
        /* <DEDUP_REMOVED lines=14> */
[----:B------:R-:W-:Y:S02]  /*1790*/  @!P1 FFMA R42, R26, 1.84467440737095516160e+19, RZ ;  /* 0x5f8000001a2a9823 */ /* 0x000fe400000000ff */
[----:B------:R-:W-:-:S07]  /*17a0*/  @!P1 IADD3 R43, PT, PT, R43, 0x40, RZ ;  /* 0x000000402b2b9810 */ /* 0x000fce0007ffe0ff */
.L_x_290:
[----:B------:R-:W-:Y:S01]  /*17b0*/  LEA R45, R39, 0xc0800000, 0x17 ;  /* 0xc0800000272d7811 */ /* 0x000fe200078eb8ff */
[----:B------:R-:W-:Y:S03]  /*17c0*/  BSSY.RECONVERGENT B5, `(.L_x_295) ;  /* 0x0000036000057945 */ /* 0x000fe60003800200 */
[----:B------:R-:W-:Y:S02]  /*17d0*/  IADD3 R38, PT, PT, -R45, R42, RZ ;  /* 0x0000002a2d267210 */ /* 0x000fe40007ffe1ff */
[----:B------:R-:W-:Y:S02]  /*17e0*/  IADD3 R42, PT, PT, R19, -0x7f, RZ ;  /* 0xffffff81132a7810 */ /* 0x000fe40007ffe0ff */
[----:B------:R-:W0:Y:S01]  /*17f0*/  MUFU.RCP R18, R38 ;  /* 0x0000002600127308 */ /* 0x000e220000001000 */
[----:B------:R-:W-:-:S04]  /*1800*/  FADD.FTZ R45, -R38, -RZ ;  /* 0x800000ff262d7221 */ /* 0x000fc80000010100 */
[----:B0-----:R-:W-:-:S04]  /*1810*/  FFMA R19, R18, R45, 1 ;  /* 0x3f80000012137423 */ /* 0x001fc8000000002d */
[----:B------:R-:W-:Y:S01]  /*1820*/  FFMA R18, R18, R19, R18 ;  /* 0x0000001312127223 */ /* 0x000fe20000000012 */
[C---:B------:R-:W-:Y:S01]  /*1830*/  IMAD R19, R42.reuse, -0x800000, R0 ;  /* 0xff8000002a137824 */ /* 0x040fe200078e0200 */
[----:B------:R-:W-:-:S03]  /*1840*/  IADD3 R42, PT, PT, R42, 0x7f, -R39 ;  /* 0x0000007f2a2a7810 */ /* 0x000fc60007ffe827 */
[----:B------:R-:W-:Y:S02]  /*1850*/  FFMA R0, R19, R18, RZ ;  /* 0x0000001213007223 */ /* 0x000fe400000000ff */
[----:B------:R-:W-:Y:S02]  /*1860*/  IMAD.IADD R43, R42, 0x1, R43 ;  /* 0x000000012a2b7824 */ /* 0x000fe400078e022b */
        /* <DEDUP_REMOVED lines=20> */
[----:B------:R-:W-:Y:S02]  /*19b0*/  ISETP.NE.AND P2, PT, R39, RZ, PT ;  /* 0x000000ff2700720c */ /* 0x000fe40003f45270 */
[----:B------:R-:W-:Y:S02]  /*19c0*/  LOP3.LUT R42, R42, 0x7fffff, RZ, 0xc0, !PT ;  /* 0x007fffff2a2a7812 */ /* 0x000fe400078ec0ff */
[----:B------:R-:W-:Y:S02]  /*19d0*/  FSETP.NEU.FTZ.AND P0, PT, R43, R0, PT ;  /* 0x000000002b00720b */ /* 0x000fe40003f1d000 */
[----:B------:R-:W-:Y:S02]  /*19e0*/  IADD3 R0, PT, PT, R39, 0x20, RZ ;  /* 0x0000002027007810 */ /* 0x000fe40007ffe0ff */
[----:B------:R-:W-:-:S02]  /*19f0*/  LOP3.LUT R19, R42, 0x800000, RZ, 0xfc, !PT ;  /* 0x008000002a137812 */ /* 0x000fc400078efcff */
[C---:B------:R-:W-:Y:S02]  /*1a00*/  ISETP.NE.AND P1, PT, R39.reuse, RZ, PT ;  /* 0x000000ff2700720c */ /* 0x040fe40003f25270 */
[----:B------:R-:W-:Y:S02]  /*1a10*/  IADD3 R39, PT, PT, -R39, RZ, RZ ;  /* 0x000000ff27277210 */ /* 0x000fe40007ffe1ff */
[----:B------:R-:W-:Y:S02]  /*1a20*/  SHF.L.U32 R0, R19, R0, RZ ;  /* 0x0000000013007219 */ /* 0x000fe400000006ff */
        /* <DEDUP_REMOVED lines=11> */
.L_x_297:
[----:B------:R-:W-:-:S04]  /*1ae0*/  LOP3.LUT R38, R38, 0x80000000, RZ, 0xc0, !PT ;  /* 0x8000000026267812 */ /* 0x000fc800078ec0ff */
[----:B------:R-:W-:Y:S01]  /*1af0*/  LOP3.LUT R38, R38, 0x7f800000, RZ, 0xfc, !PT ;  /* 0x7f80000026267812 */ /* 0x000fe200078efcff */
[----:B------:R-:W-:Y:S06]  /*1b00*/  BRA `(.L_x_298) ;  /* 0x0000000000047947 */ /* 0x000fec0003800000 */
.L_x_296:
[----:B------:R-:W-:-:S07]  /*1b10*/  LEA R38, R43, R38, 0x17 ;  /* 0x000000262b267211 */ /* 0x000fce00078eb8ff */
.L_x_298:
[----:B------:R-:W-:Y:S05]  /*1b20*/  BSYNC.RECONVERGENT B5 ;  /* 0x0000000000057941 */ /* 0x000fea0003800200 */
.L_x_295:
[----:B------:R-:W-:Y:S01]  /*1b30*/  MOV R0, R38 ;  /* 0x0000002600007202 */ /* 0x000fe20000000f00 */
[----:B------:R-:W-:Y:S06]  /*1b40*/  BRA `(.L_x_299) ;  /* 0x0000000000207947 */ /* 0x000fec0003800000 */
.L_x_294:
[----:B------:R-:W-:-:S04]  /*1b50*/  LOP3.LUT R0, R42, 0x80000000, R0, 0x48, !PT ;  /* 0x800000002a007812 */ /* 0x000fc800078e4800 */
[----:B------:R-:W-:Y:S01]  /*1b60*/  LOP3.LUT R0, R0, 0x7f800000, RZ, 0xfc, !PT ;  /* 0x7f80000000007812 */ /* 0x000fe200078efcff */
[----:B------:R-:W-:Y:S06]  /*1b70*/  BRA `(.L_x_299) ;  /* 0x0000000000147947 */ /* 0x000fec0003800000 */
.L_x_293:
[----:B------:R-:W-:Y:S01]  /*1b80*/  LOP3.LUT R0, R42, 0x80000000, R0, 0x48, !PT ;  /* 0x800000002a007812 */ /* 0x000fe200078e4800 */
[----:B------:R-:W-:Y:S06]  /*1b90*/  BRA `(.L_x_299) ;  /* 0x00000000000c7947 */ /* 0x000fec0003800000 */
.L_x_292:
[----:B------:R-:W0:Y:S01]  /*1ba0*/  MUFU.RSQ R0, -QNAN ;  /* 0xffc0000000007908 */ /* 0x000e220000001400 */
[----:B------:R-:W-:Y:S05]  /*1bb0*/  BRA `(.L_x_299) ;  /* 0x0000000000047947 */ /* 0x000fea0003800000 */
.L_x_291:
[----:B------:R-:W-:-:S07]  /*1bc0*/  FADD.FTZ R0, R0, R26 ;  /* 0x0000001a00007221 */ /* 0x000fce0000010000 */
.L_x_299:
[----:B------:R-:W-:Y:S05]  /*1bd0*/  BSYNC.RECONVERGENT B4 ;  /* 0x0000000000047941 */ /* 0x000fea0003800200 */
.L_x_289:
[----:B------:R-:W-:Y:S01]  /*1be0*/  HFMA2 R19, -RZ, RZ, 0, 0 ;  /* 0x00000000ff137431 */ /* 0x000fe200000001ff */
[----:B------:R-:W-:-:S04]  /*1bf0*/  MOV R18, R40 ;  /* 0x0000002800127202 */ /* 0x000fc80000000f00 */
[----:B0-----:R-:W-:Y:S05]  /*1c00*/  RET.REL.NODEC R18 `(interpolate_attr1) ;  /* 0xffffffe012fc7950 */ /* 0x001fea0003c3ffff */
.L_x_300:
        /* <DEDUP_REMOVED lines=15> */
.L_x_423:


//--------------------- .text.interpolate_points  --------------------------
	.section	.text.interpolate_points,"ax",@progbits
	.align	128
        .global         interpolate_points
        .type           interpolate_points,@function
        .size           interpolate_points,(.L_x_424 - interpolate_points)
        .other          interpolate_points,@"STO_CUDA_ENTRY STV_DEFAULT"
interpolate_points:
.text.interpolate_points:
        /* <DEDUP_REMOVED lines=23> */
[----:B------:R-:W1:Y:S01]  /*0170*/  LDC.64 R12, c[0x0][0x388] ;  /* 0x0000e200ff0c7b82 */ /* 0x000e620000000a00 */
[----:B--2---:R-:W-:-:S04]  /*0180*/  IMAD.WIDE.U32 R16, R7, 0x8, R2 ;  /* 0x0000000807107825 */ /* 0x004fc800078e0002 */
[--C-:B---3--:R-:W-:Y:S02]  /*0190*/  IMAD.WIDE.U32 R18, R9, 0x8, R2.reuse ;  /* 0x0000000809127825 */ /* 0x108fe400078e0002 */
[----:B------:R-:W2:Y:S02]  /*01a0*/  LDG.E.64 R16, desc[UR4][R16.64] ;  /* 0x0000000410107981 */ /* 0x000ea4000c1e1b00 */
[----:B----4-:R-:W-:Y:S02]  /*01b0*/  IMAD.WIDE.U32 R2, R11, 0x8, R2 ;  /* 0x000000080b027825 */ /* 0x010fe400078e0002 */
[----:B------:R-:W3:Y:S04]  /*01c0*/  LDG.E.64 R18, desc[UR4][R18.64] ;  /* 0x0000000412127981 */ /* 0x000ee8000c1e1b00 */
[----:B------:R-:W4:Y:S01]  /*01d0*/  LDG.E.64 R2, desc[UR4][R2.64] ;  /* 0x0000000402027981 */ /* 0x000f22000c1e1b00 */
[----:B-1----:R-:W-:Y:S01]  /*01e0*/  IMAD.WIDE.U32 R8, R9, 0x10, R12 ;  /* 0x0000001009087825 */ /* 0x002fe200078e000c */
[----:B--2---:R-:W-:Y:S08]  /*01f0*/  F2I.TRUNC.NTZ R0, R17 ;  /* 0x0000001100007305 */ /* 0x004ff0000020f100 */
[----:B---3--:R-:W0:Y:S08]  /*0200*/  F2I.TRUNC.NTZ R15, R19 ;  /* 0x00000013000f7305 */ /* 0x008e30000020f100 */
[----:B----4-:R-:W1:Y:S01]  /*0210*/  F2I.TRUNC.NTZ R4, R3 ;  /* 0x0000000300047305 */ /* 0x010e62000020f100 */
[----:B0-----:R-:W-:-:S02]  /*0220*/  VIMNMX3.U32 R23, R0, R21, R15, PT ;  /* 0x000000150017720f */ /* 0x001fc4000380000f */
[----:B-1----:R-:W-:Y:S02]  /*0230*/  VIMNMX3.U32 R0, R0, R15, R4, !PT ;  /* 0x0000000f0000720f */ /* 0x002fe40007800004 */
[----:B------:R-:W-:Y:S02]  /*0240*/  VIMNMX.U32 R23, PT, PT, R23, R4, PT ;  /* 0x0000000417177248 */ /* 0x000fe40003fe0000 */
[----:B------:R-:W-:-:S04]  /*0250*/  VIADDMNMX.U32 R0, R21, 0xffffffff, R0, PT ;  /* 0xffffffff15007846 */ /* 0x000fc80003800000 */
[----:B------:R-:W-:-:S04]  /*0260*/  IADD3 R22, PT, PT, -R23, R0, RZ ;  /* 0x0000000017167210 */ /* 0x000fc80007ffe1ff */
[----:B------:R-:W-:Y:S01]  /*0270*/  ISETP.GT.U32.AND P0, PT, R22, 0x7ffffffe, PT ;  /* 0x7ffffffe1600780c */ /* 0x000fe20003f04070 */
[----:B------:R-:W-:-:S04]  /*0280*/  IMAD.WIDE.U32 R4, R7, 0x10, R12 ;  /* 0x0000001007047825 */ /* 0x000fc800078e000c */
[----:B------:R-:W-:-:S08]  /*0290*/  IMAD.WIDE.U32 R12, R11, 0x10, R12 ;  /* 0x000000100b0c7825 */ /* 0x000fd000078e000c */
[----:B------:R-:W-:Y:S05]  /*02a0*/  @P0 EXIT ;  /* 0x000000000000094d */ /* 0x000fea0003800000 */
[----:B------:R-:W5:Y:S01]  /*02b0*/  LDG.E.128 R4, desc[UR4][R4.64] ;  /* 0x0000000404047981 */ /* 0x000f62000c1e1d00 */
[----:B------:R-:W0:Y:S03]  /*02c0*/  LDC R27, c[0x0][0x39c] ;  /* 0x0000e700ff1b7b82 */ /* 0x000e260000000800 */
[----:B------:R-:W5:Y:S04]  /*02d0*/  LDG.E.128 R8, desc[UR4][R8.64] ;  /* 0x0000000408087981 */ /* 0x000f68000c1e1d00 */
[----:B------:R-:W5:Y:S01]  /*02e0*/  LDG.E.128 R12, desc[UR4][R12.64] ;  /* 0x000000040c0c7981 */ /* 0x000f62000c1e1d00 */
[----:B------:R-:W-:Y:S01]  /*02f0*/  F2I.TRUNC.NTZ R0, R16 ;  /* 0x0000001000007305 */ /* 0x000fe2000020f100 */
[--C-:B------:R-:W-:Y:S01]  /*0300*/  FADD R31, -R18, R2.reuse ;  /* 0x00000002121f7221 */ /* 0x100fe20000000100 */
[--C-:B------:R-:W-:Y:S01]  /*0310*/  FADD R20, R17, -R3.reuse ;  /* 0x8000000311147221 */ /* 0x100fe20000000000 */
[--C-:B------:R-:W-:Y:S01]  /*0320*/  FADD R30, R19, -R3.reuse ;  /* 0x80000003131e7221 */ /* 0x100fe20000000000 */
[----:B------:R-:W-:Y:S01]  /*0330*/  FADD R29, R16, -R2 ;  /* 0x80000002101d7221 */ /* 0x000fe20000000000 */
[----:B------:R-:W-:Y:S01]  /*0340*/  FADD R28, -R17, R3 ;  /* 0x00000003111c7221 */ /* 0x000fe20000000100 */
[----:B------:R-:W-:Y:S01]  /*0350*/  IMAD.MOV.U32 R26, RZ, RZ, RZ ;  /* 0x000000ffff1a7224 */ /* 0x000fe200078e00ff */
[----:B------:R-:W1:Y:S01]  /*0360*/  LDCU.64 UR6, c[0x0][0x3b0] ;  /* 0x00007600ff0677ac */ /* 0x000e620008000a00 */
[----:B------:R-:W0:Y:S08]  /*0370*/  F2I.TRUNC.NTZ R21, R18 ;  /* 0x0000001200157305 */ /* 0x000e30000020f100 */
[----:B------:R-:W2:Y:S01]  /*0380*/  F2I.TRUNC.NTZ R25, R2 ;  /* 0x0000000200197305 */ /* 0x000ea2000020f100 */
[----:B0-----:R-:W-:-:S02]  /*0390*/  VIMNMX3.U32 R32, R0, R27, R21, PT ;  /* 0x0000001b0020720f */ /* 0x001fc40003800015 */
[----:B--2---:R-:W-:Y:S02]  /*03a0*/  VIMNMX3.U32 R0, R0, R21, R25, !PT ;  /* 0x000000150000720f */ /* 0x004fe40007800019 */
[----:B------:R-:W-:Y:S01]  /*03b0*/  VIMNMX.U32 R32, PT, PT, R32, R25, PT ;  /* 0x0000001920207248 */ /* 0x000fe20003fe0000 */
[----:B------:R-:W-:Y:S01]  /*03c0*/  FMUL R25, R31, R20 ;  /* 0x000000141f197220 */ /* 0x000fe20000400000 */
[----:B------:R-:W-:-:S03]  /*03d0*/  VIADDMNMX.U32 R27, R27, 0xffffffff, R0, PT ;  /* 0xffffffff1b1b7846 */ /* 0x000fc60003800000 */
[----:B------:R-:W-:Y:S01]  /*03e0*/  FFMA R25, R30, R29, R25 ;  /* 0x0000001d1e197223 */ /* 0x000fe20000000019 */
[----:B-1----:R-:W-:-:S07]  /*03f0*/  IADD3 R27, PT, PT, -R32, R27, RZ ;  /* 0x0000001b201b7210 */ /* 0x002fce0007ffe1ff */
.L_x_324:
[----:B------:R-:W-:Y:S01]  /*0400*/  ISETP.GT.U32.AND P0, PT, R27, 0x7ffffffe, PT ;  /* 0x7ffffffe1b00780c */ /* 0x000fe20003f04070 */
[----:B------:R-:W-:-:S12]  /*0410*/  BSSY.RECONVERGENT B0, `(.L_x_301) ;  /* 0x0000101000007945 */ /* 0x000fd80003800200 */
[----:B0123--:R-:W-:Y:S05]  /*0420*/  @P0 BRA `(.L_x_302) ;  /* 0x0000000c00fc0947 */ /* 0x00ffea0003800000 */
[-C--:B------:R-:W-:Y:S01]  /*0430*/  IADD3 R0, PT, PT, R23, R26.reuse, RZ ;  /* 0x0000001a17007210 */ /* 0x080fe20007ffe0ff */
[C---:B-----5:R-:W-:Y:S01]  /*0440*/  IMAD R7, R27.reuse, R26, R26 ;  /* 0x0000001a1b077224 */ /* 0x060fe200078e021a */
[----:B------:R-:W-:Y:S01]  /*0450*/  ISETP.NE.AND P0, PT, R27, RZ, PT ;  /* 0x000000ff1b00720c */ /* 0x000fe20003f05270 */
[----:B------:R-:W-:Y:S01]  /*0460*/  BSSY.RECONVERGENT B1, `(.L_x_303) ;  /* 0x00000b2000017945 */ /* 0x000fe20003800200 */
[----:B------:R-:W0:Y:S01]  /*0470*/  I2F.F64.U32 R16, R0 ;  /* 0x0000000000107312 */ /* 0x000e220000201800 */
[----:B------:R-:W-:Y:S01]  /*0480*/  MOV R11, RZ ;  /* 0x000000ff000b7202 */ /* 0x000fe20000000f00 */
[----:B------:R-:W-:Y:S01]  /*0490*/  IMAD.IADD R34, R24, 0x1, R7 ;  /* 0x0000000118227824 */ /* 0x000fe200078e0207 */
[----:B0-----:R-:W-:-:S10]  /*04a0*/  DADD R16, R16, 0.5 ;  /* 0x3fe0000010107429 */ /* 0x001fd40000000000 */
[----:B------:R0:W1:Y:S01]  /*04b0*/  F2F.F32.F64 R17, R16 ;  /* 0x0000001000117310 */ /* 0x0000620000301000 */
[----:B------:R-:W-:Y:S05]  /*04c0*/  @!P0 BRA `(.L_x_304) ;  /* 0x0000000800ac8947 */ /* 0x000fea0003800000 */
[----:B------:R-:W-:Y:S01]  /*04d0*/  IADD3 R0, PT, PT, R27, 0x1, RZ ;  /* 0x000000011b007810 */ /* 0x000fe20007ffe0ff */
[----:B------:R-:W-:Y:S01]  /*04e0*/  BSSY.RECONVERGENT B2, `(.L_x_305) ;  /* 0x00000a7000027945 */ /* 0x000fe20003800200 */
[----:B------:R-:W-:Y:S01]  /*04f0*/  MOV R33, R34 ;  /* 0x0000002200217202 */ /* 0x000fe20000000f00 */
[----:B------:R-:W-:Y:S01]  /*0500*/  IMAD.MOV.U32 R15, RZ, RZ, 0x1 ;  /* 0x00000001ff0f7424 */ /* 0x000fe200078e00ff */
[----:B------:R-:W-:Y:S02]  /*0510*/  LOP3.LUT R0, R0, 0xfffffffe, RZ, 0xc0, !PT ;  /* 0xfffffffe00007812 */ /* 0x000fe400078ec0ff */
[----:B------:R-:W-:Y:S02]  /*0520*/  MOV R11, R32 ;  /* 0x00000020000b7202 */ /* 0x000fe40000000f00 */
[----:B------:R-:W-:-:S07]  /*0530*/  IADD3 R7, PT, PT, -R0, RZ, RZ ;  /* 0x000000ff00077210 */ /* 0x000fce0007ffe1ff */
.L_x_319:
[----:B01----:R-:W2:Y:S01]  /*0540*/  I2F.F64.U32 R20, R11 ;  /* 0x0000000b00147312 */ /* 0x003ea20000201800 */
[----:B-1----:R-:W-:Y:S01]  /*0550*/  FADD R18, -R3, R17 ;  /* 0x0000001103127221 */ /* 0x002fe20000000100 */
[----:B------:R-:W-:Y:S06]  /*0560*/  BSSY.RECONVERGENT B3, `(.L_x_306) ;  /* 0x0000011000037945 */ /* 0x000fec0003800200 */
[----:B------:R-:W1:Y:S01]  /*0570*/  MUFU.RCP R34, R25 ;  /* 0x0000001900227308 */ /* 0x000e620000001000 */
[----:B--2---:R-:W-:-:S07]  /*0580*/  DADD R20, R20, 0.5 ;  /* 0x3fe0000014147429 */ /* 0x004fce0000000000 */
[----:B0-----:R-:W0:Y:S01]  /*0590*/  F2F.F32.F64 R16, R20 ;  /* 0x0000001400107310 */ /* 0x001e220000301000 */
        /* <DEDUP_REMOVED lines=11> */
[----:B------:R-:W-:Y:S05]  /*0650*/  CALL.REL.NOINC `($__internal_8_$__cuda_sm3x_div_rn_noftz_f32_slowpath) ;  /* 0x0000000c00847944 */ /* 0x000fea0003c00000 */
[----:B------:R-:W-:-:S07]  /*0660*/  IMAD.MOV.U32 R19, RZ, RZ, R0 ;  /* 0x000000ffff137224 */ /* 0x000fce00078e0000 */
.L_x_307:
[----:B------:R-:W-:Y:S05]  /*0670*/  BSYNC.RECONVERGENT B3 ;  /* 0x0000000000037941 */ /* 0x000fea0003800200 */
.L_x_306:
        /* <DEDUP_REMOVED lines=13> */
[----:B------:R-:W-:Y:S05]  /*0750*/  CALL.REL.NOINC `($__internal_8_$__cuda_sm3x_div_rn_noftz_f32_slowpath) ;  /* 0x0000000c00447944 */ /* 0x000fea0003c00000 */
[----:B------:R-:W-:-:S07]  /*0760*/  MOV R38, R0 ;  /* 0x0000000000267202 */ /* 0x000fce0000000f00 */
.L_x_309:
[----:B------:R-:W-:Y:S05]  /*0770*/  BSYNC.RECONVERGENT B3 ;  /* 0x0000000000037941 */ /* 0x000fea0003800200 */
.L_x_308:
[C---:B------:R-:W-:Y:S01]  /*0780*/  FADD R0, -R38.reuse, 1 ;  /* 0x3f80000026007421 */ /* 0x040fe20000000100 */
[-C--:B------:R-:W-:Y:S01]  /*0790*/  FSETP.NAN.AND P0, PT, |R38|, |R38|.reuse, PT ;  /* 0x400000262600720b */ /* 0x080fe20003f08200 */
[----:B------:R-:W-:Y:S01]  /*07a0*/  VIADD R20, R11, 0x1 ;  /* 0x000000010b147836 */ /* 0x000fe20000000000 */
[----:B------:R-:W0:Y:S01]  /*07b0*/  MUFU.RCP R42, R25 ;  /* 0x00000019002a7308 */ /* 0x000e220000001000 */
[----:B------:R-:W-:Y:S01]  /*07c0*/  FADD R39, R0, -R19 ;  /* 0x8000001300277221 */ /* 0x000fe20000000000 */
[----:B------:R-:W-:Y:S01]  /*07d0*/  FSETP.NUM.AND P0, PT, |R19|, |R19|, !P0 ;  /* 0x400000131300720b */ /* 0x000fe20004707200 */
[----:B------:R-:W-:Y:S01]  /*07e0*/  FADD R34, -R3, R17 ;  /* 0x0000001103227221 */ /* 0x000fe20000000100 */
[----:B------:R-:W-:Y:S02]  /*07f0*/  BSSY.RECONVERGENT B3, `(.L_x_310) ;  /* 0x0000024000037945 */ /* 0x000fe40003800200 */
[----:B------:R-:W-:Y:S02]  /*0800*/  FMNMX3 R0, R19, R38, R39, PT ;  /* 0x0000002613007276 */ /* 0x000fe40003800027 */
[----:B------:R-:W1:Y:S02]  /*0810*/  I2F.F64.U32 R40, R20 ;  /* 0x0000001400287312 */ /* 0x000e640000201800 */
[----:B------:R-:W-:-:S04]  /*0820*/  FSETP.GEU.AND P0, PT, R0, RZ, P0 ;  /* 0x000000ff0000720b */ /* 0x000fc8000070e000 */
[----:B------:R-:W-:Y:S01]  /*0830*/  FSETP.NUM.AND P0, PT, |R39|, |R39|, P0 ;  /* 0x400000272700720b */ /* 0x000fe20000707200 */
[----:B-1----:R-:W-:-:S12]  /*0840*/  DADD R40, R40, 0.5 ;  /* 0x3fe0000028287429 */ /* 0x002fd80000000000 */
[----:B------:R-:W1:Y:S01]  /*0850*/  @!P0 LDC.64 R36, c[0x0][0x3b0] ;  /* 0x0000ec00ff248b82 */ /* 0x000e620000000a00 */
[----:B------:R-:W-:Y:S01]  /*0860*/  @!P0 MOV R20, 0xbf800000 ;  /* 0xbf80000000148802 */ /* 0x000fe20000000f00 */
[----:B------:R0:W2:Y:S01]  /*0870*/  F2F.F32.F64 R18, R40 ;  /* 0x0000002800127310 */ /* 0x0000a20000301000 */
[----:B------:R-:W-:Y:S01]  /*0880*/  @!P0 MOV R21, 0xbf800000 ;  /* 0xbf80000000158802 */ /* 0x000fe20000000f00 */
[----:B0-----:R-:W-:-:S04]  /*0890*/  FFMA R41, -R25, R42, 1 ;  /* 0x3f80000019297423 */ /* 0x001fc8000000012a */
[----:B------:R-:W-:Y:S01]  /*08a0*/  FFMA R41, R42, R41, R42 ;  /* 0x000000292a297223 */ /* 0x000fe2000000002a */
[----:B--2---:R-:W-:-:S04]  /*08b0*/  FADD R35, -R2, R18 ;  /* 0x0000001202237221 */ /* 0x004fc80000000100 */
[----:B------:R-:W-:Y:S01]  /*08c0*/  FMUL R0, R30, R35 ;  /* 0x000000231e007220 */ /* 0x000fe20000400000 */
[----:B-1----:R-:W-:-:S04]  /*08d0*/  @!P0 IMAD.WIDE R36, R33, 0x8, R36 ;  /* 0x0000000821248825 */ /* 0x002fc800078e0224 */
[----:B------:R-:W-:Y:S01]  /*08e0*/  FFMA R0, R31, R34, R0 ;  /* 0x000000221f007223 */ /* 0x000fe20000000000 */
[----:B------:R0:W-:Y:S03]  /*08f0*/  @!P0 STG.E.64 desc[UR4][R36.64], R20 ;  /* 0x0000001424008986 */ /* 0x0001e6000c101b04 */
[----:B------:R0:W1:Y:S01]  /*0900*/  FCHK P1, R0, R25 ;  /* 0x0000001900007302 */ /* 0x0000620000020000 */
[----:B------:R-:W-:Y:S05]  /*0910*/  @!P0 BRA `(.L_x_311) ;  /* 0x0000000000448947 */ /* 0x000fea0003800000 */
[----:B0-----:R-:W0:Y:S01]  /*0920*/  LDC.64 R20, c[0x0][0x3b0] ;  /* 0x0000ec00ff147b82 */ /* 0x001e220000000a00 */
[-C--:B------:R-:W-:Y:S01]  /*0930*/  FMUL R43, R8, R38.reuse ;  /* 0x00000026082b7220 */ /* 0x080fe20000400000 */
[-C--:B------:R-:W-:Y:S01]  /*0940*/  FMUL R40, R9, R38.reuse ;  /* 0x0000002609287220 */ /* 0x080fe20000400000 */
[----:B------:R-:W-:Y:S02]  /*0950*/  FMUL R45, R10, R38 ;  /* 0x000000260a2d7220 */ /* 0x000fe40000400000 */
[-C--:B------:R-:W-:Y:S01]  /*0960*/  FFMA R43, R4, R19.reuse, R43 ;  /* 0x00000013042b7223 */ /* 0x080fe2000000002b */
[-C--:B------:R-:W-:Y:S01]  /*0970*/  FFMA R40, R5, R19.reuse, R40 ;  /* 0x0000001305287223 */ /* 0x080fe20000000028 */
[----:B------:R-:W-:Y:S01]  /*0980*/  FFMA R45, R6, R19, R45 ;  /* 0x00000013062d7223 */ /* 0x000fe2000000002d */
[----:B------:R-:W2:Y:S01]  /*0990*/  LDC.64 R36, c[0x0][0x3b8] ;  /* 0x0000ee00ff247b82 */ /* 0x000ea20000000a00 */
[-C--:B------:R-:W-:Y:S01]  /*09a0*/  FFMA R19, R12, R39.reuse, R43 ;  /* 0x000000270c137223 */ /* 0x080fe2000000002b */
[-C--:B------:R-:W-:Y:S01]  /*09b0*/  FFMA R43, R13, R39.reuse, R40 ;  /* 0x000000270d2b7223 */ /* 0x080fe20000000028 */
[----:B------:R-:W-:Y:S01]  /*09c0*/  FFMA R45, R14, R39, R45 ;  /* 0x000000270e2d7223 */ /* 0x000fe2000000002d */
[----:B0-----:R-:W-:-:S05]  /*09d0*/  IMAD.WIDE R20, R33, 0x8, R20 ;  /* 0x0000000821147825 */ /* 0x001fca00078e0214 */
[----:B------:R3:W-:Y:S01]  /*09e0*/  STG.E.64 desc[UR4][R20.64], R16 ;  /* 0x0000001014007986 */ /* 0x0007e2000c101b04 */
[----:B--2---:R-:W-:-:S05]  /*09f0*/  IMAD.WIDE R36, R33, 0xc, R36 ;  /* 0x0000000c21247825 */ /* 0x004fca00078e0224 */
[----:B------:R3:W-:Y:S04]  /*0a00*/  STG.E desc[UR4][R36.64], R19 ;  /* 0x0000001324007986 */ /* 0x0007e8000c101904 */
[----:B------:R3:W-:Y:S04]  /*0a10*/  STG.E desc[UR4][R36.64+0x4], R43 ;  /* 0x0000042b24007986 */ /* 0x0007e8000c101904 */
[----:B------:R3:W-:Y:S02]  /*0a20*/  STG.E desc[UR4][R36.64+0x8], R45 ;  /* 0x0000082d24007986 */ /* 0x0007e4000c101904 */
.L_x_311:
[----:B------:R-:W-:Y:S05]  /*0a30*/  BSYNC.RECONVERGENT B3 ;  /* 0x0000000000037941 */ /* 0x000fea0003800200 */
.L_x_310:
[----:B---3--:R-:W-:Y:S01]  /*0a40*/  FFMA R16, R41, R0, RZ ;  /* 0x0000000029107223 */ /* 0x008fe200000000ff */
[----:B------:R-:W-:Y:S03]  /*0a50*/  BSSY.RECONVERGENT B3, `(.L_x_312) ;  /* 0x0000007000037945 */ /* 0x000fe60003800200 */
[----:B------:R-:W-:-:S04]  /*0a60*/  FFMA R19, -R25, R16, R0 ;  /* 0x0000001019137223 */ /* 0x000fc80000000100 */
[----:B------:R-:W-:Y:S01]  /*0a70*/  FFMA R19, R41, R19, R16 ;  /* 0x0000001329137223 */ /* 0x000fe20000000010 */
[----:B-1----:R-:W-:Y:S06]  /*0a80*/  @!P1 BRA `(.L_x_313) ;  /* 0x00000000000c9947 */ /* 0x002fec0003800000 */
[----:B0-----:R-:W-:-:S07]  /*0a90*/  MOV R20, 0xab0 ;  /* 0x00000ab000147802 */ /* 0x001fce0000000f00 */
[----:B------:R-:W-:Y:S05]  /*0aa0*/  CALL.REL.NOINC `($__internal_8_$__cuda_sm3x_div_rn_noftz_f32_slowpath) ;  /* 0x0000000800707944 */ /* 0x000fea0003c00000 */
[----:B------:R-:W-:-:S07]  /*0ab0*/  IMAD.MOV.U32 R19, RZ, RZ, R0 ;  /* 0x000000ffff137224 */ /* 0x000fce00078e0000 */
.L_x_313:
[----:B------:R-:W-:Y:S05]  /*0ac0*/  BSYNC.RECONVERGENT B3 ;  /* 0x0000000000037941 */ /* 0x000fea0003800200 */
.L_x_312:
[----:B------:R-:W1:Y:S01]  /*0ad0*/  MUFU.RCP R16, R25 ;  /* 0x0000001900107308 */ /* 0x000e620000001000 */
[----:B0-----:R-:W-:Y:S01]  /*0ae0*/  FMUL R0, R28, R35 ;  /* 0x000000231c007220 */ /* 0x001fe20000400000 */
[----:B------:R-:W-:Y:S03]  /*0af0*/  BSSY.RECONVERGENT B3, `(.L_x_314) ;  /* 0x000000d000037945 */ /* 0x000fe60003800200 */
[----:B------:R-:W-:-:S04]  /*0b00*/  FFMA R34, R29, R34, R0 ;  /* 0x000000221d227223 */ /* 0x000fc80000000000 */
[----:B------:R-:W0:Y:S01]  /*0b10*/  FCHK P0, R34, R25 ;  /* 0x0000001922007302 */ /* 0x000e220000000000 */
[----:B-1----:R-:W-:-:S04]  /*0b20*/  FFMA R21, -R25, R16, 1 ;  /* 0x3f80000019157423 */ /* 0x002fc80000000110 */
[----:B------:R-:W-:-:S04]  /*0b30*/  FFMA R0, R16, R21, R16 ;  /* 0x0000001510007223 */ /* 0x000fc80000000010 */
[----:B------:R-:W-:-:S04]  /*0b40*/  FFMA R16, R0, R34, RZ ;  /* 0x0000002200107223 */ /* 0x000fc800000000ff */
[----:B------:R-:W-:-:S04]  /*0b50*/  FFMA R21, -R25, R16, R34 ;  /* 0x0000001019157223 */ /* 0x000fc80000000122 */
[----:B------:R-:W-:Y:S01]  /*0b60*/  FFMA R35, R0, R21, R16 ;  /* 0x0000001500237223 */ /* 0x000fe20000000010 */
[----:B0-----:R-:W-:Y:S06]  /*0b70*/  @!P0 BRA `(.L_x_315) ;  /* 0x0000000000108947 */ /* 0x001fec0003800000 */
[----:B------:R-:W-:Y:S02]  /*0b80*/  MOV R0, R34 ;  /* 0x0000002200007202 */ /* 0x000fe40000000f00 */
[----:B------:R-:W-:-:S07]  /*0b90*/  MOV R20, 0xbb0 ;  /* 0x00000bb000147802 */ /* 0x000fce0000000f00 */
[----:B------:R-:W-:Y:S05]  /*0ba0*/  CALL.REL.NOINC `($__internal_8_$__cuda_sm3x_div_rn_noftz_f32_slowpath) ;  /* 0x0000000800307944 */ /* 0x000fea0003c00000 */
[----:B------:R-:W-:-:S07]  /*0bb0*/  MOV R35, R0 ;  /* 0x0000000000237202 */ /* 0x000fce0000000f00 */
.L_x_315:
[----:B------:R-:W-:Y:S05]  /*0bc0*/  BSYNC.RECONVERGENT B3 ;  /* 0x0000000000037941 */ /* 0x000fea0003800200 */
.L_x_314:
        /* <DEDUP_REMOVED lines=9> */
[----:B------:R-:W-:Y:S02]  /*0c60*/  IMAD R21, R27, R26, R26 ;  /* 0x0000001a1b157224 */ /* 0x000fe400078e021a */
[----:B------:R-:W-:Y:S02]  /*0c70*/  VIADD R19, R15, 0xffffffff ;  /* 0xffffffff0f137836 */ /* 0x000fe40000000000 */
[----:B------:R-:W-:Y:S01]  /*0c80*/  IMAD.MOV.U32 R18, RZ, RZ, -0x40800000 ;  /* 0xbf800000ff127424 */ /* 0x000fe200078e00ff */
[----:B------:R-:W-:Y:S02]  /*0c90*/  IADD3 R34, PT, PT, R24, R21, RZ ;  /* 0x0000001518227210 */ /* 0x000fe40007ffe0ff */
[----:B------:R-:W-:Y:S02]  /*0ca0*/  SHF.R.S32.HI R21, RZ, 0x1f, R19 ;  /* 0x0000001fff157819 */ /* 0x000fe40000011413 */
[----:B------:R-:W-:Y:S02]  /*0cb0*/  IADD3 R19, P0, PT, R34, R19, RZ ;  /* 0x0000001322137210 */ /* 0x000fe40007f1e0ff */
[----:B------:R-:W-:-:S04]  /*0cc0*/  SHF.R.S32.HI R0, RZ, 0x1f, R34 ;  /* 0x0000001fff007819 */ /* 0x000fc80000011422 */
[----:B------:R-:W-:Y:S02]  /*0cd0*/  IADD3.X R0, PT, PT, R0, R21, RZ, P0, !PT ;  /* 0x0000001500007210 */ /* 0x000fe400007fe4ff */
[----:B------:R-:W-:-:S04]  /*0ce0*/  LEA R20, P0, R19, UR6, 0x3 ;  /* 0x0000000613147c11 */ /* 0x000fc8000f8018ff */
[----:B------:R-:W-:Y:S01]  /*0cf0*/  LEA.HI.X R21, R19, UR7, R0, 0x3, P0 ;  /* 0x0000000713157c11 */ /* 0x000fe200080f1c00 */
[----:B------:R-:W-:-:S05]  /*0d00*/  HFMA2 R19, -RZ, RZ, -1.875, 0 ;  /* 0xbf800000ff137431 */ /* 0x000fca00000001ff */
[----:B------:R1:W-:Y:S01]  /*0d10*/  STG.E.64 desc[UR4][R20.64+0x8], R18 ;  /* 0x0000081214007986 */ /* 0x0003e2000c101b04 */
[----:B------:R-:W-:Y:S05]  /*0d20*/  BRA `(.L_x_318) ;  /* 0x00000000006c7947 */ /* 0x000fea0003800000 */
.L_x_317:
[----:B------:R-:W0:Y:S01]  /*0d30*/  LDC.64 R20, c[0x0][0x3b8] ;  /* 0x0000ee00ff147b82 */ /* 0x000e220000000a00 */
[----:B------:R-:W-:Y:S01]  /*0d40*/  IMAD R37, R27, R26, R26 ;  /* 0x0000001a1b257224 */ /* 0x000fe200078e021a */
[----:B------:R-:W-:Y:S01]  /*0d50*/  IADD3 R39, PT, PT, R15, -0x1, RZ ;  /* 0xffffffff0f277810 */ /* 0x000fe20007ffe0ff */
[----:B------:R-:W-:Y:S02]  /*0d60*/  FMUL R16, R9, R35 ;  /* 0x0000002309107220 */ /* 0x000fe40000400000 */
[----:B------:R-:W-:Y:S01]  /*0d70*/  IMAD.IADD R34, R24, 0x1, R37 ;  /* 0x0000000118227824 */ /* 0x000fe200078e0225 */
[----:B------:R-:W-:Y:S01]  /*0d80*/  SHF.R.S32.HI R41, RZ, 0x1f, R39 ;  /* 0x0000001fff297819 */ /* 0x000fe20000011427 */
[----:B------:R-:W-:-:S03]  /*0d90*/  FFMA R16, R5, R19, R16 ;  /* 0x0000001305107223 */ /* 0x000fc60000000010 */
[----:B------:R-:W-:Y:S01]  /*0da0*/  IADD3 R37, P0, PT, R34, R39, RZ ;  /* 0x0000002722257210 */ /* 0x000fe20007f1e0ff */
[-C--:B------:R-:W-:Y:S01]  /*0db0*/  FMUL R39, R8, R35.reuse ;  /* 0x0000002308277220 */ /* 0x080fe20000400000 */
[----:B------:R-:W-:Y:S01]  /*0dc0*/  SHF.R.S32.HI R38, RZ, 0x1f, R34 ;  /* 0x0000001fff267819 */ /* 0x000fe20000011422 */
[----:B------:R-:W-:Y:S02]  /*0dd0*/  FMUL R35, R10, R35 ;  /* 0x000000230a237220 */ /* 0x000fe40000400000 */
[----:B------:R-:W-:Y:S01]  /*0de0*/  FFMA R39, R4, R19, R39 ;  /* 0x0000001304277223 */ /* 0x000fe20000000027 */
[----:B------:R-:W-:Y:S01]  /*0df0*/  IADD3.X R38, PT, PT, R38, R41, RZ, P0, !PT ;  /* 0x0000002926267210 */ /* 0x000fe200007fe4ff */
[----:B------:R-:W-:Y:S01]  /*0e00*/  FFMA R35, R6, R19, R35 ;  /* 0x0000001306237223 */ /* 0x000fe20000000023 */
[----:B------:R-:W-:Y:S01]  /*0e10*/  LEA R36, P0, R37, UR6, 0x3 ;  /* 0x0000000625247c11 */ /* 0x000fe2000f8018ff */
[----:B------:R-:W-:Y:S01]  /*0e20*/  FFMA R39, R12, R0, R39 ;  /* 0x000000000c277223 */ /* 0x000fe20000000027 */
[----:B------:R-:W-:Y:S01]  /*0e30*/  MOV R19, R17 ;  /* 0x0000001100137202 */ /* 0x000fe20000000f00 */
[----:B------:R-:W-:-:S02]  /*0e40*/  IMAD R41, R38, 0xc, RZ ;  /* 0x0000000c26297824 */ /* 0x000fc400078e02ff */
[----:B------:R-:W-:Y:S01]  /*0e50*/  FFMA R35, R14, R0, R35 ;  /* 0x000000000e237223 */ /* 0x000fe20000000023 */
[C---:B0-----:R-:W-:Y:S01]  /*0e60*/  IMAD.WIDE.U32 R20, R37.reuse, 0xc, R20 ;  /* 0x0000000c25147825 */ /* 0x041fe200078e0014 */
[----:B------:R-:W-:-:S03]  /*0e70*/  LEA.HI.X R37, R37, UR7, R38, 0x3, P0 ;  /* 0x0000000725257c11 */ /* 0x000fc600080f1c26 */
[----:B------:R-:W-:Y:S02]  /*0e80*/  IMAD.IADD R21, R21, 0x1, R41 ;  /* 0x0000000115157824 */ /* 0x000fe400078e0229 */
[----:B------:R-:W-:Y:S01]  /*0e90*/  FFMA R41, R13, R0, R16 ;  /* 0x000000000d297223 */ /* 0x000fe20000000010 */
[----:B------:R0:W-:Y:S04]  /*0ea0*/  STG.E.64 desc[UR4][R36.64+0x8], R18 ;  /* 0x0000081224007986 */ /* 0x0001e8000c101b04 */
[----:B------:R0:W-:Y:S04]  /*0eb0*/  STG.E desc[UR4][R20.64+0xc], R39 ;  /* 0x00000c2714007986 */ /* 0x0001e8000c101904 */
[----:B------:R0:W-:Y:S04]  /*0ec0*/  STG.E desc[UR4][R20.64+0x10], R41 ;  /* 0x0000102914007986 */ /* 0x0001e8000c101904 */
[----:B------:R0:W-:Y:S02]  /*0ed0*/  STG.E desc[UR4][R20.64+0x14], R35 ;  /* 0x0000142314007986 */ /* 0x0001e4000c101904 */
.L_x_318:
[----:B------:R-:W-:Y:S05]  /*0ee0*/  BSYNC.RECONVERGENT B3 ;  /* 0x0000000000037941 */ /* 0x000fea0003800200 */
.L_x_316:
[----:B------:R-:W-:Y:S01]  /*0ef0*/  IADD3 R7, PT, PT, R7, 0x2, RZ ;  /* 0x0000000207077810 */ /* 0x000fe20007ffe0ff */
[----:B------:R-:W-:Y:S01]  /*0f00*/  VIADD R33, R33, 0x2 ;  /* 0x0000000221217836 */ /* 0x000fe20000000000 */
[----:B------:R-:W-:Y:S02]  /*0f10*/  IADD3 R15, PT, PT, R15, 0x2, RZ ;  /* 0x000000020f0f7810 */ /* 0x000fe40007ffe0ff */
[----:B------:R-:W-:Y:S02]  /*0f20*/  ISETP.NE.AND P0, PT, R7, RZ, PT ;  /* 0x000000ff0700720c */ /* 0x000fe40003f05270 */
[----:B------:R-:W-:-:S11]  /*0f30*/  IADD3 R11, PT, PT, R11, 0x2, RZ ;  /* 0x000000020b0b7810 */ /* 0x000fd60007ffe0ff */
[----:B------:R-:W-:Y:S05]  /*0f40*/  @P0 BRA `(.L_x_319) ;  /* 0xfffffff4007c0947 */ /* 0x000fea000383ffff */
[----:B------:R-:W-:Y:S05]  /*0f50*/  BSYNC.RECONVERGENT B2 ;  /* 0x0000000000027941 */ /* 0x000fea0003800200 */
.L_x_305:
[----:B------:R-:W-:-:S04]  /*0f60*/  IADD3 R11, PT, PT, R27, 0x1, RZ ;  /* 0x000000011b0b7810 */ /* 0x000fc80007ffe0ff */
[----:B------:R-:W-:-:S07]  /*0f70*/  LOP3.LUT R11, R11, 0xfffffffe, RZ, 0xc0, !PT ;  /* 0xfffffffe0b0b7812 */ /* 0x000fce00078ec0ff */
.L_x_304:
[----:B------:R-:W-:Y:S05]  /*0f80*/  BSYNC.RECONVERGENT B1 ;  /* 0x0000000000017941 */ /* 0x000fea0003800200 */
.L_x_303:
[----:B------:R-:W-:-:S04]  /*0f90*/  LOP3.LUT R0, R27, 0x1, RZ, 0xc0, !PT ;  /* 0x000000011b007812 */ /* 0x000fc800078ec0ff */
[----:B------:R-:W-:-:S13]  /*0fa0*/  ISETP.NE.U32.AND P0, PT, R0, 0x1, PT ;  /* 0x000000010000780c */ /* 0x000fda0003f05070 */
[----:B------:R-:W-:Y:S05]  /*0fb0*/  @!P0 BRA `(.L_x_302) ;  /* 0x0000000400188947 */ /* 0x000fea0003800000 */
[----:B01----:R-:W-:Y:S01]  /*0fc0*/  IMAD.IADD R19, R32, 0x1, R11 ;  /* 0x0000000120137824 */ /* 0x003fe200078e020b */
[----:B------:R-:W0:Y:S01]  /*0fd0*/  MUFU.RCP R38, R25 ;  /* 0x0000001900267308 */ /* 0x000e220000001000 */
[----:B------:R-:W-:Y:S07]  /*0fe0*/  BSSY.RECONVERGENT B1, `(.L_x_320) ;  /* 0x0000013000017945 */ /* 0x000fee0003800200 */
[----:B------:R-:W1:Y:S01]  /*0ff0*/  I2F.F64.U32 R18, R19 ;  /* 0x0000001300127312 */ /* 0x000e620000201800 */
[----:B0-----:R-:W-:-:S04]  /*1000*/  FFMA R7, -R25, R38, 1 ;  /* 0x3f80000019077423 */ /* 0x001fc80000000126 */
[----:B------:R-:W-:Y:S01]  /*1010*/  FFMA R7, R38, R7, R38 ;  /* 0x0000000726077223 */ /* 0x000fe20000000026 */
[----:B-1----:R-:W-:Y:S01]  /*1020*/  DADD R20, R18, 0.5 ;  /* 0x3fe0000012147429 */ /* 0x002fe20000000000 */
[----:B------:R-:W-:-:S05]  /*1030*/  FADD R18, -R3, R17 ;  /* 0x0000001103127221 */ /* 0x000fca0000000100 */
[----:B------:R-:W0:Y:S02]  /*1040*/  F2F.F32.F64 R16, R20 ;  /* 0x0000001400107310 */ /* 0x000e240000301000 */
        /* <DEDUP_REMOVED lines=12> */
.L_x_321:
[----:B------:R-:W-:Y:S05]  /*1110*/  BSYNC.RECONVERGENT B1 ;  /* 0x0000000000017941 */ /* 0x000fea0003800200 */
.L_x_320:
        /* <DEDUP_REMOVED lines=13> */
[----:B------:R-:W-:Y:S05]  /*11f0*/  CALL.REL.NOINC `($__internal_8_$__cuda_sm3x_div_rn_noftz_f32_slowpath) ;  /* 0x00000000009c7944 */ /* 0x000fea0003c00000 */
[----:B------:R-:W-:-:S07]  /*1200*/  MOV R15, R0 ;  /* 0x00000000000f7202 */ /* 0x000fce0000000f00 */
.L_x_323:
[----:B------:R-:W-:Y:S05]  /*1210*/  BSYNC.RECONVERGENT B1 ;  /* 0x0000000000017941 */ /* 0x000fea0003800200 */
.L_x_322:
        /* <DEDUP_REMOVED lines=8> */
[----:B------:R-:W-:Y:S01]  /*12a0*/  @!P0 IADD3 R33, PT, PT, R34, R11, RZ ;  /* 0x0000000b22218210 */ /* 0x000fe20007ffe0ff */
[----:B------:R-:W-:Y:S01]  /*12b0*/  @!P0 IMAD.MOV.U32 R19, RZ, RZ, -0x40800000 ;  /* 0xbf800000ff138424 */ /* 0x000fe200078e00ff */
[----:B------:R-:W-:-:S03]  /*12c0*/  @!P0 MOV R18, 0xbf800000 ;  /* 0xbf80000000128802 */ /* 0x000fc60000000f00 */
[----:B0-----:R-:W-:-:S05]  /*12d0*/  @!P0 IMAD.WIDE R20, R33, 0x8, R20 ;  /* 0x0000000821148825 */ /* 0x001fca00078e0214 */
[----:B------:R2:W-:Y:S01]  /*12e0*/  @!P0 STG.E.64 desc[UR4][R20.64], R18 ;  /* 0x0000001214008986 */ /* 0x0005e2000c101b04 */
[----:B------:R-:W-:Y:S05]  /*12f0*/  @!P0 BRA `(.L_x_302) ;  /* 0x0000000000488947 */ /* 0x000fea0003800000 */
[----:B--2---:R-:W0:Y:S01]  /*1300*/  LDC.64 R20, c[0x0][0x3b0] ;  /* 0x0000ec00ff147b82 */ /* 0x004e220000000a00 */
[----:B------:R-:W-:Y:S01]  /*1310*/  IADD3 R33, PT, PT, R34, R11, RZ ;  /* 0x0000000b22217210 */ /* 0x000fe20007ffe0ff */
[-C--:B------:R-:W-:Y:S01]  /*1320*/  FMUL R11, R8, R15.reuse ;  /* 0x0000000f080b7220 */ /* 0x080fe20000400000 */
[-C--:B------:R-:W-:Y:S01]  /*1330*/  FMUL R34, R9, R15.reuse ;  /* 0x0000000f09227220 */ /* 0x080fe20000400000 */
[----:B------:R-:W-:Y:S02]  /*1340*/  FMUL R15, R10, R15 ;  /* 0x0000000f0a0f7220 */ /* 0x000fe40000400000 */
[-C--:B------:R-:W-:Y:S01]  /*1350*/  FFMA R11, R4, R7.reuse, R11 ;  /* 0x00000007040b7223 */ /* 0x080fe2000000000b */
[-C--:B------:R-:W-:Y:S01]  /*1360*/  FFMA R34, R5, R7.reuse, R34 ;  /* 0x0000000705227223 */ /* 0x080fe20000000022 */
[----:B------:R-:W1:Y:S01]  /*1370*/  LDC.64 R18, c[0x0][0x3b8] ;  /* 0x0000ee00ff127b82 */ /* 0x000e620000000a00 */
[----:B------:R-:W-:Y:S01]  /*1380*/  FFMA R15, R6, R7, R15 ;  /* 0x00000007060f7223 */ /* 0x000fe2000000000f */
[-C--:B------:R-:W-:Y:S01]  /*1390*/  FFMA R11, R12, R0.reuse, R11 ;  /* 0x000000000c0b7223 */ /* 0x080fe2000000000b */
[----:B------:R-:W-:-:S02]  /*13a0*/  FFMA R7, R13, R0, R34 ;  /* 0x000000000d077223 */ /* 0x000fc40000000022 */
[----:B------:R-:W-:Y:S01]  /*13b0*/  FFMA R15, R14, R0, R15 ;  /* 0x000000000e0f7223 */ /* 0x000fe2000000000f */
[----:B0-----:R-:W-:-:S05]  /*13c0*/  IMAD.WIDE R20, R33, 0x8, R20 ;  /* 0x0000000821147825 */ /* 0x001fca00078e0214 */
[----:B------:R3:W-:Y:S01]  /*13d0*/  STG.E.64 desc[UR4][R20.64], R16 ;  /* 0x0000001014007986 */ /* 0x0007e2000c101b04 */
[----:B-1----:R-:W-:-:S05]  /*13e0*/  IMAD.WIDE R18, R33, 0xc, R18 ;  /* 0x0000000c21127825 */ /* 0x002fca00078e0212 */
[----:B------:R3:W-:Y:S04]  /*13f0*/  STG.E desc[UR4][R18.64], R11 ;  /* 0x0000000b12007986 */ /* 0x0007e8000c101904 */
[----:B------:R3:W-:Y:S04]  /*1400*/  STG.E desc[UR4][R18.64+0x4], R7 ;  /* 0x0000040712007986 */ /* 0x0007e8000c101904 */
[----:B------:R3:W-:Y:S02]  /*1410*/  STG.E desc[UR4][R18.64+0x8], R15 ;  /* 0x0000080f12007986 */ /* 0x0007e4000c101904 */
.L_x_302:
[----:B------:R-:W-:Y:S05]  /*1420*/  BSYNC.RECONVERGENT B0 ;  /* 0x0000000000007941 */ /* 0x000fea0003800200 */
.L_x_301:
[C---:B------:R-:W-:Y:S02]  /*1430*/  ISETP.NE.AND P0, PT, R26.reuse, R22, PT ;  /* 0x000000161a00720c */ /* 0x040fe40003f05270 */
[----:B------:R-:W-:-:S11]  /*1440*/  IADD3 R26, PT, PT, R26, 0x1, RZ ;  /* 0x000000011a1a7810 */ /* 0x000fd60007ffe0ff */
[----:B------:R-:W-:Y:S05]  /*1450*/  @P0 BRA `(.L_x_324) ;  /* 0xffffffec00e80947 */ /* 0x000fea000383ffff */
[----:B------:R-:W-:Y:S05]  /*1460*/  EXIT ;  /* 0x000000000000794d */ /* 0x000fea0003800000 */
        .weak           $__internal_8_$__cuda_sm3x_div_rn_noftz_f32_slowpath
        .type           $__internal_8_$__cuda_sm3x_div_rn_noftz_f32_slowpath,@function
        .size           $__internal_8_$__cuda_sm3x_div_rn_noftz_f32_slowpath,(.L_x_424 - $__internal_8_$__cuda_sm3x_div_rn_noftz_f32_slowpath)
$__internal_8_$__cuda_sm3x_div_rn_noftz_f32_slowpath:
[----:B------:R-:W-:Y:S01]  /*1470*/  SHF.R.U32.HI R36, RZ, 0x17, R25 ;  /* 0x00000017ff247819 */ /* 0x000fe20000011619 */
[----:B------:R-:W-:Y:S01]  /*1480*/  BSSY.RECONVERGENT B4, `(.L_x_325) ;  /* 0x0000063000047945 */ /* 0x000fe20003800200 */
[----:B------:R-:W-:Y:S02]  /*1490*/  SHF.R.U32.HI R21, RZ, 0x17, R0 ;  /* 0x00000017ff157819 */ /* 0x000fe40000011600 */
[----:B------:R-:W-:Y:S02]  /*14a0*/  LOP3.LUT R36, R36, 0xff, RZ, 0xc0, !PT ;  /* 0x000000ff24247812 */ /* 0x000fe400078ec0ff */
[----:B------:R-:W-:Y:S02]  /*14b0*/  LOP3.LUT R21, R21, 0xff, RZ, 0xc0, !PT ;  /* 0x000000ff15157812 */ /* 0x000fe400078ec0ff */
[----:B------:R-:W-:Y:S02]  /*14c0*/  IADD3 R38, PT, PT, R36, -0x1, RZ ;  /* 0xffffffff24267810 */ /* 0x000fe40007ffe0ff */
[----:B------:R-:W-:Y:S01]  /*14d0*/  MOV R41, R25 ;  /* 0x0000001900297202 */ /* 0x000fe20000000f00 */
[----:B------:R-:W-:Y:S01]  /*14e0*/  VIADD R39, R21, 0xffffffff ;  /* 0xffffffff15277836 */ /* 0x000fe20000000000 */
        /* <DEDUP_REMOVED lines=23> */
[----:B------:R-:W-:Y:S02]  /*1660*/  @!P0 IMAD.MOV.U32 R37, RZ, RZ, -0x40 ;  /* 0xffffffc0ff258424 */ /* 0x000fe400078e00ff */
[----:B------:R-:W-:Y:S01]  /*1670*/  @!P0 FFMA R0, R0, 1.84467440737095516160e+19, RZ ;  /* 0x5f80000000008823 */ /* 0x000fe200000000ff */
[----:B------:R-:W-:Y:S02]  /*1680*/  @!P1 FFMA R41, R25, 1.84467440737095516160e+19, RZ ;  /* 0x5f80000019299823 */ /* 0x000fe400000000ff */
[----:B------:R-:W-:-:S07]  /*1690*/  @!P1 IADD3 R37, PT, PT, R37, 0x40, RZ ;  /* 0x0000004025259810 */ /* 0x000fce0007ffe0ff */
.L_x_326:
[----:B------:R-:W-:Y:S01]  /*16a0*/  LEA R42, R36, 0xc0800000, 0x17 ;  /* 0xc0800000242a7811 */ /* 0x000fe200078eb8ff */
[----:B------:R-:W-:Y:S01]  /*16b0*/  BSSY.RECONVERGENT B5, `(.L_x_331) ;  /* 0x0000036000057945 */ /* 0x000fe20003800200 */
[----:B------:R-:W-:Y:S02]  /*16c0*/  IADD3 R21, PT, PT, R21, -0x7f, RZ ;  /* 0xffffff8115157810 */ /* 0x000fe40007ffe0ff */
[----:B------:R-:W-:Y:S02]  /*16d0*/  IADD3 R42, PT, PT, -R42, R41, RZ ;  /* 0x000000292a2a7210 */ /* 0x000fe40007ffe1ff */
[C---:B------:R-:W-:Y:S01]  /*16e0*/  IADD3 R36, PT, PT, R21.reuse, 0x7f, -R36 ;  /* 0x0000007f15247810 */ /* 0x040fe20007ffe824 */
[----:B------:R-:W-:Y:S01]  /*16f0*/  IMAD R0, R21, -0x800000, R0 ;  /* 0xff80000015007824 */ /* 0x000fe200078e0200 */
[----:B------:R-:W0:Y:S01]  /*1700*/  MUFU.RCP R38, R42 ;  /* 0x0000002a00267308 */ /* 0x000e220000001000 */
[----:B------:R-:W-:Y:S02]  /*1710*/  FADD.FTZ R39, -R42, -RZ ;  /* 0x800000ff2a277221 */ /* 0x000fe40000010100 */
[----:B------:R-:W-:-:S02]  /*1720*/  IMAD.IADD R37, R36, 0x1, R37 ;  /* 0x0000000124257824 */ /* 0x000fc400078e0225 */
        /* <DEDUP_REMOVED lines=23> */
[C---:B------:R-:W-:Y:S02]  /*18a0*/  IADD3 R38, PT, PT, R21.reuse, 0x20, RZ ;  /* 0x0000002015267810 */ /* 0x040fe40007ffe0ff */
[----:B------:R-:W-:Y:S02]  /*18b0*/  LOP3.LUT R36, R36, 0x7fffff, RZ, 0xc0, !PT ;  /* 0x007fffff24247812 */ /* 0x000fe400078ec0ff */
[C---:B------:R-:W-:Y:S02]  /*18c0*/  ISETP.NE.AND P2, PT, R21.reuse, RZ, PT ;  /* 0x000000ff1500720c */ /* 0x040fe40003f45270 */
[----:B------:R-:W-:Y:S02]  /*18d0*/  LOP3.LUT R39, R36, 0x800000, RZ, 0xfc, !PT ;  /* 0x0080000024277812 */ /* 0x000fe400078efcff */
[----:B------:R-:W-:Y:S01]  /*18e0*/  ISETP.NE.AND P1, PT, R21, RZ, PT ;  /* 0x000000ff1500720c */ /* 0x000fe20003f25270 */
[----:B------:R-:W-:Y:S01]  /*18f0*/  IMAD.MOV R21, RZ, RZ, -R21 ;  /* 0x000000ffff157224 */ /* 0x000fe200078e0a15 */
[----:B------:R-:W-:-:S02]  /*1900*/  SHF.L.U32 R38, R39, R38, RZ ;  /* 0x0000002627267219 */ /* 0x000fc400000006ff */
[----:B------:R-:W-:Y:S02]  /*1910*/  FSETP.NEU.FTZ.AND P0, PT, R37, R40, PT ;  /* 0x000000282500720b */ /* 0x000fe40003f1d000 */
[----:B------:R-:W-:Y:S02]  /*1920*/  SEL R36, R21, RZ, P2 ;  /* 0x000000ff15247207 */ /* 0x000fe40001000000 */
[----:B------:R-:W-:Y:S02]  /*1930*/  ISETP.NE.AND P1, PT, R38, RZ, P1 ;  /* 0x000000ff2600720c */ /* 0x000fe40000f25270 */
[----:B------:R-:W-:Y:S02]  /*1940*/  SHF.R.U32.HI R39, RZ, R36, R39 ;  /* 0x00000024ff277219 */ /* 0x000fe40000011627 */
[----:B------:R-:W-:Y:S02]  /*1950*/  PLOP3.LUT P0, PT, P0, P1, PT, 0xf8, 0x8f ;  /* 0x00000000008f781c */ /* 0x000fe40000703f70 */
[----:B------:R-:W-:-:S02]  /*1960*/  SHF.R.U32.HI R21, RZ, 0x1, R39 ;  /* 0x00000001ff157819 */ /* 0x000fc40000011627 */
[----:B------:R-:W-:-:S04]  /*1970*/  SEL R36, RZ, 0x1, !P0 ;  /* 0x00000001ff247807 */ /* 0x000fc80004000000 */
[----:B------:R-:W-:-:S04]  /*1980*/  LOP3.LUT R36, R36, 0x1, R21, 0xf8, !PT ;  /* 0x0000000124247812 */ /* 0x000fc800078ef815 */
[----:B------:R-:W-:-:S04]  /*1990*/  LOP3.LUT R36, R36, R39, RZ, 0xc0, !PT ;  /* 0x0000002724247212 */ /* 0x000fc800078ec0ff */
[----:B------:R-:W-:-:S04]  /*19a0*/  IADD3 R21, PT, PT, R21, R36, RZ ;  /* 0x0000002415157210 */ /* 0x000fc80007ffe0ff */
[----:B------:R-:W-:Y:S01]  /*19b0*/  LOP3.LUT R0, R21, R0, RZ, 0xfc, !PT ;  /* 0x0000000015007212 */ /* 0x000fe200078efcff */
[----:B------:R-:W-:Y:S06]  /*19c0*/  BRA `(.L_x_334) ;  /* 0x0000000000107947 */ /* 0x000fec0003800000 */
.L_x_333:
[----:B------:R-:W-:-:S04]  /*19d0*/  LOP3.LUT R0, R0, 0x80000000, RZ, 0xc0, !PT ;  /* 0x8000000000007812 */ /* 0x000fc800078ec0ff */
[----:B------:R-:W-:Y:S01]  /*19e0*/  LOP3.LUT R0, R0, 0x7f800000, RZ, 0xfc, !PT ;  /* 0x7f80000000007812 */ /* 0x000fe200078efcff */
[----:B------:R-:W-:Y:S06]  /*19f0*/  BRA `(.L_x_334) ;  /* 0x0000000000047947 */ /* 0x000fec0003800000 */
.L_x_332:
[----:B------:R-:W-:-:S07]  /*1a00*/  LEA R0, R37, R0, 0x17 ;  /* 0x0000000025007211 */ /* 0x000fce00078eb8ff */
.L_x_334:
[----:B------:R-:W-:Y:S05]  /*1a10*/  BSYNC.RECONVERGENT B5 ;  /* 0x0000000000057941 */ /* 0x000fea0003800200 */
.L_x_331:
[----:B------:R-:W-:Y:S05]  /*1a20*/  BRA `(.L_x_335) ;  /* 0x0000000000207947 */ /* 0x000fea0003800000 */
.L_x_330:
[----:B------:R-:W-:-:S04]  /*1a30*/  LOP3.LUT R0, R41, 0x80000000, R0, 0x48, !PT ;  /* 0x8000000029007812 */ /* 0x000fc800078e4800 */
[----:B------:R-:W-:Y:S01]  /*1a40*/  LOP3.LUT R0, R0, 0x7f800000, RZ, 0xfc, !PT ;  /* 0x7f80000000007812 */ /* 0x000fe200078efcff */
[----:B------:R-:W-:Y:S06]  /*1a50*/  BRA `(.L_x_335) ;  /* 0x0000000000147947 */ /* 0x000fec0003800000 */
.L_x_329:
[----:B------:R-:W-:Y:S01]  /*1a60*/  LOP3.LUT R0, R41, 0x80000000, R0, 0x48, !PT ;  /* 0x8000000029007812 */ /* 0x000fe200078e4800 */
[----:B------:R-:W-:Y:S06]  /*1a70*/  BRA `(.L_x_335) ;  /* 0x00000000000c7947 */ /* 0x000fec0003800000 */
.L_x_328:
[----:B------:R-:W0:Y:S01]  /*1a80*/  MUFU.RSQ R0, -QNAN ;  /* 0xffc0000000007908 */ /* 0x000e220000001400 */
[----:B------:R-:W-:Y:S05]  /*1a90*/  BRA `(.L_x_335) ;  /* 0x0000000000047947 */ /* 0x000fea0003800000 */
.L_x_327:
[----:B------:R-:W-:-:S07]  /*1aa0*/  FADD.FTZ R0, R0, R25 ;  /* 0x0000001900007221 */ /* 0x000fce0000010000 */
.L_x_335:
[----:B------:R-:W-:Y:S05]  /*1ab0*/  BSYNC.RECONVERGENT B4 ;  /* 0x0000000000047941 */ /* 0x000fea0003800200 */
.L_x_325:
[----:B------:R-:W-:-:S04]  /*1ac0*/  HFMA2 R21, -RZ, RZ, 0, 0 ;  /* 0x00000000ff157431 */ /* 0x000fc800000001ff */
[----:B0-----:R-:W-:Y:S05]  /*1ad0*/  RET.REL.NODEC R20 `(interpolate_points) ;  /* 0xffffffe414487950 */ /* 0x001fea0003c3ffff */
.L_x_336:
        /* <DEDUP_REMOVED lines=10> */
.L_x_424:


//--------------------- .text.compute_fragments_per_triangle --------------------------
	.section	.text.compute_fragments_per_triangle,"ax",@progbits
	.align	128
        .global         compute_fragments_per_triangle
        .type           compute_fragments_per_triangle,@function
        .size           compute_fragments_per_triangle,(.L_x_439 - compute_fragments_per_triangle)
        .other          compute_fragments_per_triangle,@"STO_CUDA_ENTRY STV_DEFAULT"
compute_fragments_per_triangle:
.text.compute_fragments_per_triangle:
        /* <DEDUP_REMOVED lines=10> */
[----:B------:R-:W-:-:S06]  /*00a0*/  IMAD R3, R0, 0x3, RZ ;  /* 0x0000000300037824 */ /* 0x000fcc00078e02ff */
[----:B------:R-:W2:Y:S08]  /*00b0*/  LDC.64 R6, c[0x0][0x380] ;  /* 0x0000e000ff067b82 */ /* 0x000eb00000000a00 */
[----:B------:R-:W3:Y:S01]  /*00c0*/  LDC R10, c[0x0][0x39c] ;  /* 0x0000e700ff0a7b82 */ /* 0x000ee20000000800 */
[----:B0-----:R-:W-:-:S05]  /*00d0*/  IMAD.WIDE R8, R3, 0x4, R8 ;  /* 0x0000000403087825 */ /* 0x001fca00078e0208 */
[----:B-1----:R-:W2:Y:S04]  /*00e0*/  LDG.E R3, desc[UR4][R8.64] ;  /* 0x0000000408037981 */ /* 0x002ea8000c1e1900 */
[----:B------:R-:W4:Y:S04]  /*00f0*/  LDG.E R5, desc[UR4][R8.64+0x4] ;  /* 0x0000040408057981 */ /* 0x000f28000c1e1900 */
[----:B------:R-:W5:Y:S01]  /*0100*/  LDG.E R11, desc[UR4][R8.64+0x8] ;  /* 0x00000804080b7981 */ /* 0x000f62000c1e1900 */
[----:B--2---:R-:W-:-:S04]  /*0110*/  IMAD.WIDE.U32 R2, R3, 0x8, R6 ;  /* 0x0000000803027825 */ /* 0x004fc800078e0006 */
[--C-:B----4-:R-:W-:Y:S02]  /*0120*/  IMAD.WIDE.U32 R4, R5, 0x8, R6.reuse ;  /* 0x0000000805047825 */ /* 0x110fe400078e0006 */
[----:B------:R-:W2:Y:S02]  /*0130*/  LDG.E.64 R2, desc[UR4][R2.64] ;  /* 0x0000000402027981 */ /* 0x000ea4000c1e1b00 */
[----:B-----5:R-:W-:Y:S02]  /*0140*/  IMAD.WIDE.U32 R6, R11, 0x8, R6 ;  /* 0x000000080b067825 */ /* 0x020fe400078e0006 */
[----:B------:R-:W4:Y:S04]  /*0150*/  LDG.E.64 R4, desc[UR4][R4.64] ;  /* 0x0000000404047981 */ /* 0x000f28000c1e1b00 */
[----:B------:R-:W5:Y:S01]  /*0160*/  LDG.E.64 R6, desc[UR4][R6.64] ;  /* 0x0000000406067981 */ /* 0x000f62000c1e1b00 */
[----:B---3--:R-:W-:-:S04]  /*0170*/  I2FP.F32.S32 R11, R10 ;  /* 0x0000000a000b7245 */ /* 0x008fc80000201400 */
[-C--:B--2---:R-:W-:Y:S02]  /*0180*/  FSETP.GE.AND P0, PT, R2, R11.reuse, PT ;  /* 0x0000000b0200720b */ /* 0x084fe40003f06000 */
[-C--:B----4-:R-:W-:Y:S02]  /*0190*/  FSETP.GE.AND P2, PT, R4, R11.reuse, PT ;  /* 0x0000000b0400720b */ /* 0x090fe40003f46000 */
[----:B------:R-:W-:Y:S02]  /*01a0*/  FSETP.LT.OR P0, PT, R2, RZ, P0 ;  /* 0x000000ff0200720b */ /* 0x000fe40000701400 */
[----:B------:R-:W-:Y:S02]  /*01b0*/  FSETP.LT.OR P2, PT, R4, RZ, P2 ;  /* 0x000000ff0400720b */ /* 0x000fe40001741400 */
[----:B-----5:R-:W-:-:S04]  /*01c0*/  FSETP.GE.AND P1, PT, R6, R11, PT ;  /* 0x0000000b0600720b */ /* 0x020fc80003f26000 */
[----:B------:R-:W-:-:S05]  /*01d0*/  FSETP.LT.OR P1, PT, R6, RZ, P1 ;  /* 0x000000ff0600720b */ /* 0x000fca0000f21400 */
[----:B------:R-:W0:Y:S08]  /*01e0*/  @!P0 LDC R8, c[0x0][0x3a0] ;  /* 0x0000e800ff088b82 */ /* 0x000e300000000800 */
[----:B------:R-:W1:Y:S08]  /*01f0*/  @!P2 LDC R9, c[0x0][0x3a0] ;  /* 0x0000e800ff09ab82 */ /* 0x000e700000000800 */
[----:B------:R-:W2:Y:S01]  /*0200*/  @!P1 LDC R11, c[0x0][0x3a0] ;  /* 0x0000e800ff0b9b82 */ /* 0x000ea20000000800 */
[----:B0-----:R-:W-:-:S04]  /*0210*/  @!P0 I2FP.F32.S32 R8, R8 ;  /* 0x0000000800088245 */ /* 0x001fc80000201400 */
[----:B------:R-:W-:Y:S02]  /*0220*/  @!P0 FSETP.GE.AND P4, PT, R3, R8, PT ;  /* 0x000000080300820b */ /* 0x000fe40003f86000 */
[----:B-1----:R-:W-:-:S04]  /*0230*/  @!P2 I2FP.F32.S32 R12, R9 ;  /* 0x00000009000ca245 */ /* 0x002fc80000201400 */
[----:B------:R-:W-:Y:S02]  /*0240*/  @!P2 FSETP.GE.AND P5, PT, R5, R12, PT ;  /* 0x0000000c0500a20b */ /* 0x000fe40003fa6000 */
[----:B------:R-:W-:Y:S02]  /*0250*/  @!P0 FSETP.GEU.AND P4, PT, R3, RZ, !P4 ;  /* 0x000000ff0300820b */ /* 0x000fe4000678e000 */
[----:B--2---:R-:W-:Y:S02]  /*0260*/  @!P1 I2FP.F32.S32 R14, R11 ;  /* 0x0000000b000e9245 */ /* 0x004fe40000201400 */
[----:B------:R-:W-:Y:S02]  /*0270*/  @!P2 FSETP.GEU.AND P5, PT, R5, RZ, !P5 ;  /* 0x000000ff0500a20b */ /* 0x000fe40006fae000 */
[----:B------:R-:W-:Y:S02]  /*0280*/  CS2R R8, SRZ ;  /* 0x0000000000087805 */ /* 0x000fe4000001ff00 */
[----:B------:R-:W-:-:S02]  /*0290*/  @!P1 FSETP.GE.AND P3, PT, R7, R14, PT ;  /* 0x0000000e0700920b */ /* 0x000fc40003f66000 */
[----:B------:R-:W-:Y:S02]  /*02a0*/  @!P0 SEL R8, RZ, 0x1, !P4 ;  /* 0x00000001ff088807 */ /* 0x000fe40006000000 */
[----:B------:R-:W-:Y:S02]  /*02b0*/  @!P2 SEL R9, RZ, 0x1, !P5 ;  /* 0x00000001ff09a807 */ /* 0x000fe40006800000 */
[----:B------:R-:W-:Y:S01]  /*02c0*/  @!P1 FSETP.GEU.AND P3, PT, R7, RZ, !P3 ;  /* 0x000000ff0700920b */ /* 0x000fe20005f6e000 */
[----:B------:R-:W-:Y:S02]  /*02d0*/  IMAD.MOV.U32 R11, RZ, RZ, RZ ;  /* 0x000000ffff0b7224 */ /* 0x000fe400078e00ff */
[----:B------:R-:W-:Y:S01]  /*02e0*/  IMAD.IADD R8, R9, 0x1, R8 ;  /* 0x0000000109087824 */ /* 0x000fe200078e0208 */
[----:B------:R-:W-:-:S04]  /*02f0*/  @!P1 SEL R11, RZ, 0xffffffff, !P3 ;  /* 0xffffffffff0b9807 */ /* 0x000fc80005800000 */
[----:B------:R-:W-:-:S13]  /*0300*/  ISETP.NE.AND P0, PT, R8, R11, PT ;  /* 0x0000000b0800720c */ /* 0x000fda0003f05270 */
[----:B------:R-:W0:Y:S02]  /*0310*/  @!P0 LDC.64 R8, c[0x0][0x3a8] ;  /* 0x0000ea00ff088b82 */ /* 0x000e240000000a00 */
[----:B0-----:R-:W-:-:S05]  /*0320*/  @!P0 IMAD.WIDE R8, R0, 0x4, R8 ;  /* 0x0000000400088825 */ /* 0x001fca00078e0208 */
[----:B------:R0:W-:Y:S01]  /*0330*/  @!P0 STG.E desc[UR4][R8.64], RZ ;  /* 0x000000ff08008986 */ /* 0x0001e2000c101904 */
[----:B------:R-:W-:Y:S05]  /*0340*/  @!P0 EXIT ;  /* 0x000000000000894d */ /* 0x000fea0003800000 */
[----:B------:R-:W1:Y:S01]  /*0350*/  LDC R17, c[0x0][0x3a0] ;  /* 0x0000e800ff117b82 */ /* 0x000e620000000800 */
[----:B------:R-:W-:Y:S07]  /*0360*/  F2I.TRUNC.NTZ R11, R2 ;  /* 0x00000002000b7305 */ /* 0x000fee000020f100 */
[----:B0-----:R-:W0:Y:S01]  /*0370*/  LDC.64 R8, c[0x0][0x3a8] ;  /* 0x0000ea00ff087b82 */ /* 0x001e220000000a00 */
[----:B------:R-:W-:Y:S08]  /*0380*/  F2I.TRUNC.NTZ R3, R3 ;  /* 0x0000000300037305 */ /* 0x000ff0000020f100 */
[----:B------:R-:W2:Y:S08]  /*0390*/  F2I.TRUNC.NTZ R4, R4 ;  /* 0x0000000400047305 */ /* 0x000eb0000020f100 */
[----:B------:R-:W1:Y:S01]  /*03a0*/  F2I.TRUNC.NTZ R14, R5 ;  /* 0x00000005000e7305 */ /* 0x000e62000020f100 */
[----:B--2---:R-:W-:-:S07]  /*03b0*/  VIMNMX3.U32 R12, R11, R10, R4, PT ;  /* 0x0000000a0b0c720f */ /* 0x004fce0003800004 */
[----:B------:R-:W2:Y:S01]  /*03c0*/  F2I.TRUNC.NTZ R13, R6 ;  /* 0x00000006000d7305 */ /* 0x000ea2000020f100 */
[----:B0-----:R-:W-:Y:S01]  /*03d0*/  IMAD.WIDE R8, R0, 0x4, R8 ;  /* 0x0000000400087825 */ /* 0x001fe200078e0208 */
[----:B-1----:R-:W-:-:S06]  /*03e0*/  VIMNMX3.U32 R15, R3, R17, R14, PT ;  /* 0x00000011030f720f */ /* 0x002fcc000380000e */
[----:B------:R-:W0:Y:S01]  /*03f0*/  F2I.TRUNC.NTZ R16, R7 ;  /* 0x0000000700107305 */ /* 0x000e22000020f100 */
[----:B--2---:R-:W-:Y:S02]  /*0400*/  VIMNMX3.U32 R11, R11, R4, R13, !PT ;  /* 0x000000040b0b720f */ /* 0x004fe4000780000d */
[----:B------:R-:W-:Y:S02]  /*0410*/  VIMNMX.U32 R12, PT, PT, R12, R13, PT ;  /* 0x0000000d0c0c7248 */ /* 0x000fe40003fe0000 */
[----:B------:R-:W-:Y:S02]  /*0420*/  VIADDMNMX.U32 R11, R10, 0xffffffff, R11, PT ;  /* 0xffffffff0a0b7846 */ /* 0x000fe4000380000b */
[----:B0-----:R-:W-:-:S03]  /*0430*/  VIMNMX3.U32 R14, R3, R14, R16, !PT ;  /* 0x0000000e030e720f */ /* 0x001fc60007800010 */
[----:B------:R-:W-:Y:S01]  /*0440*/  IMAD.IADD R11, R11, 0x1, -R12 ;  /* 0x000000010b0b7824 */ /* 0x000fe200078e0a0c */
[----:B------:R-:W-:Y:S02]  /*0450*/  VIMNMX.U32 R15, PT, PT, R15, R16, PT ;  /* 0x000000100f0f7248 */ /* 0x000fe40003fe0000 */
[----:B------:R-:W-:-:S05]  /*0460*/  VIADDMNMX.U32 R14, R17, 0xffffffff, R14, PT ;  /* 0xffffffff110e7846 */ /* 0x000fca000380000e */
[----:B------:R-:W-:-:S04]  /*0470*/  IMAD.IADD R14, R14, 0x1, -R15 ;  /* 0x000000010e0e7824 */ /* 0x000fc800078e0a0f */
[----:B------:R-:W-:-:S05]  /*0480*/  IMAD R11, R11, R14, R11 ;  /* 0x0000000e0b0b7224 */ /* 0x000fca00078e020b */
[----:B------:R-:W-:-:S05]  /*0490*/  IADD3 R11, PT, PT, R14, 0x1, R11 ;  /* 0x000000010e0b7810 */ /* 0x000fca0007ffe00b */
[----:B------:R-:W-:Y:S01]  /*04a0*/  STG.E desc[UR4][R8.64], R11 ;  /* 0x0000000b08007986 */ /* 0x000fe2000c101904 */
[----:B------:R-:W-:Y:S05]  /*04b0*/  EXIT ;  /* 0x000000000000794d */ /* 0x000fea0003800000 */
.L_x_337:
        /* <DEDUP_REMOVED lines=12> */
.L_x_439:


//--------------------- .text.compute_pixels      --------------------------
	.section	.text.compute_pixels,"ax",@progbits
	.align	128
        .global         compute_pixels
        .type           compute_pixels,@function
        .size           compute_pixels,(.L_x_425 - compute_pixels)
        .other          compute_pixels,@"STO_CUDA_ENTRY STV_DEFAULT"
compute_pixels:
.text.compute_pixels:
        /* <DEDUP_REMOVED lines=37> */
[----:B------:R-:W-:Y:S05]  /*0250*/  CALL.REL.NOINC `($__internal_9_$__cuda_sm3x_div_rn_noftz_f32_slowpath) ;  /* 0x0000000000507944 */ /* 0x000fea0003c00000 */
[----:B------:R-:W-:-:S07]  /*0260*/  IMAD.MOV.U32 R4, RZ, RZ, R2 ;  /* 0x000000ffff047224 */ /* 0x000fce00078e0002 */
.L_x_339:
[----:B------:R-:W-:Y:S05]  /*0270*/  BSYNC.RECONVERGENT B0 ;  /* 0x0000000000007941 */ /* 0x000fea0003800200 */
.L_x_338:
[----:B------:R-:W0:Y:S01]  /*0280*/  MUFU.RCP R2, R3 ;  /* 0x0000000300027308 */ /* 0x000e220000001000 */
[----:B------:R-:W-:Y:S07]  /*0290*/  BSSY.RECONVERGENT B0, `(.L_x_340) ;  /* 0x000000c000007945 */ /* 0x000fee0003800200 */
        /* <DEDUP_REMOVED lines=9> */
[----:B------:R-:W-:Y:S05]  /*0330*/  CALL.REL.NOINC `($__internal_9_$__cuda_sm3x_div_rn_noftz_f32_slowpath) ;  /* 0x0000000000187944 */ /* 0x000fea0003c00000 */
[----:B------:R-:W-:-:S07]  /*0340*/  IMAD.MOV.U32 R5, RZ, RZ, R2 ;  /* 0x000000ffff057224 */ /* 0x000fce00078e0002 */
.L_x_341:
[----:B------:R-:W-:Y:S05]  /*0350*/  BSYNC.RECONVERGENT B0 ;  /* 0x0000000000007941 */ /* 0x000fea0003800200 */
.L_x_340:
[----:B------:R-:W0:Y:S02]  /*0360*/  LDC.64 R2, c[0x0][0x398] ;  /* 0x0000e600ff027b82 */ /* 0x000e240000000a00 */
[----:B0-----:R-:W-:-:S05]  /*0370*/  IMAD.WIDE R8, R8, 0x8, R2 ;  /* 0x0000000808087825 */ /* 0x001fca00078e0202 */
[----:B------:R-:W-:Y:S01]  /*0380*/  STG.E.64 desc[UR4][R8.64], R4 ;  /* 0x0000000408007986 */ /* 0x000fe2000c101b04 */
[----:B------:R-:W-:Y:S05]  /*0390*/  EXIT ;  /* 0x000000000000794d */ /* 0x000fea0003800000 */
        .weak           $__internal_9_$__cuda_sm3x_div_rn_noftz_f32_slowpath
        .type           $__internal_9_$__cuda_sm3x_div_rn_noftz_f32_slowpath,@function
        .size           $__internal_9_$__cuda_sm3x_div_rn_noftz_f32_slowpath,(.L_x_425 - $__internal_9_$__cuda_sm3x_div_rn_noftz_f32_slowpath)
$__internal_9_$__cuda_sm3x_div_rn_noftz_f32_slowpath:
[--C-:B------:R-:W-:Y:S01]  /*03a0*/  SHF.R.U32.HI R7, RZ, 0x17, R3.reuse ;  /* 0x00000017ff077819 */ /* 0x100fe20000011603 */
[----:B------:R-:W-:Y:S01]  /*03b0*/  BSSY.RECONVERGENT B1, `(.L_x_342) ;  /* 0x0000063000017945 */ /* 0x000fe20003800200 */
[----:B------:R-:W-:Y:S02]  /*03c0*/  SHF.R.U32.HI R5, RZ, 0x17, R2 ;  /* 0x00000017ff057819 */ /* 0x000fe40000011602 */
[----:B------:R-:W-:Y:S02]  /*03d0*/  LOP3.LUT R14, R7, 0xff, RZ, 0xc0, !PT ;  /* 0x000000ff070e7812 */ /* 0x000fe400078ec0ff */
[----:B------:R-:W-:Y:S01]  /*03e0*/  LOP3.LUT R12, R5, 0xff, RZ, 0xc0, !PT ;  /* 0x000000ff050c7812 */ /* 0x000fe200078ec0ff */
[----:B------:R-:W-:Y:S01]  /*03f0*/  IMAD.MOV.U32 R5, RZ, RZ, R3 ;  /* 0x000000ffff057224 */ /* 0x000fe200078e0003 */
[----:B------:R-:W-:-:S03]  /*0400*/  IADD3 R10, PT, PT, R14, -0x1, RZ ;  /* 0xffffffff0e0a7810 */ /* 0x000fc60007ffe0ff */
        /* <DEDUP_REMOVED lines=26> */
[----:B------:R-:W-:-:S03]  /*05b0*/  @!P1 FFMA R5, R3, 1.84467440737095516160e+19, RZ ;  /* 0x5f80000003059823 */ /* 0x000fc600000000ff */
[----:B------:R-:W-:-:S07]  /*05c0*/  @!P1 IADD3 R7, PT, PT, R7, 0x40, RZ ;  /* 0x0000004007079810 */ /* 0x000fce0007ffe0ff */
.L_x_343:
[----:B------:R-:W-:Y:S01]  /*05d0*/  LEA R10, R14, 0xc0800000, 0x17 ;  /* 0xc08000000e0a7811 */ /* 0x000fe200078eb8ff */
[----:B------:R-:W-:Y:S04]  /*05e0*/  BSSY.RECONVERGENT B2, `(.L_x_348) ;  /* 0x0000036000027945 */ /* 0x000fe80003800200 */
[----:B------:R-:W-:Y:S02]  /*05f0*/  IMAD.IADD R10, R5, 0x1, -R10 ;  /* 0x00000001050a7824 */ /* 0x000fe400078e0a0a */
[----:B------:R-:W-:Y:S02]  /*0600*/  VIADD R5, R12, 0xffffff81 ;  /* 0xffffff810c057836 */ /* 0x000fe40000000000 */
[----:B------:R0:W1:Y:S01]  /*0610*/  MUFU.RCP R9, R10 ;  /* 0x0000000a00097308 */ /* 0x0000620000001000 */
[----:B------:R-:W-:Y:S01]  /*0620*/  FADD.FTZ R11, -R10, -RZ ;  /* 0x800000ff0a0b7221 */ /* 0x000fe20000010100 */
[C---:B------:R-:W-:Y:S01]  /*0630*/  IMAD R2, R5.reuse, -0x800000, R2 ;  /* 0xff80000005027824 */ /* 0x040fe200078e0202 */
[----:B0-----:R-:W-:-:S04]  /*0640*/  IADD3 R10, PT, PT, R5, 0x7f, -R14 ;  /* 0x0000007f050a7810 */ /* 0x001fc80007ffe80e */
[----:B------:R-:W-:Y:S01]  /*0650*/  IADD3 R10, PT, PT, R10, R7, RZ ;  /* 0x000000070a0a7210 */ /* 0x000fe20007ffe0ff */
[----:B-1----:R-:W-:-:S04]  /*0660*/  FFMA R12, R9, R11, 1 ;  /* 0x3f800000090c7423 */ /* 0x002fc8000000000b */
        /* <DEDUP_REMOVED lines=20> */
[CCC-:B------:R-:W-:Y:S01]  /*07b0*/  FFMA.RM R10, R16.reuse, R12.reuse, R9.reuse ;  /* 0x0000000c100a7223 */ /* 0x1c0fe20000004009 */
        /* <DEDUP_REMOVED lines=20> */
.L_x_350:
[----:B------:R-:W-:-:S04]  /*0900*/  LOP3.LUT R2, R2, 0x80000000, RZ, 0xc0, !PT ;  /* 0x8000000002027812 */ /* 0x000fc800078ec0ff */
[----:B------:R-:W-:Y:S01]  /*0910*/  LOP3.LUT R2, R2, 0x7f800000, RZ, 0xfc, !PT ;  /* 0x7f80000002027812 */ /* 0x000fe200078efcff */
[----:B------:R-:W-:Y:S06]  /*0920*/  BRA `(.L_x_351) ;  /* 0x0000000000047947 */ /* 0x000fec0003800000 */
.L_x_349:
[----:B------:R-:W-:-:S07]  /*0930*/  LEA R2, R10, R2, 0x17 ;  /* 0x000000020a027211 */ /* 0x000fce00078eb8ff */
.L_x_351:
[----:B------:R-:W-:Y:S05]  /*0940*/  BSYNC.RECONVERGENT B2 ;  /* 0x0000000000027941 */ /* 0x000fea0003800200 */
.L_x_348:
[----:B------:R-:W-:Y:S05]  /*0950*/  BRA `(.L_x_352) ;  /* 0x0000000000207947 */ /* 0x000fea0003800000 */
.L_x_347:
[----:B------:R-:W-:-:S04]  /*0960*/  LOP3.LUT R2, R5, 0x80000000, R2, 0x48, !PT ;  /* 0x8000000005027812 */ /* 0x000fc800078e4802 */
[----:B------:R-:W-:Y:S01]  /*0970*/  LOP3.LUT R2, R2, 0x7f800000, RZ, 0xfc, !PT ;  /* 0x7f80000002027812 */ /* 0x000fe200078efcff */
[----:B------:R-:W-:Y:S06]  /*0980*/  BRA `(.L_x_352) ;  /* 0x0000000000147947 */ /* 0x000fec0003800000 */
.L_x_346:
[----:B------:R-:W-:Y:S01]  /*0990*/  LOP3.LUT R2, R5, 0x80000000, R2, 0x48, !PT ;  /* 0x8000000005027812 */ /* 0x000fe200078e4802 */
[----:B------:R-:W-:Y:S06]  /*09a0*/  BRA `(.L_x_352) ;  /* 0x00000000000c7947 */ /* 0x000fec0003800000 */
.L_x_345:
[----:B------:R-:W0:Y:S01]  /*09b0*/  MUFU.RSQ R2, -QNAN ;  /* 0xffc0000000027908 */ /* 0x000e220000001400 */
[----:B------:R-:W-:Y:S05]  /*09c0*/  BRA `(.L_x_352) ;  /* 0x0000000000047947 */ /* 0x000fea0003800000 */
.L_x_344:
[----:B------:R-:W-:-:S07]  /*09d0*/  FADD.FTZ R2, R2, R3 ;  /* 0x0000000302027221 */ /* 0x000fce0000010000 */
.L_x_352:
[----:B------:R-:W-:Y:S05]  /*09e0*/  BSYNC.RECONVERGENT B1 ;  /* 0x0000000000017941 */ /* 0x000fea0003800200 */
.L_x_342:
[----:B------:R-:W-:-:S04]  /*09f0*/  IMAD.MOV.U32 R7, RZ, RZ, 0x0 ;  /* 0x00000000ff077424 */ /* 0x000fc800078e00ff */
[----:B0-----:R-:W-:Y:S05]  /*0a00*/  RET.REL.NODEC R6 `(compute_pixels) ;  /* 0xfffffff4067c7950 */ /* 0x001fea0003c3ffff */
.L_x_353:
        /* <DEDUP_REMOVED lines=15> */
.L_x_425:


//--------------------- .text.view_dependence     --------------------------
	.section	.text.view_dependence,"ax",@progbits
	.align	128
        .global         view_dependence
        .type           view_dependence,@function
        .size           view_dependence,(.L_x_427 - view_dependence)
        .other          view_dependence,@"STO_CUDA_ENTRY STV_DEFAULT"
view_dependence:
.text.view_dependence:
        /* <DEDUP_REMOVED lines=10> */
[----:B------:R-:W2:Y:S06]  /*00a0*/  LDCU.128 UR12, c[0x3][0x30] ;  /* 0x00c00600ff0c77ac */ /* 0x000eac0008000c00 */
[----:B------:R-:W3:Y:S01]  /*00b0*/  LDC.64 R6, c[0x0][0x390] ;  /* 0x0000e400ff067b82 */ /* 0x000ee20000000a00 */
[----:B------:R-:W4:Y:S01]  /*00c0*/  LDCU.128 UR8, c[0x3][URZ] ;  /* 0x00c00000ff0877ac */ /* 0x000f220008000c00 */
[----:B0-----:R-:W-:-:S06]  /*00d0*/  IMAD.WIDE R8, R5, 0x10, R8 ;  /* 0x0000001005087825 */ /* 0x001fcc00078e0208 */
[----:B-1----:R-:W2:Y:S01]  /*00e0*/  LDG.E.128 R8, desc[UR4][R8.64] ;  /* 0x0000000408087981 */ /* 0x002ea2000c1e1d00 */
[----:B------:R-:W-:Y:S01]  /*00f0*/  BSSY.RECONVERGENT B0, `(.L_x_354) ;  /* 0x000001c000007945 */ /* 0x000fe20003800200 */
[----:B---3--:R-:W-:-:S04]  /*0100*/  IMAD.WIDE R6, R5, 0xc, R6 ;  /* 0x0000000c05067825 */ /* 0x008fc800078e0206 */
[----:B--2---:R-:W-:-:S04]  /*0110*/  FMUL R3, R9, UR13 ;  /* 0x0000000d09037c20 */ /* 0x004fc80008400000 */
[----:B------:R-:W-:-:S04]  /*0120*/  FFMA R3, R8, UR12, R3 ;  /* 0x0000000c08037c23 */ /* 0x000fc80008000003 */
[----:B------:R-:W-:-:S04]  /*0130*/  FFMA R3, R10, UR14, R3 ;  /* 0x0000000e0a037c23 */ /* 0x000fc80008000003 */
[----:B------:R-:W-:Y:S01]  /*0140*/  FADD R17, R3, UR15 ;  /* 0x0000000f03117e21 */ /* 0x000fe20008000000 */
[----:B------:R-:W0:Y:S01]  /*0150*/  LDCU.128 UR12, c[0x3][0x10] ;  /* 0x00c00200ff0c77ac */ /* 0x000e220008000c00 */
[----:B----4-:R-:W-:Y:S02]  /*0160*/  FMUL R3, R9, UR9 ;  /* 0x0000000909037c20 */ /* 0x010fe40008400000 */
[----:B------:R-:W1:Y:S02]  /*0170*/  MUFU.RCP R0, R17 ;  /* 0x0000001100007308 */ /* 0x000e640000001000 */
[----:B------:R-:W-:-:S04]  /*0180*/  FFMA R3, R8, UR8, R3 ;  /* 0x0000000808037c23 */ /* 0x000fc80008000003 */
[----:B------:R-:W-:-:S04]  /*0190*/  FFMA R2, R10, UR10, R3 ;  /* 0x0000000a0a027c23 */ /* 0x000fc80008000003 */
[----:B------:R-:W-:-:S04]  /*01a0*/  FADD R2, R2, UR11 ;  /* 0x0000000b02027e21 */ /* 0x000fc80008000000 */
        /* <DEDUP_REMOVED lines=11> */
[----:B------:R-:W-:Y:S02]  /*0260*/  MOV R3, R2 ;  /* 0x0000000200037202 */ /* 0x000fe40000000f00 */
[----:B------:R-:W-:Y:S02]  /*0270*/  MOV R4, R17 ;  /* 0x0000001100047202 */ /* 0x000fe40000000f00 */
[----:B------:R-:W-:-:S07]  /*0280*/  MOV R12, 0x2a0 ;  /* 0x000002a0000c7802 */ /* 0x000fce0000000f00 */
[----:B------:R-:W-:Y:S05]  /*0290*/  CALL.REL.NOINC `($__internal_11_$__cuda_sm3x_div_rn_noftz_f32_slowpath) ;  /* 0x0000000800547944 */ /* 0x000fea0003c00000 */
[----:B------:R-:W-:-:S07]  /*02a0*/  MOV R14, R3 ;  /* 0x00000003000e7202 */ /* 0x000fce0000000f00 */
.L_x_355:
[----:B------:R-:W-:Y:S05]  /*02b0*/  BSYNC.RECONVERGENT B0 ;  /* 0x0000000000007941 */ /* 0x000fea0003800200 */
.L_x_354:
        /* <DEDUP_REMOVED lines=10> */
[----:B------:R-:W-:Y:S02]  /*0360*/  MOV R4, R17 ;  /* 0x0000001100047202 */ /* 0x000fe40000000f00 */
[----:B------:R-:W-:Y:S02]  /*0370*/  MOV R3, R0 ;  /* 0x0000000000037202 */ /* 0x000fe40000000f00 */
[----:B------:R-:W-:-:S07]  /*0380*/  MOV R12, 0x3a0 ;  /* 0x000003a0000c7802 */ /* 0x000fce0000000f00 */
[----:B------:R-:W-:Y:S05]  /*0390*/  CALL.REL.NOINC `($__internal_11_$__cuda_sm3x_div_rn_noftz_f32_slowpath) ;  /* 0x0000000800147944 */ /* 0x000fea0003c00000 */
.L_x_357:
[----:B------:R-:W-:Y:S05]  /*03a0*/  BSYNC.RECONVERGENT B0 ;  /* 0x0000000000007941 */ /* 0x000fea0003800200 */
.L_x_356:
        /* <DEDUP_REMOVED lines=12> */
[----:B------:R-:W0:Y:S01]  /*0470*/  LDCU.128 UR12, c[0x3][0x50] ;  /* 0x00c00a00ff0c77ac */ /* 0x000e220008000c00 */
[----:B------:R-:W5:Y:S01]  /*0480*/  LDG.E R9, desc[UR4][R6.64+0x8] ;  /* 0x0000080406097981 */ /* 0x000f62000c1e1900 */
[----:B------:R-:W1:Y:S03]  /*0490*/  LDCU UR6, c[0x3][0x2c] ;  /* 0x00c00580ff0677ac */ /* 0x000e660008000800 */
[----:B------:R-:W5:Y:S01]  /*04a0*/  LDG.E R8, desc[UR4][R6.64+0x4] ;  /* 0x0000040406087981 */ /* 0x000f62000c1e1900 */
[----:B------:R-:W2:Y:S03]  /*04b0*/  LDCU.128 UR8, c[0x3][0x40] ;  /* 0x00c00800ff0877ac */ /* 0x000ea60008000c00 */
[----:B------:R3:W5:Y:S01]  /*04c0*/  LDG.E R10, desc[UR4][R6.64] ;  /* 0x00000004060a7981 */ /* 0x000762000c1e1900 */
[----:B------:R-:W-:Y:S01]  /*04d0*/  BSSY.RECONVERGENT B0, `(.L_x_358) ;  /* 0x000001e000007945 */ /* 0x000fe20003800200 */
[----:B------:R-:W4:Y:S01]  /*04e0*/  LDCU.128 UR16, c[0x3][0x60] ;  /* 0x00c00c00ff1077ac */ /* 0x000f220008000c00 */
[----:B0-----:R-:W-:Y:S01]  /*04f0*/  FMUL R13, R0, UR13 ;  /* 0x0000000d000d7c20 */ /* 0x001fe20008400000 */
[----:B-1----:R-:W-:-:S03]  /*0500*/  FADD R3, R4, UR6 ;  /* 0x0000000604037e21 */ /* 0x002fc60008000000 */
[----:B------:R-:W-:Y:S01]  /*0510*/  FFMA R4, R2, UR12, R13 ;  /* 0x0000000c02047c23 */ /* 0x000fe2000800000d */
[----:B--2---:R-:W-:-:S03]  /*0520*/  FMUL R11, R0, UR9 ;  /* 0x00000009000b7c20 */ /* 0x004fc60008400000 */
[----:B------:R-:W-:Y:S01]  /*0530*/  FFMA R4, R3, UR14, R4 ;  /* 0x0000000e03047c23 */ /* 0x000fe20008000004 */
[----:B----4-:R-:W-:Y:S01]  /*0540*/  FMUL R13, R0, UR17 ;  /* 0x00000011000d7c20 */ /* 0x010fe20008400000 */
[----:B------:R-:W-:-:S03]  /*0550*/  FFMA R0, R2, UR8, R11 ;  /* 0x0000000802007c23 */ /* 0x000fc6000800000b */
[----:B---3--:R-:W-:Y:S01]  /*0560*/  FFMA R6, R2, UR16, R13 ;  /* 0x0000001002067c23 */ /* 0x008fe2000800000d */
[C---:B------:R-:W-:Y:S01]  /*0570*/  FFMA R2, R3.reuse, UR10, R0 ;  /* 0x0000000a03027c23 */ /* 0x040fe20008000000 */
[----:B------:R-:W-:Y:S02]  /*0580*/  FADD R0, R4, UR15 ;  /* 0x0000000f04007e21 */ /* 0x000fe40008000000 */
[----:B------:R-:W-:Y:S01]  /*0590*/  FFMA R6, R3, UR18, R6 ;  /* 0x0000001203067c23 */ /* 0x000fe20008000006 */
[----:B------:R-:W-:Y:S01]  /*05a0*/  FADD R3, R2, UR11 ;  /* 0x0000000b02037e21 */ /* 0x000fe20008000000 */
[----:B------:R-:W-:Y:S02]  /*05b0*/  FMUL R4, R0, R0 ;  /* 0x0000000000047220 */ /* 0x000fe40000400000 */
[----:B------:R-:W-:Y:S02]  /*05c0*/  FADD R2, R6, UR19 ;  /* 0x0000001306027e21 */ /* 0x000fe40008000000 */
[----:B------:R-:W-:-:S04]  /*05d0*/  FFMA R7, R3, R3, R4 ;  /* 0x0000000303077223 */ /* 0x000fc80000000004 */
[----:B------:R-:W-:-:S04]  /*05e0*/  FFMA R4, R2, R2, R7 ;  /* 0x0000000202047223 */ /* 0x000fc80000000007 */
[----:B------:R-:W-:Y:S01]  /*05f0*/  VIADD R6, R4, 0xf3000000 ;  /* 0xf300000004067836 */ /* 0x000fe20000000000 */
[----:B------:R0:W1:Y:S04]  /*0600*/  MUFU.RSQ R7, R4 ;  /* 0x0000000400077308 */ /* 0x0000680000001400 */
[----:B------:R-:W-:-:S13]  /*0610*/  ISETP.GT.U32.AND P0, PT, R6, 0x727fffff, PT ;  /* 0x727fffff0600780c */ /* 0x000fda0003f04070 */
[----:B01----:R-:W-:Y:S05]  /*0620*/  @!P0 BRA `(.L_x_359) ;  /* 0x0000000000108947 */ /* 0x003fea0003800000 */
[----:B------:R-:W-:-:S07]  /*0630*/  MOV R14, 0x650 ;  /* 0x00000650000e7802 */ /* 0x000fce0000000f00 */
[----:B-----5:R-:W-:Y:S05]  /*0640*/  CALL.REL.NOINC `($__internal_10_$__cuda_sm20_sqrt_rn_f32_slowpath) ;  /* 0x00000004000c7944 */ /* 0x020fea0003c00000 */
[----:B------:R-:W-:Y:S01]  /*0650*/  MOV R7, R4 ;  /* 0x0000000400077202 */ /* 0x000fe20000000f00 */
[----:B------:R-:W-:Y:S06]  /*0660*/  BRA `(.L_x_360) ;  /* 0x0000000000107947 */ /* 0x000fec0003800000 */
.L_x_359:
[----:B------:R-:W-:Y:S01]  /*0670*/  FMUL.FTZ R11, R4, R7 ;  /* 0x00000007040b7220 */ /* 0x000fe20000410000 */
[----:B------:R-:W-:-:S03]  /*0680*/  FMUL.FTZ R7, R7, 0.5 ;  /* 0x3f00000007077820 */ /* 0x000fc60000410000 */
[----:B------:R-:W-:-:S04]  /*0690*/  FFMA R4, -R11, R11, R4 ;  /* 0x0000000b0b047223 */ /* 0x000fc80000000104 */
[----:B------:R-:W-:-:S07]  /*06a0*/  FFMA R7, R4, R7, R11 ;  /* 0x0000000704077223 */ /* 0x000fce000000000b */
.L_x_360:
[----:B------:R-:W-:Y:S05]  /*06b0*/  BSYNC.RECONVERGENT B0 ;  /* 0x0000000000007941 */ /* 0x000fea0003800200 */
.L_x_358:
[----:B------:R-:W0:Y:S01]  /*06c0*/  MUFU.RCP R4, R7 ;  /* 0x0000000700047308 */ /* 0x000e220000001000 */
[----:B------:R-:W-:Y:S07]  /*06d0*/  BSSY.RECONVERGENT B0, `(.L_x_361) ;  /* 0x000000c000007945 */ /* 0x000fee0003800200 */
[----:B------:R-:W1:Y:S01]  /*06e0*/  FCHK P0, R3, R7 ;  /* 0x0000000703007302 */ /* 0x000e620000000000 */
[----:B0-----:R-:W-:-:S04]  /*06f0*/  FFMA R11, R4, -R7, 1 ;  /* 0x3f800000040b7423 */ /* 0x001fc80000000807 */
[----:B------:R-:W-:-:S04]  /*0700*/  FFMA R4, R4, R11, R4 ;  /* 0x0000000b04047223 */ /* 0x000fc80000000004 */
[----:B------:R-:W-:-:S04]  /*0710*/  FFMA R6, R3, R4, RZ ;  /* 0x0000000403067223 */ /* 0x000fc800000000ff */
[----:B------:R-:W-:-:S04]  /*0720*/  FFMA R17, R6, -R7, R3 ;  /* 0x8000000706117223 */ /* 0x000fc80000000003 */
[----:B------:R-:W-:Y:S01]  /*0730*/  FFMA R17, R4, R17, R6 ;  /* 0x0000001104117223 */ /* 0x000fe20000000006 */
[----:B-1----:R-:W-:Y:S06]  /*0740*/  @!P0 BRA `(.L_x_362) ;  /* 0x0000000000108947 */ /* 0x002fec0003800000 */
[----:B------:R-:W-:Y:S02]  /*0750*/  MOV R4, R7 ;  /* 0x0000000700047202 */ /* 0x000fe40000000f00 */
[----:B------:R-:W-:-:S07]  /*0760*/  MOV R12, 0x780 ;  /* 0x00000780000c7802 */ /* 0x000fce0000000f00 */
[----:B-----5:R-:W-:Y:S05]  /*0770*/  CALL.REL.NOINC `($__internal_11_$__cuda_sm3x_div_rn_noftz_f32_slowpath) ;  /* 0x00000004001c7944 */ /* 0x020fea0003c00000 */
[----:B------:R-:W-:-:S07]  /*0780*/  MOV R17, R3 ;  /* 0x0000000300117202 */ /* 0x000fce0000000f00 */
.L_x_362:
[----:B------:R-:W-:Y:S05]  /*0790*/  BSYNC.RECONVERGENT B0 ;  /* 0x0000000000007941 */ /* 0x000fea0003800200 */
.L_x_361:
        /* <DEDUP_REMOVED lines=9> */
[----:B------:R-:W-:Y:S01]  /*0830*/  MOV R3, R0 ;  /* 0x0000000000037202 */ /* 0x000fe20000000f00 */
[----:B------:R-:W-:Y:S01]  /*0840*/  IMAD.MOV.U32 R4, RZ, RZ, R7 ;  /* 0x000000ffff047224 */ /* 0x000fe200078e0007 */
[----:B------:R-:W-:-:S07]  /*0850*/  MOV R12, 0x870 ;  /* 0x00000870000c7802 */ /* 0x000fce0000000f00 */
[----:B-----5:R-:W-:Y:S05]  /*0860*/  CALL.REL.NOINC `($__internal_11_$__cuda_sm3x_div_rn_noftz_f32_slowpath) ;  /* 0x0000000000e07944 */ /* 0x020fea0003c00000 */
[----:B------:R-:W-:-:S07]  /*0870*/  MOV R19, R3 ;  /* 0x0000000300137202 */ /* 0x000fce0000000f00 */
.L_x_364:
[----:B------:R-:W-:Y:S05]  /*0880*/  BSYNC.RECONVERGENT B0 ;  /* 0x0000000000007941 */ /* 0x000fea0003800200 */
.L_x_363:
        /* <DEDUP_REMOVED lines=10> */
[----:B------:R-:W-:Y:S02]  /*0930*/  MOV R4, R7 ;  /* 0x0000000700047202 */ /* 0x000fe40000000f00 */
[----:B------:R-:W-:-:S07]  /*0940*/  MOV R12, 0x960 ;  /* 0x00000960000c7802 */ /* 0x000fce0000000f00 */
[----:B-----5:R-:W-:Y:S05]  /*0950*/  CALL.REL.NOINC `($__internal_11_$__cuda_sm3x_div_rn_noftz_f32_slowpath) ;  /* 0x0000000000a47944 */ /* 0x020fea0003c00000 */
[----:B------:R-:W-:-:S07]  /*0960*/  MOV R0, R3 ;  /* 0x0000000300007202 */ /* 0x000fce0000000f00 */
.L_x_366:
[----:B------:R-:W-:Y:S05]  /*0970*/  BSYNC.RECONVERGENT B0 ;  /* 0x0000000000007941 */ /* 0x000fea0003800200 */
.L_x_365:
[----:B-----5:R-:W-:Y:S01]  /*0980*/  FMUL R19, R8, R19 ;  /* 0x0000001308137220 */ /* 0x020fe20000400000 */
[----:B------:R-:W0:Y:S01]  /*0990*/  LDC.64 R2, c[0x0][0x3a0] ;  /* 0x0000e800ff027b82 */ /* 0x000e220000000a00 */
[----:B------:R-:W-:Y:S01]  /*09a0*/  UMOV UR6, 0x9999999a ;  /* 0x9999999a00067882 */ /* 0x000fe20000000000 */
[----:B------:R-:W-:Y:S01]  /*09b0*/  UMOV UR7, 0x3fe19999 ;  /* 0x3fe1999900077882 */ /* 0x000fe20000000000 */
[----:B------:R-:W-:-:S04]  /*09c0*/  FFMA R10, R10, R17, R19 ;  /* 0x000000110a0a7223 */ /* 0x000fc80000000013 */
[----:B------:R-:W-:-:S04]  /*09d0*/  FFMA R0, R9, R0, R10 ;  /* 0x0000000009007223 */ /* 0x000fc8000000000a */
[----:B------:R-:W1:Y:S01]  /*09e0*/  F2F.F64.F32 R6, |R0| ;  /* 0x4000000000067310 */ /* 0x000e620000201800 */
[C---:B------:R-:W-:Y:S01]  /*09f0*/  FADD R9, |R0|.reuse, -RZ ;  /* 0x800000ff00097221 */ /* 0x040fe20000000200 */
[----:B0-----:R-:W-:Y:S01]  /*0a00*/  IMAD.WIDE R2, R5, 0xc, R2 ;  /* 0x0000000c05027825 */ /* 0x001fe200078e0202 */
[----:B------:R-:W-:Y:S01]  /*0a10*/  FSET.BF.GT.AND R5, |R0|, 0.75, PT ;  /* 0x3f4000000005780a */ /* 0x000fe20003804200 */
[----:B-1----:R-:W-:-:S03]  /*0a20*/  DSETP.GT.AND P0, PT, R6, UR6, PT ;  /* 0x0000000606007e2a */ /* 0x002fc6000bf04000 */
[----:B------:R-:W-:Y:S03]  /*0a30*/  STG.E desc[UR4][R2.64], R9 ;  /* 0x0000000902007986 */ /* 0x000fe6000c101904 */
[----:B------:R-:W-:Y:S01]  /*0a40*/  FSEL R7, RZ, 1, !P0 ;  /* 0x3f800000ff077808 */ /* 0x000fe20004000000 */
[----:B------:R-:W-:Y:S04]  /*0a50*/  STG.E desc[UR4][R2.64+0x4], R5 ;  /* 0x0000040502007986 */ /* 0x000fe8000c101904 */
[----:B------:R-:W-:Y:S01]  /*0a60*/  STG.E desc[UR4][R2.64+0x8], R7 ;  /* 0x0000080702007986 */ /* 0x000fe2000c101904 */
[----:B------:R-:W-:Y:S05]  /*0a70*/  EXIT ;  /* 0x000000000000794d */ /* 0x000fea0003800000 */
        .weak           $__internal_10_$__cuda_sm20_sqrt_rn_f32_slowpath
        .type           $__internal_10_$__cuda_sm20_sqrt_rn_f32_slowpath,@function
        .size           $__internal_10_$__cuda_sm20_sqrt_rn_f32_slowpath,($__internal_11_$__cuda_sm3x_div_rn_noftz_f32_slowpath - $__internal_10_$__cuda_sm20_sqrt_rn_f32_slowpath)
$__internal_10_$__cuda_sm20_sqrt_rn_f32_slowpath:
        /* <DEDUP_REMOVED lines=13> */
[----:B------:R-:W-:Y:S01]  /*0b50*/  @P0 FMUL.FTZ R13, R6, 0.5 ;  /* 0x3f000000060d0820 */ /* 0x000fe20000410000 */
[----:B------:R-:W-:Y:S02]  /*0b60*/  @!P0 MOV R6, R4 ;  /* 0x0000000400068202 */ /* 0x000fe40000000f00 */
[----:B------:R-:W-:-:S04]  /*0b70*/  @P0 FADD.FTZ R11, -R12, -RZ ;  /* 0x800000ff0c0b0221 */ /* 0x000fc80000010100 */
[----:B------:R-:W-:-:S04]  /*0b80*/  @P0 FFMA R11, R12, R11, R7 ;  /* 0x0000000b0c0b0223 */ /* 0x000fc80000000007 */
[----:B------:R-:W-:-:S04]  /*0b90*/  @P0 FFMA R11, R11, R13, R12 ;  /* 0x0000000d0b0b0223 */ /* 0x000fc8000000000c */
[----:B------:R-:W-:-:S07]  /*0ba0*/  @P0 FMUL.FTZ R6, R11, 2.3283064365386962891e-10 ;  /* 0x2f8000000b060820 */ /* 0x000fce0000410000 */
.L_x_367:
[----:B------:R-:W-:Y:S01]  /*0bb0*/  MOV R4, R6 ;  /* 0x0000000600047202 */ /* 0x000fe20000000f00 */
[----:B------:R-:W-:Y:S01]  /*0bc0*/  IMAD.MOV.U32 R7, RZ, RZ, 0x0 ;  /* 0x00000000ff077424 */ /* 0x000fe200078e00ff */
[----:B------:R-:W-:-:S04]  /*0bd0*/  MOV R6, R14 ;  /* 0x0000000e00067202 */ /* 0x000fc80000000f00 */
[----:B------:R-:W-:Y:S05]  /*0be0*/  RET.REL.NODEC R6 `(view_dependence) ;  /* 0xfffffff406047950 */ /* 0x000fea0003c3ffff */
        .weak           $__internal_11_$__cuda_sm3x_div_rn_noftz_f32_slowpath
        .type           $__internal_11_$__cuda_sm3x_div_rn_noftz_f32_slowpath,@function
        .size           $__internal_11_$__cuda_sm3x_div_rn_noftz_f32_slowpath,(.L_x_427 - $__internal_11_$__cuda_sm3x_div_rn_noftz_f32_slowpath)
$__internal_11_$__cuda_sm3x_div_rn_noftz_f32_slowpath:
[----:B------:R-:W-:Y:S01]  /*0bf0*/  SHF.R.U32.HI R11, RZ, 0x17, R4 ;  /* 0x00000017ff0b7819 */ /* 0x000fe20000011604 */
[----:B------:R-:W-:Y:S01]  /*0c00*/  BSSY.RECONVERGENT B1, `(.L_x_368) ;  /* 0x0000062000017945 */ /* 0x000fe20003800200 */
[----:B------:R-:W-:Y:S02]  /*0c10*/  SHF.R.U32.HI R15, RZ, 0x17, R3 ;  /* 0x00000017ff0f7819 */ /* 0x000fe40000011603 */
[----:B------:R-:W-:Y:S02]  /*0c20*/  LOP3.LUT R11, R11, 0xff, RZ, 0xc0, !PT ;  /* 0x000000ff0b0b7812 */ /* 0x000fe400078ec0ff */
[----:B------:R-:W-:Y:S02]  /*0c30*/  LOP3.LUT R15, R15, 0xff, RZ, 0xc0, !PT ;  /* 0x000000ff0f0f7812 */ /* 0x000fe400078ec0ff */
[----:B------:R-:W-:Y:S02]  /*0c40*/  IADD3 R18, PT, PT, R11, -0x1, RZ ;  /* 0xffffffff0b127810 */ /* 0x000fe40007ffe0ff */
[----:B------:R-:W-:-:S02]  /*0c50*/  IADD3 R16, PT, PT, R15, -0x1, RZ ;  /* 0xffffffff0f107810 */ /* 0x000fc40007ffe0ff */
        /* <DEDUP_REMOVED lines=27> */
.L_x_369:
[----:B------:R-:W-:Y:S01]  /*0e10*/  LEA R21, R11, 0xc0800000, 0x17 ;  /* 0xc08000000b157811 */ /* 0x000fe200078eb8ff */
[----:B------:R-:W-:Y:S01]  /*0e20*/  BSSY.RECONVERGENT B2, `(.L_x_374) ;  /* 0x0000036000027945 */ /* 0x000fe20003800200 */
[----:B------:R-:W-:Y:S02]  /*0e30*/  IADD3 R16, PT, PT, R15, -0x7f, RZ ;  /* 0xffffff810f107810 */ /* 0x000fe40007ffe0ff */
[----:B------:R-:W-:-:S03]  /*0e40*/  IADD3 R21, PT, PT, -R21, R4, RZ ;  /* 0x0000000415157210 */ /* 0x000fc60007ffe1ff */
[C---:B------:R-:W-:Y:S01]  /*0e50*/  IMAD R3, R16.reuse, -0x800000, R3 ;  /* 0xff80000010037824 */ /* 0x040fe200078e0203 */
        /* <DEDUP_REMOVED lines=13> */
[----:B------:R-:W-:-:S05]  /*0f30*/  IADD3 R11, PT, PT, R11, R16, RZ ;  /* 0x000000100b0b7210 */ /* 0x000fca0007ffe0ff */
        /* <DEDUP_REMOVED lines=11> */
[C---:B------:R-:W-:Y:S02]  /*0ff0*/  ISETP.NE.AND P2, PT, R11.reuse, RZ, PT ;  /* 0x000000ff0b00720c */ /* 0x040fe40003f45270 */
[----:B------:R-:W-:Y:S02]  /*1000*/  ISETP.NE.AND P1, PT, R11, RZ, PT ;  /* 0x000000ff0b00720c */ /* 0x000fe40003f25270 */
[----:B------:R-:W-:Y:S01]  /*1010*/  LOP3.LUT R16, R13, 0x7fffff, RZ, 0xc0, !PT ;  /* 0x007fffff0d107812 */ /* 0x000fe200078ec0ff */
[CCC-:B------:R-:W-:Y:S01]  /*1020*/  FFMA.RP R13, R4.reuse, R18.reuse, R15.reuse ;  /* 0x00000012040d7223 */ /* 0x1c0fe2000000800f */
[----:B------:R-:W-:Y:S01]  /*1030*/  FFMA.RM R4, R4, R18, R15 ;  /* 0x0000001204047223 */ /* 0x000fe2000000400f */
[----:B------:R-:W-:Y:S02]  /*1040*/  IADD3 R15, PT, PT, R11, 0x20, RZ ;  /* 0x000000200b0f7810 */ /* 0x000fe40007ffe0ff */
        /* <DEDUP_REMOVED lines=15> */
.L_x_376:
[----:B------:R-:W-:-:S04]  /*1140*/  LOP3.LUT R3, R3, 0x80000000, RZ, 0xc0, !PT ;  /* 0x8000000003037812 */ /* 0x000fc800078ec0ff */
[----:B------:R-:W-:Y:S01]  /*1150*/  LOP3.LUT R3, R3, 0x7f800000, RZ, 0xfc, !PT ;  /* 0x7f80000003037812 */ /* 0x000fe200078efcff */
[----:B------:R-:W-:Y:S06]  /*1160*/  BRA `(.L_x_377) ;  /* 0x0000000000047947 */ /* 0x000fec0003800000 */
.L_x_375:
[----:B------:R-:W-:-:S07]  /*1170*/  LEA R3, R16, R3, 0x17 ;  /* 0x0000000310037211 */ /* 0x000fce00078eb8ff */
.L_x_377:
[----:B------:R-:W-:Y:S05]  /*1180*/  BSYNC.RECONVERGENT B2 ;  /* 0x0000000000027941 */ /* 0x000fea0003800200 */
.L_x_374:
[----:B------:R-:W-:Y:S05]  /*1190*/  BRA `(.L_x_378) ;  /* 0x0000000000207947 */ /* 0x000fea0003800000 */
.L_x_373:
[----:B------:R-:W-:-:S04]  /*11a0*/  LOP3.LUT R3, R4, 0x80000000, R3, 0x48, !PT ;  /* 0x8000000004037812 */ /* 0x000fc800078e4803 */
[----:B------:R-:W-:Y:S01]  /*11b0*/  LOP3.LUT R3, R3, 0x7f800000, RZ, 0xfc, !PT ;  /* 0x7f80000003037812 */ /* 0x000fe200078efcff */
[----:B------:R-:W-:Y:S06]  /*11c0*/  BRA `(.L_x_378) ;  /* 0x0000000000147947 */ /* 0x000fec0003800000 */
.L_x_372:
[----:B------:R-:W-:Y:S01]  /*11d0*/  LOP3.LUT R3, R4, 0x80000000, R3, 0x48, !PT ;  /* 0x8000000004037812 */ /* 0x000fe200078e4803 */
[----:B------:R-:W-:Y:S06]  /*11e0*/  BRA `(.L_x_378) ;  /* 0x00000000000c7947 */ /* 0x000fec0003800000 */
.L_x_371:
[----:B------:R-:W0:Y:S01]  /*11f0*/  MUFU.RSQ R3, -QNAN ;  /* 0xffc0000000037908 */ /* 0x000e220000001400 */
[----:B------:R-:W-:Y:S05]  /*1200*/  BRA `(.L_x_378) ;  /* 0x0000000000047947 */ /* 0x000fea0003800000 */
.L_x_370:
[----:B------:R-:W-:-:S07]  /*1210*/  FADD.FTZ R3, R3, R4 ;  /* 0x0000000403037221 */ /* 0x000fce0000010000 */
.L_x_378:
[----:B------:R-:W-:Y:S05]  /*1220*/  BSYNC.RECONVERGENT B1 ;  /* 0x0000000000017941 */ /* 0x000fea0003800200 */
.L_x_368:
[----:B------:R-:W-:-:S04]  /*1230*/  HFMA2 R13, -RZ, RZ, 0, 0 ;  /* 0x00000000ff0d7431 */ /* 0x000fc800000001ff */
[----:B0-----:R-:W-:Y:S05]  /*1240*/  RET.REL.NODEC R12 `(view_dependence) ;  /* 0xffffffec0c6c7950 */ /* 0x001fea0003c3ffff */
.L_x_379:
        /* <DEDUP_REMOVED lines=11> */
.L_x_427:


//--------------------- .text.project_depth_color --------------------------
	.section	.text.project_depth_color,"ax",@progbits
	.align	128
        .global         project_depth_color
        .type           project_depth_color,@function
        .size           project_depth_color,(.L_x_428 - project_depth_color)
        .other          project_depth_color,@"STO_CUDA_ENTRY STV_DEFAULT"
project_depth_color:
.text.project_depth_color:
        /* <DEDUP_REMOVED lines=37> */
[----:B------:R-:W-:Y:S05]  /*0250*/  CALL.REL.NOINC `($__internal_12_$__cuda_sm3x_div_rn_noftz_f32_slowpath) ;  /* 0x0000000000cc7944 */ /* 0x000fea0003c00000 */
[----:B------:R-:W-:-:S07]  /*0260*/  IMAD.MOV.U32 R7, RZ, RZ, R2 ;  /* 0x000000ffff077224 */ /* 0x000fce00078e0002 */
.L_x_381:
[----:B------:R-:W-:Y:S05]  /*0270*/  BSYNC.RECONVERGENT B0 ;  /* 0x0000000000007941 */ /* 0x000fea0003800200 */
.L_x_380:
        /* <DEDUP_REMOVED lines=12> */
[----:B------:R-:W-:Y:S05]  /*0340*/  CALL.REL.NOINC `($__internal_12_$__cuda_sm3x_div_rn_noftz_f32_slowpath) ;  /* 0x0000000000907944 */ /* 0x000fea0003c00000 */
.L_x_383:
[----:B------:R-:W-:Y:S05]  /*0350*/  BSYNC.RECONVERGENT B0 ;  /* 0x0000000000007941 */ /* 0x000fea0003800200 */
.L_x_382:
        /* <DEDUP_REMOVED lines=8> */
[----:B------:R-:W-:Y:S01]  /*03e0*/  IMAD R17, R2, UR6, R7 ;  /* 0x0000000602117c24 */ /* 0x000fe2000f8e0207 */
[----:B------:R-:W1:Y:S04]  /*03f0*/  LDCU UR7, c[0x3][0x28] ;  /* 0x00c00500ff0777ac */ /* 0x000e680008000800 */
[----:B0-----:R-:W-:-:S04]  /*0400*/  IADD3 R2, P0, PT, R17, UR8, RZ ;  /* 0x0000000811027c10 */ /* 0x001fc8000ff1e0ff */
[----:B------:R-:W-:Y:S01]  /*0410*/  LEA.HI.X.SX32 R3, R17, UR9, 0x1, P0 ;  /* 0x0000000911037c11 */ /* 0x000fe200080f0eff */
[----:B------:R-:W0:Y:S04]  /*0420*/  LDCU.64 UR8, c[0x3][0x20] ;  /* 0x00c00400ff0877ac */ /* 0x000e280008000a00 */
[----:B------:R-:W2:Y:S01]  /*0430*/  LDG.E.U8 R2, desc[UR4][R2.64] ;  /* 0x0000000402027981 */ /* 0x000ea2000c1e1100 */
[----:B0-----:R-:W-:-:S04]  /*0440*/  FMUL R5, R5, UR9 ;  /* 0x0000000905057c20 */ /* 0x001fc80008400000 */
[----:B------:R-:W-:-:S04]  /*0450*/  FFMA R5, R4, UR8, R5 ;  /* 0x0000000804057c23 */ /* 0x000fc80008000005 */
[----:B-1----:R-:W-:Y:S01]  /*0460*/  FFMA R7, R6, UR7, R5 ;  /* 0x0000000706077c23 */ /* 0x002fe20008000005 */
[----:B--2---:R-:W-:-:S13]  /*0470*/  ISETP.NE.AND P0, PT, R2, RZ, PT ;  /* 0x000000ff0200720c */ /* 0x004fda0003f05270 */
[----:B------:R-:W-:Y:S05]  /*0480*/  @!P0 EXIT ;  /* 0x000000000000894d */ /* 0x000fea0003800000 */
[----:B------:R-:W0:Y:S01]  /*0490*/  LDC.64 R2, c[0x0][0x3a8] ;  /* 0x0000ea00ff027b82 */ /* 0x000e220000000a00 */
[----:B------:R-:W1:Y:S07]  /*04a0*/  LDCU UR6, c[0x3][0x2c] ;  /* 0x00c00580ff0677ac */ /* 0x000e6e0008000800 */
[----:B------:R-:W2:Y:S01]  /*04b0*/  LDC.64 R4, c[0x0][0x390] ;  /* 0x0000e400ff047b82 */ /* 0x000ea20000000a00 */
[----:B-1----:R-:W-:Y:S01]  /*04c0*/  FADD R7, R7, UR6 ;  /* 0x0000000607077e21 */ /* 0x002fe20008000000 */
[----:B0-----:R-:W-:-:S05]  /*04d0*/  IMAD.WIDE R2, R17, 0x4, R2 ;  /* 0x0000000411027825 */ /* 0x001fca00078e0202 */
[----:B------:R-:W-:Y:S01]  /*04e0*/  STG.E desc[UR4][R2.64], R7 ;  /* 0x0000000702007986 */ /* 0x000fe2000c101904 */
[----:B--2---:R-:W-:Y:S02]  /*04f0*/  IMAD.WIDE R8, R8, 0xc, R4 ;  /* 0x0000000c08087825 */ /* 0x004fe400078e0204 */
[----:B------:R-:W0:Y:S03]  /*0500*/  LDC.64 R4, c[0x0][0x3b0] ;  /* 0x0000ec00ff047b82 */ /* 0x000e260000000a00 */
[----:B------:R-:W2:Y:S04]  /*0510*/  LDG.E R11, desc[UR4][R8.64] ;  /* 0x00000004080b7981 */ /* 0x000ea8000c1e1900 */
[----:B------:R-:W3:Y:S04]  /*0520*/  LDG.E R13, desc[UR4][R8.64+0x4] ;  /* 0x00000404080d7981 */ /* 0x000ee8000c1e1900 */
[----:B------:R-:W4:Y:S01]  /*0530*/  LDG.E R15, desc[UR4][R8.64+0x8] ;  /* 0x00000804080f7981 */ /* 0x000f22000c1e1900 */
[----:B0-----:R-:W-:-:S05]  /*0540*/  IMAD.WIDE R4, R17, 0xc, R4 ;  /* 0x0000000c11047825 */ /* 0x001fca00078e0204 */
[----:B--2---:R-:W-:Y:S04]  /*0550*/  STG.E desc[UR4][R4.64], R11 ;  /* 0x0000000b04007986 */ /* 0x004fe8000c101904 */
[----:B---3--:R-:W-:Y:S04]  /*0560*/  STG.E desc[UR4][R4.64+0x4], R13 ;  /* 0x0000040d04007986 */ /* 0x008fe8000c101904 */
[----:B----4-:R-:W-:Y:S01]  /*0570*/  STG.E desc[UR4][R4.64+0x8], R15 ;  /* 0x0000080f04007986 */ /* 0x010fe2000c101904 */
[----:B------:R-:W-:Y:S05]  /*0580*/  EXIT ;  /* 0x000000000000794d */ /* 0x000fea0003800000 */
        .weak           $__internal_12_$__cuda_sm3x_div_rn_noftz_f32_slowpath
        .type           $__internal_12_$__cuda_sm3x_div_rn_noftz_f32_slowpath,@function
        .size           $__internal_12_$__cuda_sm3x_div_rn_noftz_f32_slowpath,(.L_x_428 - $__internal_12_$__cuda_sm3x_div_rn_noftz_f32_slowpath)
$__internal_12_$__cuda_sm3x_div_rn_noftz_f32_slowpath:
        /* <DEDUP_REMOVED lines=35> */
.L_x_385:
        /* <DEDUP_REMOVED lines=51> */
.L_x_392:
[----:B------:R-:W-:-:S04]  /*0af0*/  LOP3.LUT R2, R2, 0x80000000, RZ, 0xc0, !PT ;  /* 0x8000000002027812 */ /* 0x000fc800078ec0ff */
[----:B------:R-:W-:Y:S01]  /*0b00*/  LOP3.LUT R2, R2, 0x7f800000, RZ, 0xfc, !PT ;  /* 0x7f80000002027812 */ /* 0x000fe200078efcff */
[----:B------:R-:W-:Y:S06]  /*0b10*/  BRA `(.L_x_393) ;  /* 0x0000000000047947 */ /* 0x000fec0003800000 */
.L_x_391:
[----:B------:R-:W-:-:S07]  /*0b20*/  LEA R2, R12, R2, 0x17 ;  /* 0x000000020c027211 */ /* 0x000fce00078eb8ff */
.L_x_393:
[----:B------:R-:W-:Y:S05]  /*0b30*/  BSYNC.RECONVERGENT B2 ;  /* 0x0000000000027941 */ /* 0x000fea0003800200 */
.L_x_390:
[----:B------:R-:W-:Y:S05]  /*0b40*/  BRA `(.L_x_394) ;  /* 0x0000000000207947 */ /* 0x000fea0003800000 */
.L_x_389:
[----:B------:R-:W-:-:S04]  /*0b50*/  LOP3.LUT R2, R13, 0x80000000, R2, 0x48, !PT ;  /* 0x800000000d027812 */ /* 0x000fc800078e4802 */
[----:B------:R-:W-:Y:S01]  /*0b60*/  LOP3.LUT R2, R2, 0x7f800000, RZ, 0xfc, !PT ;  /* 0x7f80000002027812 */ /* 0x000fe200078efcff */
[----:B------:R-:W-:Y:S06]  /*0b70*/  BRA `(.L_x_394) ;  /* 0x0000000000147947 */ /* 0x000fec0003800000 */
.L_x_388:
[----:B------:R-:W-:Y:S01]  /*0b80*/  LOP3.LUT R2, R13, 0x80000000, R2, 0x48, !PT ;  /* 0x800000000d027812 */ /* 0x000fe200078e4802 */
[----:B------:R-:W-:Y:S06]  /*0b90*/  BRA `(.L_x_394) ;  /* 0x00000000000c7947 */ /* 0x000fec0003800000 */
.L_x_387:
[----:B------:R-:W0:Y:S01]  /*0ba0*/  MUFU.RSQ R2, -QNAN ;  /* 0xffc0000000027908 */ /* 0x000e220000001400 */
[----:B------:R-:W-:Y:S05]  /*0bb0*/  BRA `(.L_x_394) ;  /* 0x0000000000047947 */ /* 0x000fea0003800000 */
.L_x_386:
[----:B------:R-:W-:-:S07]  /*0bc0*/  FADD.FTZ R2, R2, R3 ;  /* 0x0000000302027221 */ /* 0x000fce0000010000 */
.L_x_394:
[----:B------:R-:W-:Y:S05]  /*0bd0*/  BSYNC.RECONVERGENT B1 ;  /* 0x0000000000017941 */ /* 0x000fea0003800200 */
.L_x_384:
[----:B------:R-:W-:-:S04]  /*0be0*/  IMAD.MOV.U32 R11, RZ, RZ, 0x0 ;  /* 0x00000000ff0b7424 */ /* 0x000fc800078e00ff */
[----:B0-----:R-:W-:Y:S05]  /*0bf0*/  RET.REL.NODEC R10 `(project_depth_color) ;  /* 0xfffffff40a007950 */ /* 0x001fea0003c3ffff */
.L_x_395:
        /* <DEDUP_REMOVED lines=16> */
.L_x_428:


//--------------------- .text.project_depth       --------------------------
	.section	.text.project_depth,"ax",@progbits
	.align	128
        .global         project_depth
        .type           project_depth,@function
        .size           project_depth,(.L_x_429 - project_depth)
        .other          project_depth,@"STO_CUDA_ENTRY STV_DEFAULT"
project_depth:
.text.project_depth:
[----:B------:R-:W0:Y:S01]  /*0000*/  LDC R1, c[0x0][0x37c] ;  /* 0x0000df00ff017b82 */ /* 0x000e220000000800 */
[----:B------:R-:W1:Y:S01]  /*0010*/  S2R R3, SR_TID.X ;  /* 0x0000000000037919 */ /* 0x000e620000002100 */
[----:B------:R-:W2:Y:S06]  /*0020*/  LDCU UR5, c[0x0][0x2fc] ;  /* 0x00005f80ff0577ac */ /* 0x000eac0008000800 */
[----:B------:R-:W1:Y:S01]  /*0030*/  S2UR UR6, SR_CTAID.X ;  /* 0x00000000000679c3 */ /* 0x000e620000002500 */
[----:B0-----:R-:W-:Y:S01]  /*0040*/  VIADD R1, R1, 0xfffffff8 ;  /* 0xfffffff801017836 */ /* 0x001fe20000000000 */
[----:B------:R-:W0:Y:S01]  /*0050*/  LDCU UR7, c[0x0][0x388] ;  /* 0x00007100ff0777ac */ /* 0x000e220008000800 */
[----:B------:R-:W3:Y:S05]  /*0060*/  LDCU UR4, c[0x0][0x2f8] ;  /* 0x00005f00ff0477ac */ /* 0x000eea0008000800 */
[----:B------:R-:W1:Y:S01]  /*0070*/  LDC R0, c[0x0][0x360] ;  /* 0x0000d800ff007b82 */ /* 0x000e620000000800 */
[----:B---3--:R-:W-:-:S05]  /*0080*/  IADD3 R6, P1, PT, R1, UR4, RZ ;  /* 0x0000000401067c10 */ /* 0x008fca000ff3e0ff */
[----:B--2---:R-:W-:Y:S02]  /*0090*/  IMAD.X R7, RZ, RZ, UR5, P1 ;  /* 0x00000005ff077e24 */ /* 0x004fe400088e06ff */
[----:B-1----:R-:W-:-:S05]  /*00a0*/  IMAD R3, R0, UR6, R3 ;  /* 0x0000000600037c24 */ /* 0x002fca000f8e0203 */
[----:B0-----:R-:W-:-:S13]  /*00b0*/  ISETP.GE.AND P0, PT, R3, UR7, PT ;  /* 0x0000000703007c0c */ /* 0x001fda000bf06270 */
        /* <DEDUP_REMOVED lines=30> */
[----:B------:R-:W-:Y:S05]  /*02a0*/  CALL.REL.NOINC `($__internal_13_$__cuda_sm3x_div_rn_noftz_f32_slowpath) ;  /* 0x0000000000ec7944 */ /* 0x000fea0003c00000 */
[----:B------:R-:W-:-:S07]  /*02b0*/  IMAD.MOV.U32 R4, RZ, RZ, R2 ;  /* 0x000000ffff047224 */ /* 0x000fce00078e0002 */
.L_x_397:
[----:B------:R-:W-:Y:S05]  /*02c0*/  BSYNC.RECONVERGENT B0 ;  /* 0x0000000000007941 */ /* 0x000fea0003800200 */
.L_x_396:
        /* <DEDUP_REMOVED lines=12> */
[----:B------:R-:W-:Y:S05]  /*0390*/  CALL.REL.NOINC `($__internal_13_$__cuda_sm3x_div_rn_noftz_f32_slowpath) ;  /* 0x0000000000b07944 */ /* 0x000fea0003c00000 */
.L_x_399:
[----:B------:R-:W-:Y:S05]  /*03a0*/  BSYNC.RECONVERGENT B0 ;  /* 0x0000000000007941 */ /* 0x000fea0003800200 */
.L_x_398:
[----:B------:R-:W0:Y:S01]  /*03b0*/  LDCU UR6, c[0x0][0x390] ;  /* 0x00007200ff0677ac */ /* 0x000e220008000800 */
[----:B------:R-:W0:Y:S01]  /*03c0*/  F2I.FLOOR.NTZ R11, R2 ;  /* 0x00000002000b7305 */ /* 0x000e220000207100 */
[----:B------:R-:W-:Y:S01]  /*03d0*/  BSSY.RECONVERGENT B0, `(.L_x_400) ;  /* 0x0000018000007945 */ /* 0x000fe20003800200 */
[----:B------:R-:W1:Y:S01]  /*03e0*/  LDCU UR7, c[0x0][0x38c] ;  /* 0x00007180ff0777ac */ /* 0x000e620008000800 */
[----:B0-----:R-:W-:-:S04]  /*03f0*/  ISETP.GE.AND P0, PT, R11, UR6, PT ;  /* 0x000000060b007c0c */ /* 0x001fc8000bf06270 */
[----:B-1----:R-:W-:-:S04]  /*0400*/  ISETP.GE.OR P0, PT, R4, UR7, P0 ;  /* 0x0000000704007c0c */ /* 0x002fc80008706670 */
[----:B------:R-:W-:-:S04]  /*0410*/  ISETP.LT.OR P0, PT, R4, RZ, P0 ;  /* 0x000000ff0400720c */ /* 0x000fc80000701670 */
[----:B------:R-:W-:-:S13]  /*0420*/  ISETP.LT.OR P0, PT, R11, RZ, P0 ;  /* 0x000000ff0b00720c */ /* 0x000fda0000701670 */
[----:B------:R-:W-:Y:S05]  /*0430*/  @P0 BRA `(.L_x_401) ;  /* 0x0000000000440947 */ /* 0x000fea0003800000 */
        /* <DEDUP_REMOVED lines=11> */
[----:B------:R-:W0:Y:S08]  /*04f0*/  @P0 LDC R0, c[0x3][0x2c] ;  /* 0x00c00b00ff000b82 */ /* 0x000e300000000800 */
[----:B------:R-:W1:Y:S01]  /*0500*/  @P0 LDC.64 R2, c[0x0][0x3a0] ;  /* 0x0000e800ff020b82 */ /* 0x000e620000000a00 */
[----:B0-----:R-:W-:Y:S01]  /*0510*/  @P0 FADD R5, R5, R0 ;  /* 0x0000000005050221 */ /* 0x001fe20000000000 */
[----:B-1----:R-:W-:-:S05]  /*0520*/  @P0 IMAD.WIDE R2, R15, 0x4, R2 ;  /* 0x000000040f020825 */ /* 0x002fca00078e0202 */
[----:B------:R0:W-:Y:S01]  /*0530*/  @P0 STG.E desc[UR4][R2.64], R5 ;  /* 0x0000000502000986 */ /* 0x0001e2000c101904 */
[----:B------:R-:W-:Y:S05]  /*0540*/  @P0 EXIT ;  /* 0x000000000000094d */ /* 0x000fea0003800000 */
.L_x_401:
[----:B------:R-:W-:Y:S05]  /*0550*/  BSYNC.RECONVERGENT B0 ;  /* 0x0000000000007941 */ /* 0x000fea0003800200 */
.L_x_400:
[----:B------:R-:W1:Y:S01]  /*0560*/  LDCU.64 UR8, c[0x0][0x398] ;  /* 0x00007300ff0877ac */ /* 0x000e620008000a00 */
[----:B------:R-:W-:-:S05]  /*0570*/  IMAD R4, R11, UR7, R4 ;  /* 0x000000070b047c24 */ /* 0x000fca000f8e0204 */
[----:B-1----:R-:W-:-:S04]  /*0580*/  IADD3 R8, P0, PT, R4, UR8, RZ ;  /* 0x0000000804087c10 */ /* 0x002fc8000ff1e0ff */
[----:B------:R-:W-:-:S05]  /*0590*/  LEA.HI.X.SX32 R9, R4, UR9, 0x1, P0 ;  /* 0x0000000904097c11 */ /* 0x000fca00080f0eff */
[----:B------:R-:W2:Y:S02]  /*05a0*/  LDG.E.U8 R8, desc[UR4][R8.64] ;  /* 0x0000000408087981 */ /* 0x000ea4000c1e1100 */
[----:B--2---:R-:W-:-:S13]  /*05b0*/  ISETP.NE.AND P0, PT, R8, RZ, PT ;  /* 0x000000ff0800720c */ /* 0x004fda0003f05270 */
[----:B------:R-:W-:Y:S05]  /*05c0*/  @!P0 EXIT ;  /* 0x000000000000894d */ /* 0x000fea0003800000 */
[----:B------:R-:W-:Y:S01]  /*05d0*/  MOV R0, 0x8 ;  /* 0x0000000800007802 */ /* 0x000fe20000000f00 */
[----:B------:R1:W-:Y:S01]  /*05e0*/  STL [R1], R8 ;  /* 0x0000000801007387 */ /* 0x0003e20000100800 */
[----:B------:R-:W2:Y:S02]  /*05f0*/  LDCU.64 UR4, c[0x4][URZ] ;  /* 0x01000000ff0477ac */ /* 0x000ea40008000a00 */
[----:B0-----:R1:W0:Y:S01]  /*0600*/  LDC.64 R2, c[0x4][R0] ;  /* 0x0100000000027b82 */ /* 0x0012220000000a00 */
[----:B--2---:R-:W-:Y:S01]  /*0610*/  IMAD.U32 R4, RZ, RZ, UR4 ;  /* 0x00000004ff047e24 */ /* 0x004fe2000f8e00ff */
[----:B-1----:R-:W-:-:S07]  /*0620*/  MOV R5, UR5 ;  /* 0x0000000500057c02 */ /* 0x002fce0008000f00 */
[----:B------:R-:W-:-:S07]  /*0630*/  LEPC R20, `(.L_x_402) ;  /* 0x000000001014794e */ /* 0x000fce0000000000 */
[----:B0-----:R-:W-:Y:S05]  /*0640*/  CALL.ABS.NOINC R2 ;  /* 0x0000000002007343 */ /* 0x001fea0003c00000 */
.L_x_402:
[----:B------:R-:W-:Y:S05]  /*0650*/  EXIT ;  /* 0x000000000000794d */ /* 0x000fea0003800000 */
        .weak           $__internal_13_$__cuda_sm3x_div_rn_noftz_f32_slowpath
        .type           $__internal_13_$__cuda_sm3x_div_rn_noftz_f32_slowpath,@function
        .size           $__internal_13_$__cuda_sm3x_div_rn_noftz_f32_slowpath,(.L_x_429 - $__internal_13_$__cuda_sm3x_div_rn_noftz_f32_slowpath)
$__internal_13_$__cuda_sm3x_div_rn_noftz_f32_slowpath:
[--C-:B------:R-:W-:Y:S01]  /*0660*/  SHF.R.U32.HI R11, RZ, 0x17, R3.reuse ;  /* 0x00000017ff0b7819 */ /* 0x100fe20000011603 */
[----:B------:R-:W-:Y:S01]  /*0670*/  BSSY.RECONVERGENT B1, `(.L_x_403) ;  /* 0x0000063000017945 */ /* 0x000fe20003800200 */
[----:B------:R-:W-:Y:S01]  /*0680*/  SHF.R.U32.HI R5, RZ, 0x17, R2 ;  /* 0x00000017ff057819 */ /* 0x000fe20000011602 */
[----:B------:R-:W-:Y:S01]  /*0690*/  IMAD.MOV.U32 R13, RZ, RZ, R3 ;  /* 0x000000ffff0d7224 */ /* 0x000fe200078e0003 */
[----:B------:R-:W-:Y:S02]  /*06a0*/  LOP3.LUT R11, R11, 0xff, RZ, 0xc0, !PT ;  /* 0x000000ff0b0b7812 */ /* 0x000fe400078ec0ff */
[----:B------:R-:W-:-:S03]  /*06b0*/  LOP3.LUT R16, R5, 0xff, RZ, 0xc0, !PT ;  /* 0x000000ff05107812 */ /* 0x000fc600078ec0ff */
[----:B------:R-:W-:Y:S02]  /*06c0*/  VIADD R15, R11, 0xffffffff ;  /* 0xffffffff0b0f7836 */ /* 0x000fe40000000000 */
[----:B------:R-:W-:-:S03]  /*06d0*/  VIADD R14, R16, 0xffffffff ;  /* 0xffffffff100e7836 */ /* 0x000fc60000000000 */
        /* <DEDUP_REMOVED lines=25> */
[----:B------:R-:W-:Y:S01]  /*0870*/  @!P1 FFMA R13, R3, 1.84467440737095516160e+19, RZ ;  /* 0x5f800000030d9823 */ /* 0x000fe200000000ff */
[----:B------:R-:W-:-:S07]  /*0880*/  @!P1 VIADD R5, R5, 0x40 ;  /* 0x0000004005059836 */ /* 0x000fce0000000000 */
.L_x_404:
        /* <DEDUP_REMOVED lines=35> */
[----:B------:R-:W-:Y:S02]  /*0ac0*/  VIADD R16, R13, 0x20 ;  /* 0x000000200d107836 */ /* 0x000fe40000000000 */
[----:B------:R-:W-:Y:S01]  /*0ad0*/  LOP3.LUT R11, R11, 0x800000, RZ, 0xfc, !PT ;  /* 0x008000000b0b7812 */ /* 0x000fe200078efcff */
[----:B------:R-:W-:Y:S01]  /*0ae0*/  IMAD.MOV R13, RZ, RZ, -R13 ;  /* 0x000000ffff0d7224 */ /* 0x000fe200078e0a0d */
[----:B------:R-:W-:-:S02]  /*0af0*/  FSETP.NEU.FTZ.AND P0, PT, R5, R14, PT ;  /* 0x0000000e0500720b */ /* 0x000fc40003f1d000 */
[----:B------:R-:W-:Y:S02]  /*0b00*/  SHF.L.U32 R16, R11, R16, RZ ;  /* 0x000000100b107219 */ /* 0x000fe400000006ff */
        /* <DEDUP_REMOVED lines=11> */
.L_x_411:
[----:B------:R-:W-:-:S04]  /*0bc0*/  LOP3.LUT R2, R2, 0x80000000, RZ, 0xc0, !PT ;  /* 0x8000000002027812 */ /* 0x000fc800078ec0ff */
[----:B------:R-:W-:Y:S01]  /*0bd0*/  LOP3.LUT R2, R2, 0x7f800000, RZ, 0xfc, !PT ;  /* 0x7f80000002027812 */ /* 0x000fe200078efcff */
[----:B------:R-:W-:Y:S06]  /*0be0*/  BRA `(.L_x_412) ;  /* 0x0000000000047947 */ /* 0x000fec0003800000 */
.L_x_410:
[----:B------:R-:W-:-:S07]  /*0bf0*/  IMAD R2, R14, 0x800000, R2 ;  /* 0x008000000e027824 */ /* 0x000fce00078e0202 */
.L_x_412:
[----:B------:R-:W-:Y:S05]  /*0c00*/  BSYNC.RECONVERGENT B2 ;  /* 0x0000000000027941 */ /* 0x000fea0003800200 */
.L_x_409:
[----:B------:R-:W-:Y:S05]  /*0c10*/  BRA `(.L_x_413) ;  /* 0x0000000000207947 */ /* 0x000fea0003800000 */
.L_x_408:
[----:B------:R-:W-:-:S04]  /*0c20*/  LOP3.LUT R2, R13, 0x80000000, R2, 0x48, !PT ;  /* 0x800000000d027812 */ /* 0x000fc800078e4802 */
[----:B------:R-:W-:Y:S01]  /*0c30*/  LOP3.LUT R2, R2, 0x7f800000, RZ, 0xfc, !PT ;  /* 0x7f80000002027812 */ /* 0x000fe200078efcff */
[----:B------:R-:W-:Y:S06]  /*0c40*/  BRA `(.L_x_413) ;  /* 0x0000000000147947 */ /* 0x000fec0003800000 */
.L_x_407:
[----:B------:R-:W-:Y:S01]  /*0c50*/  LOP3.LUT R2, R13, 0x80000000, R2, 0x48, !PT ;  /* 0x800000000d027812 */ /* 0x000fe200078e4802 */
[----:B------:R-:W-:Y:S06]  /*0c60*/  BRA `(.L_x_413) ;  /* 0x00000000000c7947 */ /* 0x000fec0003800000 */
.L_x_406:
[----:B------:R-:W0:Y:S01]  /*0c70*/  MUFU.RSQ R2, -QNAN ;  /* 0xffc0000000027908 */ /* 0x000e220000001400 */
[----:B------:R-:W-:Y:S05]  /*0c80*/  BRA `(.L_x_413) ;  /* 0x0000000000047947 */ /* 0x000fea0003800000 */
.L_x_405:
[----:B------:R-:W-:-:S07]  /*0c90*/  FADD.FTZ R2, R2, R3 ;  /* 0x0000000302027221 */ /* 0x000fce0000010000 */
.L_x_413:
[----:B------:R-:W-:Y:S05]  /*0ca0*/  BSYNC.RECONVERGENT B1 ;  /* 0x0000000000017941 */ /* 0x000fea0003800200 */
.L_x_403:
[----:B------:R-:W-:-:S04]  /*0cb0*/  IMAD.MOV.U32 R13, RZ, RZ, 0x0 ;  /* 0x00000000ff0d7424 */ /* 0x000fc800078e00ff */
[----:B0-----:R-:W-:Y:S05]  /*0cc0*/  RET.REL.NODEC R12 `(project_depth) ;  /* 0xfffffff00ccc7950 */ /* 0x001fea0003c3ffff */
.L_x_414:
        /* <DEDUP_REMOVED lines=11> */
.L_x_429:


//--------------------- .nv.global.init           --------------------------
	.section	.nv.global.init,"aw",@progbits
.nv.global.init:
	.type		$str,@object
	.size		$str,(.L_2 - $str)
$str:
        /*0000*/ 	.byte	0x6d, 0x61, 0x73, 0x6b, 0x3a, 0x20, 0x25, 0x75, 0x0a, 0x00
.L_2:


//--------------------- .nv.shared.projective_one_sided_chamfer_axis --------------------------
	.section	.nv.shared.projective_one_sided_chamfer_axis,"aw",@nobits
	.sectionflags	@""
	.align	4
.nv.shared.projective_one_sided_chamfer_axis:
	.zero		9216


//--------------------- .nv.shared.reserved.0     --------------------------
	.section	.nv.shared.reserved.0,"aw",@nobits
	.weak		__nv_reservedSMEM_offset_0_alias
	.size		__nv_reservedSMEM_offset_0_alias, 0, 64
	.other		__nv_reservedSMEM_offset_0_alias,@"STO_CUDA_RESERVED_SHARED STV_DEFAULT"
__nv_reservedSMEM_offset_0_alias:
	.zero		0
	.zero		64


//--------------------- .nv.shared.one_sided_chamfer_axis --------------------------
	.section	.nv.shared.one_sided_chamfer_axis,"aw",@nobits
	.sectionflags	@""
	.align	4
.nv.shared.one_sided_chamfer_axis:
	.zero		9216


//--------------------- .nv.shared.projective_one_sided_chamfer --------------------------
	.section	.nv.shared.projective_one_sided_chamfer,"aw",@nobits
	.sectionflags	@""
	.align	4
.nv.shared.projective_one_sided_chamfer:
	.zero		9216


//--------------------- .nv.constant0.projective_one_sided_chamfer_axis --------------------------
	.section	.nv.constant0.projective_one_sided_chamfer_axis,"a",@progbits
	.sectionflags	@""
	.align	4
.nv.constant0.projective_one_sided_chamfer_axis:
	.zero		936


//--------------------- .nv.constant0.one_sided_chamfer_axis --------------------------
	.section	.nv.constant0.one_sided_chamfer_axis,"a",@progbits
	.sectionflags	@""
	.align	4
.nv.constant0.one_sided_chamfer_axis:
	.zero		936


//--------------------- .nv.constant0.projective_one_sided_chamfer --------------------------
	.section	.nv.constant0.projective_one_sided_chamfer,"a",@progbits
	.sectionflags	@""
	.align	4
.nv.constant0.projective_one_sided_chamfer:
	.zero		940


//--------------------- .nv.constant0.one_sided_chamfer --------------------------
	.section	.nv.constant0.one_sided_chamfer,"a",@progbits
	.sectionflags	@""
	.align	4
.nv.constant0.one_sided_chamfer:
	.zero		952


//--------------------- .nv.constant0.projective_error_attribute --------------------------
	.section	.nv.constant0.projective_error_attribute,"a",@progbits
	.sectionflags	@""
	.align	4
.nv.constant0.projective_error_attribute:
	.zero		960


//--------------------- .nv.constant0.projective_error --------------------------
	.section	.nv.constant0.projective_error,"a",@progbits
	.sectionflags	@""
	.align	4
.nv.constant0.projective_error:
	.zero		952


//--------------------- .nv.constant0.interpolate_attr3 --------------------------
	.section	.nv.constant0.interpolate_attr3,"a",@progbits
	.sectionflags	@""
	.align	4
.nv.constant0.interpolate_attr3:
	.zero		976


//--------------------- .nv.constant0.interpolate_attr1 --------------------------
	.section	.nv.constant0.interpolate_attr1,"a",@progbits
	.sectionflags	@""
	.align	4
.nv.constant0.interpolate_attr1:
	.zero		976


//--------------------- .nv.constant0.interpolate_points --------------------------
	.section	.nv.constant0.interpolate_points,"a",@progbits
	.sectionflags	@""
	.align	4
.nv.constant0.interpolate_points:
	.zero		960


//--------------------- .nv.constant0.compute_fragments_per_triangle --------------------------
	.section	.nv.constant0.compute_fragments_per_triangle,"a",@progbits
	.sectionflags	@""
	.align	4
.nv.constant0.compute_fragments_per_triangle:
	.zero		944


//--------------------- .nv.constant0.compute_pixels --------------------------
	.section	.nv.constant0.compute_pixels,"a",@progbits
	.sectionflags	@""
	.align	4
.nv.constant0.compute_pixels:
	.zero		928


//--------------------- .nv.constant0.view_dependence --------------------------
	.section	.nv.constant0.view_dependence,"a",@progbits
	.sectionflags	@""
	.align	4
.nv.constant0.view_dependence:
	.zero		936


//--------------------- .nv.constant0.project_depth_color --------------------------
	.section	.nv.constant0.project_depth_color,"a",@progbits
	.sectionflags	@""
	.align	4
.nv.constant0.project_depth_color:
	.zero		952


//--------------------- .nv.constant0.project_depth --------------------------
	.section	.nv.constant0.project_depth,"a",@progbits
	.sectionflags	@""
	.align	4
.nv.constant0.project_depth:
	.zero		936


//--------------------- SYMBOLS --------------------------

	.type		.nv.reservedSmem.offset0,@object
	.size		.nv.reservedSmem.offset0,0x4
	.type		.nv.reservedSmem.cap,@object
	.size		.nv.reservedSmem.cap,0x4
	.type		vprintf,@function
